	.target	sm_80

	.elftype	@"ET_EXEC"


//--------------------- .note.nv.tkinfo           --------------------------
	.section	.note.nv.tkinfo,"",@"SHT_NOTE"
	.sectionflags	@"SHF_NOTE_NV_TKINFO"
	.tkinfo
        /*0018*/ 	.word	0x00000002
        /*0030*/ 	.string	""
        /*0030*/ 	.string	"ptxas"
        /*0030*/ 	.string	"Cuda compilation tools, release 13.0, V13.0.88"
        /*0030*/ 	.string	"Build cuda_13.0.r13.0/compiler.36424714_0"
        /*0030*/ 	.string	"-v  -suppress-debug-info  -lineinfo  -arch sm_80 "



//--------------------- .note.nv.cuinfo           --------------------------
	.section	.note.nv.cuinfo,"",@"SHT_NOTE"
	.sectionflags	@"SHF_NOTE_NV_CUINFO"
        /*0018*/ 	.short	0x0002
        /*001a*/ 	.short	0x0050
        /*001c*/ 	.short	0x0082
	.zero		2


//--------------------- .nv.info                  --------------------------
	.section	.nv.info,"",@"SHT_CUDA_INFO"
	.align	4


	//----- nvinfo : EIATTR_REGCOUNT
	.align		4
        /*0000*/ 	.byte	0x04, 0x2f
        /*0002*/ 	.short	(.L_1 - .L_0)
	.align		4
.L_0:
        /*0004*/ 	.word	index@(matmul_kernel)
        /*0008*/ 	.word	0x00000020


	//----- nvinfo : EIATTR_FRAME_SIZE
	.align		4
.L_1:
        /*000c*/ 	.byte	0x04, 0x11
        /*000e*/ 	.short	(.L_3 - .L_2)
	.align		4
.L_2:
        /*0010*/ 	.word	index@(matmul_kernel)
        /*0014*/ 	.word	0x000018c0


	//----- nvinfo : EIATTR_MIN_STACK_SIZE
	.align		4
.L_3:
        /*0018*/ 	.byte	0x04, 0x12
        /*001a*/ 	.short	(.L_5 - .L_4)
	.align		4
.L_4:
        /*001c*/ 	.word	index@(matmul_kernel)
        /*0020*/ 	.word	0x000018c0
.L_5:


//--------------------- .nv.info.matmul_kernel    --------------------------
	.section	.nv.info.matmul_kernel,"",@"SHT_CUDA_INFO"
	.sectionflags	@""
	.align	4


	//----- nvinfo : EIATTR_CUDA_API_VERSION
	.align		4
        /*0000*/ 	.byte	0x04, 0x37
        /*0002*/ 	.short	(.L_7 - .L_6)
.L_6:
        /*0004*/ 	.word	0x00000082


	//----- nvinfo : EIATTR_SW2861232_WAR
	.align		4
.L_7:
        /*0008*/ 	.byte	0x01, 0x35
	.zero		2


	//----- nvinfo : EIATTR_PARAM_CBANK
	.align		4
        /*000c*/ 	.byte	0x04, 0x0a
        /*000e*/ 	.short	(.L_9 - .L_8)
	.align		4
.L_8:
        /*0010*/ 	.word	index@(.nv.constant0.matmul_kernel)
        /*0014*/ 	.short	0x0160
        /*0016*/ 	.short	0x0050


	//----- nvinfo : EIATTR_CBANK_PARAM_SIZE
	.align		4
.L_9:
        /*0018*/ 	.byte	0x03, 0x19
        /*001a*/ 	.short	0x0050


	//----- nvinfo : EIATTR_KPARAM_INFO
	.align		4
        /*001c*/ 	.byte	0x04, 0x17
        /*001e*/ 	.short	(.L_11 - .L_10)
.L_10:
        /*0020*/ 	.word	0x00000000
        /*0024*/ 	.short	0x000d
        /*0026*/ 	.short	0x0048
        /*0028*/ 	.byte	0x00, 0xf4, 0x21, 0x00


	//----- nvinfo : EIATTR_KPARAM_INFO
	.align		4
.L_11:
        /*002c*/ 	.byte	0x04, 0x17
        /*002e*/ 	.short	(.L_13 - .L_12)
.L_12:
        /*0030*/ 	.word	0x00000000
        /*0034*/ 	.short	0x000c
        /*0036*/ 	.short	0x0040
        /*0038*/ 	.byte	0x00, 0xf4, 0x21, 0x00


	//----- nvinfo : EIATTR_KPARAM_INFO
	.align		4
.L_13:
        /*003c*/ 	.byte	0x04, 0x17
        /*003e*/ 	.short	(.L_15 - .L_14)
.L_14:
        /*0040*/ 	.word	0x00000000
        /*0044*/ 	.short	0x000b
        /*0046*/ 	.short	0x0038
        /*0048*/ 	.byte	0x00, 0xf0, 0x11, 0x00


	//----- nvinfo : EIATTR_KPARAM_INFO
	.align		4
.L_15:
        /*004c*/ 	.byte	0x04, 0x17
        /*004e*/ 	.short	(.L_17 - .L_16)
.L_16:
        /*0050*/ 	.word	0x00000000
        /*0054*/ 	.short	0x000a
        /*0056*/ 	.short	0x0034
        /*0058*/ 	.byte	0x00, 0xf0, 0x11, 0x00


	//----- nvinfo : EIATTR_KPARAM_INFO
	.align		4
.L_17:
        /*005c*/ 	.byte	0x04, 0x17
        /*005e*/ 	.short	(.L_19 - .L_18)
.L_18:
        /*0060*/ 	.word	0x00000000
        /*0064*/ 	.short	0x0009
        /*0066*/ 	.short	0x0030
        /*0068*/ 	.byte	0x00, 0xf0, 0x11, 0x00


	//----- nvinfo : EIATTR_KPARAM_INFO
	.align		4
.L_19:
        /*006c*/ 	.byte	0x04, 0x17
        /*006e*/ 	.short	(.L_21 - .L_20)
.L_20:
        /*0070*/ 	.word	0x00000000
        /*0074*/ 	.short	0x0008
        /*0076*/ 	.short	0x002c
        /*0078*/ 	.byte	0x00, 0xf0, 0x11, 0x00


	//----- nvinfo : EIATTR_KPARAM_INFO
	.align		4
.L_21:
        /*007c*/ 	.byte	0x04, 0x17
        /*007e*/ 	.short	(.L_23 - .L_22)
.L_22:
        /*0080*/ 	.word	0x00000000
        /*0084*/ 	.short	0x0007
        /*0086*/ 	.short	0x0028
        /*0088*/ 	.byte	0x00, 0xf0, 0x11, 0x00


	//----- nvinfo : EIATTR_KPARAM_INFO
	.align		4
.L_23:
        /*008c*/ 	.byte	0x04, 0x17
        /*008e*/ 	.short	(.L_25 - .L_24)
.L_24:
        /*0090*/ 	.word	0x00000000
        /*0094*/ 	.short	0x0006
        /*0096*/ 	.short	0x0024
        /*0098*/ 	.byte	0x00, 0xf0, 0x11, 0x00


	//----- nvinfo : EIATTR_KPARAM_INFO
	.align		4
.L_25:
        /*009c*/ 	.byte	0x04, 0x17
        /*009e*/ 	.short	(.L_27 - .L_26)
.L_26:
        /*00a0*/ 	.word	0x00000000
        /*00a4*/ 	.short	0x0005
        /*00a6*/ 	.short	0x0020
        /*00a8*/ 	.byte	0x00, 0xf0, 0x11, 0x00


	//----- nvinfo : EIATTR_KPARAM_INFO
	.align		4
.L_27:
        /*00ac*/ 	.byte	0x04, 0x17
        /*00ae*/ 	.short	(.L_29 - .L_28)
.L_28:
        /*00b0*/ 	.word	0x00000000
        /*00b4*/ 	.short	0x0004
        /*00b6*/ 	.short	0x001c
        /*00b8*/ 	.byte	0x00, 0xf0, 0x11, 0x00


	//----- nvinfo : EIATTR_KPARAM_INFO
	.align		4
.L_29:
        /*00bc*/ 	.byte	0x04, 0x17
        /*00be*/ 	.short	(.L_31 - .L_30)
.L_30:
        /*00c0*/ 	.word	0x00000000
        /*00c4*/ 	.short	0x0003
        /*00c6*/ 	.short	0x0018
        /*00c8*/ 	.byte	0x00, 0xf0, 0x11, 0x00


	//----- nvinfo : EIATTR_KPARAM_INFO
	.align		4
.L_31:
        /*00cc*/ 	.byte	0x04, 0x17
        /*00ce*/ 	.short	(.L_33 - .L_32)
.L_32:
        /*00d0*/ 	.word	0x00000000
        /*00d4*/ 	.short	0x0002
        /*00d6*/ 	.short	0x0010
        /*00d8*/ 	.byte	0x00, 0xf4, 0x21, 0x00


	//----- nvinfo : EIATTR_KPARAM_INFO
	.align		4
.L_33:
        /*00dc*/ 	.byte	0x04, 0x17
        /*00de*/ 	.short	(.L_35 - .L_34)
.L_34:
        /*00e0*/ 	.word	0x00000000
        /*00e4*/ 	.short	0x0001
        /*00e6*/ 	.short	0x0008
        /*00e8*/ 	.byte	0x00, 0xf4, 0x21, 0x00


	//----- nvinfo : EIATTR_KPARAM_INFO
	.align		4
.L_35:
        /*00ec*/ 	.byte	0x04, 0x17
        /*00ee*/ 	.short	(.L_37 - .L_36)
.L_36:
        /*00f0*/ 	.word	0x00000000
        /*00f4*/ 	.short	0x0000
        /*00f6*/ 	.short	0x0000
        /*00f8*/ 	.byte	0x00, 0xf4, 0x21, 0x00


	//----- nvinfo : EIATTR_MAXREG_COUNT
	.align		4
.L_37:
        /*00fc*/ 	.byte	0x03, 0x1b
        /*00fe*/ 	.short	0x00ff


	//----- nvinfo : EIATTR_NUM_BARRIERS
	.align		4
        /*0100*/ 	.byte	0x02, 0x4c
        /*0102*/ 	.byte	0x01
	.zero		1


	//----- nvinfo : EIATTR_ANNOTATIONS
	.align		4
        /*0104*/ 	.byte	0x04, 0x55
        /*0106*/ 	.short	(.L_39 - .L_38)


	//   ....[0]....
.L_38:
        /*0108*/ 	.word	0x00000001
        /*010c*/ 	.byte	0x80, 0x05, 0x00, 0x00, 0x01, 0x00, 0x00, 0x00, 0x90, 0x05, 0x00, 0x00, 0x01, 0x00, 0x00, 0x00
        /* <DEDUP_REMOVED lines=2774> */
        /*ae7c*/ 	.byte	0xb0, 0x97, 0x02, 0x00, 0x01, 0x00, 0x00, 0x00, 0xc0, 0x97, 0x02, 0x00


	//----- nvinfo : EIATTR_MERCURY_ISA_VERSION
	.align		4
.L_39:
        /*ae88*/ 	.byte	0x03, 0x5f
        /*ae8a*/ 	.short	0x0000


	//----- nvinfo : EIATTR_EXIT_INSTR_OFFSETS
	.align		4
        /*ae8c*/ 	.byte	0x04, 0x1c
        /*ae8e*/ 	.short	(.L_41 - .L_40)


	//   ....[0]....
.L_40:
        /*ae90*/ 	.word	0x00029ac0


	//   ....[1]....
        /*ae94*/ 	.word	0x00029af0


	//----- nvinfo : EIATTR_REQNTID
	.align		4
.L_41:
        /*ae98*/ 	.byte	0x04, 0x10
        /*ae9a*/ 	.short	(.L_43 - .L_42)
.L_42:
        /*ae9c*/ 	.word	0x00000040
        /*aea0*/ 	.word	0x00000001
        /*aea4*/ 	.word	0x00000001
.L_43:


//--------------------- .nv.callgraph             --------------------------
	.section	.nv.callgraph,"",@"SHT_CUDA_CALLGRAPH"
	.align	4
	.sectionentsize	8
	.align		4
        /*0000*/ 	.word	0x00000000
	.align		4
        /*0004*/ 	.word	0xffffffff
	.align		4
        /*0008*/ 	.word	0x00000000
	.align		4
        /*000c*/ 	.word	0xfffffffe
	.align		4
        /*0010*/ 	.word	0x00000000
	.align		4
        /*0014*/ 	.word	0xfffffffd
	.align		4
        /*0018*/ 	.word	0x00000000
	.align		4
        /*001c*/ 	.word	0xfffffffc


//--------------------- .nv.rel.action            --------------------------
	.section	.nv.rel.action,"",@"SHT_CUDA_RELOCINFO"
	.align	8
	.sectionentsize	8
        /*0000*/ 	.byte	0x73, 0x00, 0x00, 0x00, 0x00, 0x00, 0x00, 0x00, 0x00, 0x00, 0x00, 0x11, 0x25, 0x00, 0x05, 0x36


//--------------------- .nv.constant0.matmul_kernel --------------------------
	.section	.nv.constant0.matmul_kernel,"a",@progbits
	.sectionflags	@""
	.align	4
.nv.constant0.matmul_kernel:
	.zero		432


//--------------------- .text.matmul_kernel       --------------------------
	.section	.text.matmul_kernel,"ax",@progbits
	.sectioninfo	@"SHI_REGISTERS=32"
	.align	128
        .global         matmul_kernel
        .type           matmul_kernel,@function
        .size           matmul_kernel,(.L_x_4 - matmul_kernel)
        .other          matmul_kernel,@"STO_CUDA_ENTRY STV_DEFAULT"
matmul_kernel:
.text.matmul_kernel:
[----:B------:R-:W-:-:S03]  /*0000*/  IMAD.MOV.U32 R1, RZ, RZ, c[0x0][0x28] ;  /* 0x00000a00ff017624 */ /* 0x000fc600078e00ff */
[----:B------:R-:W-:Y:S01]  /*0010*/  IMAD.MOV.U32 R6, RZ, RZ, 0x3f ;  /* 0x0000003fff067424 */ /* 0x000fe200078e00ff */
[----:B------:R-:W0:Y:S01]  /*0020*/  S2R R28, SR_TID.X ;  /* 0x00000000001c7919 */ /* 0x000e220000002100 */
[----:B------:R-:W-:Y:S01]  /*0030*/  IADD3 R1, R1, -0x18c0, RZ ;  /* 0xffffe74001017810 */ /* 0x000fe20007ffe0ff */
[----:B------:R-:W-:Y:S01]  /*0040*/  CS2R R12, SRZ ;  /* 0x00000000000c7805 */ /* 0x000fe2000001ff00 */
[----:B------:R-:W-:Y:S01]  /*0050*/  CS2R R14, SRZ ;  /* 0x00000000000e7805 */ /* 0x000fe2000001ff00 */
[----:B------:R-:W-:Y:S01]  /*0060*/  IADD3 R0, R6, c[0x0][0x17c], RZ ;  /* 0x00005f0006007a10 */ /* 0x000fe20007ffe0ff */
[----:B------:R-:W-:Y:S01]  /*0070*/  CS2R R16, SRZ ;  /* 0x0000000000107805 */ /* 0x000fe2000001ff00 */
[----:B------:R-:W-:Y:S01]  /*0080*/  CS2R R18, SRZ ;  /* 0x0000000000127805 */ /* 0x000fe2000001ff00 */
[----:B------:R-:W-:Y:S01]  /*0090*/  CS2R R20, SRZ ;  /* 0x0000000000147805 */ /* 0x000fe2000001ff00 */
[----:B------:R-:W-:Y:S01]  /*00a0*/  SHF.R.S32.HI R3, RZ, 0x1f, R0 ;  /* 0x0000001fff037819 */ /* 0x000fe20000011400 */
[----:B------:R-:W-:Y:S01]  /*00b0*/  CS2R R22, SRZ ;  /* 0x0000000000167805 */ /* 0x000fe2000001ff00 */
[----:B------:R-:W-:Y:S01]  /*00c0*/  CS2R R24, SRZ ;  /* 0x0000000000187805 */ /* 0x000fe2000001ff00 */
[----:B------:R-:W-:Y:S01]  /*00d0*/  CS2R R26, SRZ ;  /* 0x00000000001a7805 */ /* 0x000fe2000001ff00 */
[----:B------:R-:W-:-:S04]  /*00e0*/  LEA.HI R3, R3, R0, RZ, 0x6 ;  /* 0x0000000003037211 */ /* 0x000fc800078f30ff */
[----:B------:R-:W-:Y:S02]  /*00f0*/  SHF.R.S32.HI R0, RZ, 0x6, R3 ;  /* 0x00000006ff007819 */ /* 0x000fe40000011403 */
[----:B------:R-:W1:Y:S03]  /*0100*/  S2R R3, SR_CTAID.X ;  /* 0x0000000000037919 */ /* 0x000e660000002500 */
[----:B------:R-:W-:-:S05]  /*0110*/  IMAD.SHL.U32 R0, R0, 0x8, RZ ;  /* 0x0000000800007824 */ /* 0x000fca00078e00ff */
[-C--:B------:R-:W-:Y:S02]  /*0120*/  IABS R7, R0.reuse ;  /* 0x0000000000077213 */ /* 0x080fe40000000000 */
[----:B------:R-:W-:Y:S02]  /*0130*/  IABS R11, R0 ;  /* 0x00000000000b7213 */ /* 0x000fe40000000000 */
[----:B------:R-:W2:Y:S01]  /*0140*/  I2F.RP R2, R7 ;  /* 0x0000000700027306 */ /* 0x000ea20000209400 */
[----:B-1----:R-:W-:-:S07]  /*0150*/  IABS R10, R3 ;  /* 0x00000003000a7213 */ /* 0x002fce0000000000 */
[----:B--2---:R-:W1:Y:S02]  /*0160*/  MUFU.RCP R2, R2 ;  /* 0x0000000200027308 */ /* 0x004e640000001000 */
[----:B-1----:R-:W-:Y:S01]  /*0170*/  IADD3 R4, R2, 0xffffffe, RZ ;  /* 0x0ffffffe02047810 */ /* 0x002fe20007ffe0ff */
[----:B------:R-:W-:-:S05]  /*0180*/  IMAD.MOV R2, RZ, RZ, -R11 ;  /* 0x000000ffff027224 */ /* 0x000fca00078e0a0b */
[----:B------:R1:W2:Y:S02]  /*0190*/  F2I.FTZ.U32.TRUNC.NTZ R5, R4 ;  /* 0x0000000400057305 */ /* 0x0002a4000021f000 */
[----:B-1----:R-:W-:Y:S02]  /*01a0*/  IMAD.MOV.U32 R4, RZ, RZ, RZ ;  /* 0x000000ffff047224 */ /* 0x002fe400078e00ff */
[----:B--2---:R-:W-:-:S04]  /*01b0*/  IMAD.MOV R8, RZ, RZ, -R5 ;  /* 0x000000ffff087224 */ /* 0x004fc800078e0a05 */
[----:B------:R-:W-:Y:S02]  /*01c0*/  IMAD R9, R8, R7, RZ ;  /* 0x0000000708097224 */ /* 0x000fe400078e02ff */
[----:B------:R-:W-:Y:S02]  /*01d0*/  IMAD.MOV.U32 R8, RZ, RZ, R10 ;  /* 0x000000ffff087224 */ /* 0x000fe400078e000a */
[----:B------:R-:W-:-:S06]  /*01e0*/  IMAD.HI.U32 R5, R5, R9, R4 ;  /* 0x0000000905057227 */ /* 0x000fcc00078e0004 */
[----:B------:R-:W-:-:S04]  /*01f0*/  IMAD.HI.U32 R5, R5, R8, RZ ;  /* 0x0000000805057227 */ /* 0x000fc800078e00ff */
[----:B------:R-:W-:-:S05]  /*0200*/  IMAD R2, R5, R2, R8 ;  /* 0x0000000205027224 */ /* 0x000fca00078e0208 */
[----:B------:R-:W-:-:S13]  /*0210*/  ISETP.GT.U32.AND P1, PT, R7, R2, PT ;  /* 0x000000020700720c */ /* 0x000fda0003f24070 */
[----:B------:R-:W-:Y:S01]  /*0220*/  @!P1 IMAD.IADD R2, R2, 0x1, -R7 ;  /* 0x0000000102029824 */ /* 0x000fe200078e0a07 */
[----:B------:R-:W-:Y:S02]  /*0230*/  @!P1 IADD3 R5, R5, 0x1, RZ ;  /* 0x0000000105059810 */ /* 0x000fe40007ffe0ff */
[----:B------:R-:W-:Y:S02]  /*0240*/  ISETP.NE.AND P1, PT, R0, RZ, PT ;  /* 0x000000ff0000720c */ /* 0x000fe40003f25270 */
[----:B------:R-:W-:Y:S02]  /*0250*/  ISETP.GE.U32.AND P0, PT, R2, R7, PT ;  /* 0x000000070200720c */ /* 0x000fe40003f06070 */
[----:B------:R-:W-:-:S04]  /*0260*/  LOP3.LUT R2, R3, R0, RZ, 0x3c, !PT ;  /* 0x0000000003027212 */ /* 0x000fc800078e3cff */
[----:B------:R-:W-:Y:S02]  /*0270*/  ISETP.GE.AND P2, PT, R2, RZ, PT ;  /* 0x000000ff0200720c */ /* 0x000fe40003f46270 */
[----:B------:R-:W-:-:S05]  /*0280*/  IADD3 R2, R6, c[0x0][0x178], RZ ;  /* 0x00005e0006027a10 */ /* 0x000fca0007ffe0ff */
[----:B------:R-:W-:-:S05]  /*0290*/  @P0 IADD3 R5, R5, 0x1, RZ ;  /* 0x0000000105050810 */ /* 0x000fca0007ffe0ff */
[----:B------:R-:W-:Y:S01]  /*02a0*/  IMAD.MOV.U32 R4, RZ, RZ, R5 ;  /* 0x000000ffff047224 */ /* 0x000fe200078e0005 */
[----:B------:R-:W-:-:S03]  /*02b0*/  SHF.R.S32.HI R5, RZ, 0x1f, R2 ;  /* 0x0000001fff057819 */ /* 0x000fc60000011402 */
[----:B------:R-:W-:Y:S01]  /*02c0*/  @!P2 IMAD.MOV R4, RZ, RZ, -R4 ;  /* 0x000000ffff04a224 */ /* 0x000fe200078e0a04 */
[----:B------:R-:W-:Y:S02]  /*02d0*/  @!P1 LOP3.LUT R4, RZ, R0, RZ, 0x33, !PT ;  /* 0x00000000ff049212 */ /* 0x000fe400078e33ff */
[----:B------:R-:W-:-:S03]  /*02e0*/  LEA.HI R5, R5, R2, RZ, 0x6 ;  /* 0x0000000205057211 */ /* 0x000fc600078f30ff */
[----:B------:R-:W-:Y:S02]  /*02f0*/  IMAD.SHL.U32 R2, R4, 0x8, RZ ;  /* 0x0000000804027824 */ /* 0x000fe400078e00ff */
[----:B------:R-:W-:-:S03]  /*0300*/  IMAD.MOV R4, RZ, RZ, -R4 ;  /* 0x000000ffff047224 */ /* 0x000fc600078e0a04 */
[----:B------:R-:W-:Y:S01]  /*0310*/  LEA.HI.SX32 R5, R5, -R2, 0x1a ;  /* 0x8000000205057211 */ /* 0x000fe200078fd2ff */
[----:B------:R-:W-:Y:S02]  /*0320*/  IMAD R9, R0, R4, R3 ;  /* 0x0000000400097224 */ /* 0x000fe400078e0203 */
[----:B------:R-:W-:Y:S01]  /*0330*/  IMAD.MOV.U32 R4, RZ, RZ, RZ ;  /* 0x000000ffff047224 */ /* 0x000fe200078e00ff */
[----:B------:R-:W-:-:S04]  /*0340*/  IMNMX R10, R5, 0x8, PT ;  /* 0x00000008050a7817 */ /* 0x000fc80003800200 */
[-C--:B------:R-:W-:Y:S02]  /*0350*/  IABS R8, R10.reuse ;  /* 0x0000000a00087213 */ /* 0x080fe40000000000 */
[----:B------:R-:W-:Y:S02]  /*0360*/  IABS R0, R10 ;  /* 0x0000000a00007213 */ /* 0x000fe40000000000 */
[----:B------:R-:W1:Y:S08]  /*0370*/  I2F.RP R6, R8 ;  /* 0x0000000800067306 */ /* 0x000e700000209400 */
[----:B-1----:R-:W1:Y:S02]  /*0380*/  MUFU.RCP R6, R6 ;  /* 0x0000000600067308 */ /* 0x002e640000001000 */
[----:B-1----:R-:W-:-:S06]  /*0390*/  IADD3 R5, R6, 0xffffffe, RZ ;  /* 0x0ffffffe06057810 */ /* 0x002fcc0007ffe0ff */
[----:B------:R-:W1:Y:S02]  /*03a0*/  F2I.FTZ.U32.TRUNC.NTZ R5, R5 ;  /* 0x0000000500057305 */ /* 0x000e64000021f000 */
[----:B-1----:R-:W-:-:S04]  /*03b0*/  IMAD.MOV R7, RZ, RZ, -R5 ;  /* 0x000000ffff077224 */ /* 0x002fc800078e0a05 */
[----:B------:R-:W-:Y:S01]  /*03c0*/  IMAD.MOV.U32 R3, RZ, RZ, R7 ;  /* 0x000000ffff037224 */ /* 0x000fe200078e0007 */
[----:B------:R-:W-:-:S03]  /*03d0*/  IABS R7, R9 ;  /* 0x0000000900077213 */ /* 0x000fc60000000000 */
[----:B------:R-:W-:-:S04]  /*03e0*/  IMAD R3, R3, R8, RZ ;  /* 0x0000000803037224 */ /* 0x000fc800078e02ff */
[----:B------:R-:W-:-:S04]  /*03f0*/  IMAD.HI.U32 R4, R5, R3, R4 ;  /* 0x0000000305047227 */ /* 0x000fc800078e0004 */
[----:B------:R-:W-:Y:S02]  /*0400*/  IMAD.MOV R3, RZ, RZ, -R0 ;  /* 0x000000ffff037224 */ /* 0x000fe400078e0a00 */
[----:B------:R-:W-:-:S04]  /*0410*/  IMAD.HI.U32 R0, R4, R7, RZ ;  /* 0x0000000704007227 */ /* 0x000fc800078e00ff */
[----:B------:R-:W-:Y:S01]  /*0420*/  IMAD R3, R0, R3, R7 ;  /* 0x0000000300037224 */ /* 0x000fe200078e0207 */
[----:B------:R-:W-:Y:S01]  /*0430*/  ULDC.64 UR4, c[0x0][0x118] ;  /* 0x0000460000047ab9 */ /* 0x000fe20000000a00 */
[----:B------:R-:W-:-:S03]  /*0440*/  CS2R R6, SRZ ;  /* 0x0000000000067805 */ /* 0x000fc6000001ff00 */
[----:B------:R-:W-:-:S13]  /*0450*/  ISETP.GT.U32.AND P1, PT, R8, R3, PT ;  /* 0x000000030800720c */ /* 0x000fda0003f24070 */
[----:B------:R-:W-:Y:S01]  /*0460*/  @!P1 IMAD.IADD R3, R3, 0x1, -R8 ;  /* 0x0000000103039824 */ /* 0x000fe200078e0a08 */
[----:B------:R-:W-:Y:S02]  /*0470*/  @!P1 IADD3 R0, R0, 0x1, RZ ;  /* 0x0000000100009810 */ /* 0x000fe40007ffe0ff */
[----:B------:R-:W-:Y:S02]  /*0480*/  ISETP.NE.AND P1, PT, R10, RZ, PT ;  /* 0x000000ff0a00720c */ /* 0x000fe40003f25270 */
[----:B------:R-:W-:Y:S02]  /*0490*/  ISETP.GE.U32.AND P0, PT, R3, R8, PT ;  /* 0x000000080300720c */ /* 0x000fe40003f06070 */
[----:B------:R-:W-:-:S04]  /*04a0*/  LOP3.LUT R3, R9, R10, RZ, 0x3c, !PT ;  /* 0x0000000a09037212 */ /* 0x000fc800078e3cff */
[----:B------:R-:W-:Y:S01]  /*04b0*/  ISETP.GE.AND P2, PT, R3, RZ, PT ;  /* 0x000000ff0300720c */ /* 0x000fe20003f46270 */
[----:B------:R-:W-:-:S05]  /*04c0*/  IMAD.MOV.U32 R3, RZ, RZ, c[0x0][0x180] ;  /* 0x00006000ff037624 */ /* 0x000fca00078e00ff */
[----:B------:R-:W-:Y:S02]  /*04d0*/  IADD3 R3, R3, 0x7f, RZ ;  /* 0x0000007f03037810 */ /* 0x000fe40007ffe0ff */
[----:B------:R-:W-:Y:S02]  /*04e0*/  @P0 IADD3 R0, R0, 0x1, RZ ;  /* 0x0000000100000810 */ /* 0x000fe40007ffe0ff */
[----:B------:R-:W-:-:S03]  /*04f0*/  ISETP.GE.AND P0, PT, R3, 0x80, PT ;  /* 0x000000800300780c */ /* 0x000fc60003f06270 */
[----:B------:R-:W-:Y:S01]  /*0500*/  @!P2 IMAD.MOV R0, RZ, RZ, -R0 ;  /* 0x000000ffff00a224 */ /* 0x000fe200078e0a00 */
[----:B------:R-:W-:-:S05]  /*0510*/  @!P1 LOP3.LUT R0, RZ, R10, RZ, 0x33, !PT ;  /* 0x0000000aff009212 */ /* 0x000fca00078e33ff */
[----:B------:R-:W-:-:S04]  /*0520*/  IMAD.MOV R5, RZ, RZ, -R0 ;  /* 0x000000ffff057224 */ /* 0x000fc800078e0a00 */
[----:B------:R-:W-:Y:S02]  /*0530*/  IMAD R5, R10, R5, R9 ;  /* 0x000000050a057224 */ /* 0x000fe400078e0209 */
[----:B------:R-:W-:Y:S01]  /*0540*/  CS2R R8, SRZ ;  /* 0x0000000000087805 */ /* 0x000fe2000001ff00 */
[----:B------:R-:W-:Y:S01]  /*0550*/  CS2R R10, SRZ ;  /* 0x00000000000a7805 */ /* 0x000fe2000001ff00 */
[----:B------:R-:W-:Y:S02]  /*0560*/  IMAD.IADD R2, R2, 0x1, R5 ;  /* 0x0000000102027824 */ /* 0x000fe400078e0205 */
[----:B------:R-:W-:-:S03]  /*0570*/  CS2R R4, SRZ ;  /* 0x0000000000047805 */ /* 0x000fc6000001ff00 */
[----:B------:R1:W-:Y:S04]  /*0580*/  STL [R1+0xc70], R2 ;  /* 0x000c700201007387 */ /* 0x0003e80000100800 */
[----:B------:R-:W-:Y:S04]  /*0590*/  STL [R1+0x10], RZ ;  /* 0x000010ff01007387 */ /* 0x000fe80000100800 */
[----:B------:R-:W-:Y:S01]  /*05a0*/  STL [R1+0x14], RZ ;  /* 0x000014ff01007387 */ /* 0x000fe20000100800 */
[----:B-1----:R-:W-:-:S03]  /*05b0*/  IMAD.SHL.U32 R2, R0, 0x40, RZ ;  /* 0x0000004000027824 */ /* 0x002fc600078e00ff */
[----:B------:R-:W-:Y:S02]  /*05c0*/  STL [R1+0x18], RZ ;  /* 0x000018ff01007387 */ /* 0x000fe40000100800 */
[C---:B------:R-:W-:Y:S02]  /*05d0*/  IADD3 R0, R2.reuse, 0x1, RZ ;  /* 0x0000000102007810 */ /* 0x040fe40007ffe0ff */
[----:B------:R-:W-:Y:S01]  /*05e0*/  STL [R1+0x1c], RZ ;  /* 0x00001cff01007387 */ /* 0x000fe20000100800 */
[C---:B------:R-:W-:Y:S02]  /*05f0*/  IADD3 R3, R2.reuse, 0x3, RZ ;  /* 0x0000000302037810 */ /* 0x040fe40007ffe0ff */
[----:B------:R-:W-:Y:S01]  /*0600*/  IADD3 R29, R2, 0x6, RZ ;  /* 0x00000006021d7810 */ /* 0x000fe20007ffe0ff */
[----:B------:R-:W-:Y:S04]  /*0610*/  STL [R1], RZ ;  /* 0x000000ff01007387 */ /* 0x000fe80000100800 */
[----:B------:R-:W-:Y:S04]  /*0620*/  STL [R1+0x4], RZ ;  /* 0x000004ff01007387 */ /* 0x000fe80000100800 */
[----:B------:R-:W-:Y:S04]  /*0630*/  STL [R1+0x8], RZ ;  /* 0x000008ff01007387 */ /* 0x000fe80000100800 */
[----:B------:R-:W-:Y:S04]  /*0640*/  STL [R1+0xc], RZ ;  /* 0x00000cff01007387 */ /* 0x000fe80000100800 */
[----:B------:R0:W-:Y:S04]  /*0650*/  STL [R1+0xc6c], R4 ;  /* 0x000c6c0401007387 */ /* 0x0001e80000100800 */
[----:B------:R-:W-:Y:S04]  /*0660*/  STL [R1+0x340], R2 ;  /* 0x0003400201007387 */ /* 0x000fe80000100800 */
[----:B------:R1:W-:Y:S01]  /*0670*/  STL [R1+0xb7c], R0 ;  /* 0x000b7c0001007387 */ /* 0x0003e20000100800 */
[----:B0-----:R-:W-:-:S02]  /*0680*/  LOP3.LUT R4, R28, 0x3f, RZ, 0xc0, !PT ;  /* 0x0000003f1c047812 */ /* 0x001fc400078ec0ff */
[----:B------:R-:W-:-:S05]  /*0690*/  IADD3 R28, R2, 0x2, RZ ;  /* 0x00000002021c7810 */ /* 0x000fca0007ffe0ff */
[----:B------:R0:W-:Y:S01]  /*06a0*/  STL [R1+0xb78], R28 ;  /* 0x000b781c01007387 */ /* 0x0001e20000100800 */
[----:B-1----:R-:W-:-:S03]  /*06b0*/  IADD3 R0, R2, 0x4, RZ ;  /* 0x0000000402007810 */ /* 0x002fc60007ffe0ff */
[----:B------:R1:W-:Y:S04]  /*06c0*/  STL [R1+0xb74], R3 ;  /* 0x000b740301007387 */ /* 0x0003e80000100800 */
[----:B------:R2:W-:Y:S01]  /*06d0*/  STL [R1+0xb70], R0 ;  /* 0x000b700001007387 */ /* 0x0005e20000100800 */
[----:B0-----:R-:W-:-:S03]  /*06e0*/  IADD3 R28, R2, 0x5, RZ ;  /* 0x00000005021c7810 */ /* 0x001fc60007ffe0ff */
[----:B------:R0:W-:Y:S01]  /*06f0*/  STL [R1+0xb84], R29 ;  /* 0x000b841d01007387 */ /* 0x0001e20000100800 */
[----:B-1----:R-:W-:-:S03]  /*0700*/  IADD3 R3, R2, 0x8, RZ ;  /* 0x0000000802037810 */ /* 0x002fc60007ffe0ff */
[----:B------:R-:W-:Y:S01]  /*0710*/  STL [R1+0xb80], R28 ;  /* 0x000b801c01007387 */ /* 0x000fe20000100800 */
[C---:B--2---:R-:W-:Y:S02]  /*0720*/  IADD3 R0, R2.reuse, 0x7, RZ ;  /* 0x0000000702007810 */ /* 0x044fe40007ffe0ff */
[----:B0-----:R-:W-:-:S03]  /*0730*/  IADD3 R29, R2, 0xb, RZ ;  /* 0x0000000b021d7810 */ /* 0x001fc60007ffe0ff */
[----:B------:R0:W-:Y:S04]  /*0740*/  STL [R1+0xb88], R0 ;  /* 0x000b880001007387 */ /* 0x0001e80000100800 */
[----:B------:R1:W-:Y:S01]  /*0750*/  STL [R1+0xb8c], R3 ;  /* 0x000b8c0301007387 */ /* 0x0003e20000100800 */
[C---:B0-----:R-:W-:Y:S02]  /*0760*/  IADD3 R0, R2.reuse, 0x9, RZ ;  /* 0x0000000902007810 */ /* 0x041fe40007ffe0ff */
[----:B-1----:R-:W-:-:S03]  /*0770*/  IADD3 R3, R2, 0xa, RZ ;  /* 0x0000000a02037810 */ /* 0x002fc60007ffe0ff */
[----:B------:R0:W-:Y:S04]  /*0780*/  STL [R1+0xb90], R0 ;  /* 0x000b900001007387 */ /* 0x0001e80000100800 */
[----:B------:R1:W-:Y:S04]  /*0790*/  STL [R1+0xb94], R3 ;  /* 0x000b940301007387 */ /* 0x0003e80000100800 */
[----:B------:R2:W-:Y:S01]  /*07a0*/  STL [R1+0xb98], R29 ;  /* 0x000b981d01007387 */ /* 0x0005e20000100800 */
[C---:B0-----:R-:W-:Y:S02]  /*07b0*/  IADD3 R0, R2.reuse, 0xc, RZ ;  /* 0x0000000c02007810 */ /* 0x041fe40007ffe0ff */
[----:B-1----:R-:W-:-:S03]  /*07c0*/  IADD3 R3, R2, 0xd, RZ ;  /* 0x0000000d02037810 */ /* 0x002fc60007ffe0ff */
[----:B------:R0:W-:Y:S01]  /*07d0*/  STL [R1+0xb9c], R0 ;  /* 0x000b9c0001007387 */ /* 0x0001e20000100800 */
[----:B--2---:R-:W-:-:S03]  /*07e0*/  IADD3 R29, R2, 0xe, RZ ;  /* 0x0000000e021d7810 */ /* 0x004fc60007ffe0ff */
        /* <DEDUP_REMOVED lines=71> */
[C---:B--2---:R-:W-:Y:S02]  /*0c60*/  IADD3 R29, R2.reuse, 0x32, RZ ;  /* 0x00000032021d7810 */ /* 0x044fe40007ffe0ff */
[----:B0-----:R-:W-:-:S05]  /*0c70*/  IADD3 R0, R2, 0x33, RZ ;  /* 0x0000003302007810 */ /* 0x001fca0007ffe0ff */
[----:B------:R0:W-:Y:S04]  /*0c80*/  STL [R1+0xc40], R0 ;  /* 0x000c400001007387 */ /* 0x0001e80000100800 */
[----:B------:R-:W-:Y:S04]  /*0c90*/  STL [R1+0xc3c], R3 ;  /* 0x000c3c0301007387 */ /* 0x000fe80000100800 */
[----:B------:R-:W-:Y:S01]  /*0ca0*/  STL [R1+0xc38], R29 ;  /* 0x000c381d01007387 */ /* 0x000fe20000100800 */
[----:B0-----:R-:W-:-:S05]  /*0cb0*/  IADD3 R0, R2, 0x34, RZ ;  /* 0x0000003402007810 */ /* 0x001fca0007ffe0ff */
[----:B------:R0:W-:Y:S02]  /*0cc0*/  STL [R1+0xc44], R0 ;  /* 0x000c440001007387 */ /* 0x0001e40000100800 */
        /* <DEDUP_REMOVED lines=18> */
[C---:B0-----:R-:W-:Y:S02]  /*0df0*/  IADD3 R0, R2.reuse, 0x3e, RZ ;  /* 0x0000003e02007810 */ /* 0x041fe40007ffe0ff */
[----:B------:R-:W-:-:S05]  /*0e00*/  IADD3 R2, R2, 0x3f, RZ ;  /* 0x0000003f02027810 */ /* 0x000fca0007ffe0ff */
[----:B------:R0:W-:Y:S04]  /*0e10*/  STL [R1+0xbf0], R2 ;  /* 0x000bf00201007387 */ /* 0x0001e80000100800 */
[----:B0-----:R-:W2:Y:S02]  /*0e20*/  LDL.LU R2, [R1+0xc70] ;  /* 0x000c700001027983 */ /* 0x001ea40000300800 */
[----:B--2---:R-:W-:Y:S02]  /*0e30*/  IMAD R2, R2, 0x40, R4 ;  /* 0x0000004002027824 */ /* 0x004fe400078e0204 */
[----:B------:R0:W5:Y:S04]  /*0e40*/  LDL.LU R4, [R1+0xc6c] ;  /* 0x000c6c0001047983 */ /* 0x0001680000300800 */
[----:B------:R0:W-:Y:S04]  /*0e50*/  STL [R1+0xbfc], R0 ;  /* 0x000bfc0001007387 */ /* 0x0001e80000100800 */
[----:B------:R0:W-:Y:S01]  /*0e60*/  STL [R1+0xb6c], R2 ;  /* 0x000b6c0201007387 */ /* 0x0001e20000100800 */
[----:B------:R-:W-:Y:S05]  /*0e70*/  @!P0 BRA `(.L_x_0) ;  /* 0x00026d7000008947 */ /* 0x000fea0003800000 */
[----:B------:R-:W2:Y:S04]  /*0e80*/  LDL R10, [R1+0xc54] ;  /* 0x000c5400010a7983 */ /* 0x000ea80000100800 */
[----:B------:R-:W3:Y:S04]  /*0e90*/  LDL R12, [R1+0xc60] ;  /* 0x000c6000010c7983 */ /* 0x000ee80000100800 */
[----:B------:R-:W4:Y:S04]  /*0ea0*/  LDL R17, [R1+0xc64] ;  /* 0x000c640001117983 */ /* 0x000f280000100800 */
        /* <DEDUP_REMOVED lines=11> */
[----:B------:R-:W4:Y:S01]  /*0f60*/  LDL R25, [R1+0xc28] ;  /* 0x000c280001197983 */ /* 0x000f220000100800 */
[----:B------:R-:W-:Y:S01]  /*0f70*/  IMAD.MOV.U32 R19, RZ, RZ, R29 ;  /* 0x000000ffff137224 */ /* 0x000fe200078e001d */
[----:B------:R-:W-:Y:S01]  /*0f80*/  IABS R29, c[0x0][0x17c] ;  /* 0x00005f00001d7a13 */ /* 0x000fe20000000000 */
[----:B------:R-:W-:Y:S01]  /*0f90*/  IMAD.MOV.U32 R9, RZ, RZ, R0 ;  /* 0x000000ffff097224 */ /* 0x000fe200078e0000 */
[----:B------:R-:W4:Y:S02]  /*0fa0*/  LDL R21, [R1+0xc24] ;  /* 0x000c240001157983 */ /* 0x000f240000100800 */
[----:B0-----:R-:W0:Y:S01]  /*0fb0*/  I2F.RP R2, R29 ;  /* 0x0000001d00027306 */ /* 0x001e220000209400 */
[----:B------:R-:W-:Y:S01]  /*0fc0*/  IABS R0, c[0x0][0x178] ;  /* 0x00005e0000007a13 */ /* 0x000fe20000000000 */
[----:B------:R-:W4:Y:S04]  /*0fd0*/  LDL R26, [R1+0xc20] ;  /* 0x000c2000011a7983 */ /* 0x000f280000100800 */
[----:B------:R-:W-:Y:S01]  /*0fe0*/  IMAD.MOV.U32 R5, RZ, RZ, R0 ;  /* 0x000000ffff057224 */ /* 0x000fe200078e0000 */
[----:B------:R-:W4:Y:S03]  /*0ff0*/  LDL R24, [R1+0xc2c] ;  /* 0x000c2c0001187983 */ /* 0x000f260000100800 */
[----:B------:R-:W1:Y:S08]  /*1000*/  I2F.RP R0, R5 ;  /* 0x0000000500007306 */ /* 0x000e700000209400 */
[----:B0-----:R-:W0:Y:S08]  /*1010*/  MUFU.RCP R2, R2 ;  /* 0x0000000200027308 */ /* 0x001e300000001000 */
[----:B-1----:R-:W1:Y:S01]  /*1020*/  MUFU.RCP R0, R0 ;  /* 0x0000000000007308 */ /* 0x002e620000001000 */
[----:B0-----:R-:W-:-:S07]  /*1030*/  IADD3 R2, R2, 0xffffffe, RZ ;  /* 0x0ffffffe02027810 */ /* 0x001fce0007ffe0ff */
[----:B------:R0:W2:Y:S01]  /*1040*/  F2I.FTZ.U32.TRUNC.NTZ R5, R2 ;  /* 0x0000000200057305 */ /* 0x0000a2000021f000 */
[----:B-1----:R-:W-:Y:S01]  /*1050*/  IADD3 R0, R0, 0xffffffe, RZ ;  /* 0x0ffffffe00007810 */ /* 0x002fe20007ffe0ff */
[----:B-----5:R-:W-:Y:S02]  /*1060*/  IMAD.MOV.U32 R4, RZ, RZ, RZ ;  /* 0x000000ffff047224 */ /* 0x020fe400078e00ff */
[----:B0-----:R-:W-:Y:S02]  /*1070*/  IMAD.MOV.U32 R2, RZ, RZ, RZ ;  /* 0x000000ffff027224 */ /* 0x001fe400078e00ff */
[----:B--2---:R-:W-:Y:S02]  /*1080*/  IMAD.MOV.U32 R7, RZ, RZ, R10 ;  /* 0x000000ffff077224 */ /* 0x004fe400078e000a */
[----:B---3--:R-:W-:Y:S02]  /*1090*/  IMAD.MOV.U32 R10, RZ, RZ, R12 ;  /* 0x000000ffff0a7224 */ /* 0x008fe400078e000c */
[----:B----4-:R-:W-:-:S02]  /*10a0*/  IMAD.MOV.U32 R12, RZ, RZ, R17 ;  /* 0x000000ffff0c7224 */ /* 0x010fc400078e0011 */
[----:B------:R-:W-:Y:S02]  /*10b0*/  IMAD.MOV.U32 R17, RZ, RZ, R20 ;  /* 0x000000ffff117224 */ /* 0x000fe400078e0014 */
[----:B------:R-:W-:Y:S02]  /*10c0*/  IMAD.MOV.U32 R20, RZ, RZ, R3 ;  /* 0x000000ffff147224 */ /* 0x000fe400078e0003 */
[----:B------:R0:W1:Y:S01]  /*10d0*/  F2I.FTZ.U32.TRUNC.NTZ R3, R0 ;  /* 0x0000000000037305 */ /* 0x000062000021f000 */
[----:B------:R-:W-:Y:S02]  /*10e0*/  IMAD.MOV.U32 R8, RZ, RZ, R11 ;  /* 0x000000ffff087224 */ /* 0x000fe400078e000b */
[----:B------:R-:W-:Y:S02]  /*10f0*/  IMAD.MOV.U32 R11, RZ, RZ, R15 ;  /* 0x000000ffff0b7224 */ /* 0x000fe400078e000f */
[----:B0-----:R-:W-:Y:S02]  /*1100*/  IMAD.MOV R0, RZ, RZ, -R5 ;  /* 0x000000ffff007224 */ /* 0x001fe400078e0a05 */
[----:B------:R-:W-:-:S02]  /*1110*/  IMAD.MOV.U32 R15, RZ, RZ, R27 ;  /* 0x000000ffff0f7224 */ /* 0x000fc400078e001b */
[----:B------:R-:W-:Y:S01]  /*1120*/  IMAD R27, R0, R29, RZ ;  /* 0x0000001d001b7224 */ /* 0x000fe200078e02ff */
[----:B------:R-:W-:-:S03]  /*1130*/  IABS R6, R6 ;  /* 0x0000000600067213 */ /* 0x000fc60000000000 */
[----:B------:R-:W-:Y:S01]  /*1140*/  IMAD.HI.U32 R27, R5, R27, R4 ;  /* 0x0000001b051b7227 */ /* 0x000fe200078e0004 */
[----:B------:R-:W-:Y:S02]  /*1150*/  IABS R5, R9 ;  /* 0x0000000900057213 */ /* 0x000fe40000000000 */
[----:B------:R-:W-:Y:S01]  /*1160*/  IABS R29, c[0x0][0x178] ;  /* 0x00005e00001d7a13 */ /* 0x000fe20000000000 */
[----:B-1----:R-:W-:Y:S01]  /*1170*/  IMAD.MOV R9, RZ, RZ, -R3 ;  /* 0x000000ffff097224 */ /* 0x002fe200078e0a03 */
[----:B------:R-:W-:Y:S01]  /*1180*/  IABS R4, R8 ;  /* 0x0000000800047213 */ /* 0x000fe20000000000 */
[----:B------:R-:W-:Y:S01]  /*1190*/  IMAD.HI.U32 R8, R27, R6, RZ ;  /* 0x000000061b087227 */ /* 0x000fe200078e00ff */
[----:B------:R-:W-:-:S03]  /*11a0*/  IABS R0, R7 ;  /* 0x0000000700007213 */ /* 0x000fc60000000000 */
[----:B------:R-:W-:Y:S01]  /*11b0*/  IMAD R9, R9, R29, RZ ;  /* 0x0000001d09097224 */ /* 0x000fe200078e02ff */
[----:B------:R-:W-:Y:S01]  /*11c0*/  IABS R29, c[0x0][0x17c] ;  /* 0x00005f00001d7a13 */ /* 0x000fe20000000000 */
[----:B------:R-:W-:-:S04]  /*11d0*/  IMAD.HI.U32 R7, R27, R5, RZ ;  /* 0x000000051b077227 */ /* 0x000fc800078e00ff */
[----:B------:R-:W-:Y:S02]  /*11e0*/  IMAD.MOV R8, RZ, RZ, -R8 ;  /* 0x000000ffff087224 */ /* 0x000fe400078e0a08 */
[----:B------:R-:W-:-:S04]  /*11f0*/  IMAD.HI.U32 R2, R3, R9, R2 ;  /* 0x0000000903027227 */ /* 0x000fc800078e0002 */
[----:B------:R-:W-:Y:S02]  /*1200*/  IMAD.MOV R7, RZ, RZ, -R7 ;  /* 0x000000ffff077224 */ /* 0x000fe400078e0a07 */
[----:B------:R-:W-:Y:S01]  /*1210*/  IMAD R3, R29, R8, R6 ;  /* 0x000000081d037224 */ /* 0x000fe200078e0206 */
[----:B------:R0:W-:Y:S01]  /*1220*/  STL [R1+0xa4], R2 ;  /* 0x0000a40201007387 */ /* 0x0001e20000100800 */
[----:B------:R-:W-:-:S03]  /*1230*/  IMAD.HI.U32 R6, R27, R4, RZ ;  /* 0x000000041b067227 */ /* 0x000fc600078e00ff */
[----:B------:R1:W-:Y:S01]  /*1240*/  STL [R1+0x88], R3 ;  /* 0x0000880301007387 */ /* 0x0003e20000100800 */
[----:B------:R-:W-:Y:S02]  /*1250*/  IMAD.MOV R6, RZ, RZ, -R6 ;  /* 0x000000ffff067224 */ /* 0x000fe400078e0a06 */
[----:B0-----:R-:W-:Y:S01]  /*1260*/  IMAD R2, R29, R7, R5 ;  /* 0x000000071d027224 */ /* 0x001fe200078e0205 */
[----:B------:R-:W-:Y:S01]  /*1270*/  IABS R7, R10 ;  /* 0x0000000a00077213 */ /* 0x000fe20000000000 */
[----:B-1----:R-:W-:-:S03]  /*1280*/  IMAD.HI.U32 R3, R27, R0, RZ ;  /* 0x000000001b037227 */ /* 0x002fc600078e00ff */
[----:B------:R0:W-:Y:S01]  /*1290*/  STL [R1+0x84], R2 ;  /* 0x0000840201007387 */ /* 0x0001e20000100800 */
[----:B------:R-:W-:Y:S01]  /*12a0*/  IABS R5, R11 ;  /* 0x0000000b00057213 */ /* 0x000fe20000000000 */
[----:B------:R-:W-:Y:S02]  /*12b0*/  IMAD.MOV R3, RZ, RZ, -R3 ;  /* 0x000000ffff037224 */ /* 0x000fe400078e0a03 */
[----:B------:R-:W-:Y:S02]  /*12c0*/  IMAD R4, R29, R6, R4 ;  /* 0x000000061d047224 */ /* 0x000fe400078e0204 */
[----:B------:R-:W-:Y:S01]  /*12d0*/  IMAD.HI.U32 R8, R27, R7, RZ ;  /* 0x000000071b087227 */ /* 0x000fe200078e00ff */
[----:B0-----:R-:W-:-:S03]  /*12e0*/  IABS R2, R12 ;  /* 0x0000000c00027213 */ /* 0x001fc60000000000 */
[----:B------:R-:W-:Y:S02]  /*12f0*/  IMAD R0, R29, R3, R0 ;  /* 0x000000031d007224 */ /* 0x000fe400078e0200 */
[C---:B------:R-:W-:Y:S01]  /*1300*/  IMAD.HI.U32 R6, R27.reuse, R5, RZ ;  /* 0x000000051b067227 */ /* 0x040fe200078e00ff */
[----:B------:R0:W-:Y:S03]  /*1310*/  STL [R1+0x80], R4 ;  /* 0x0000800401007387 */ /* 0x0001e60000100800 */
[----:B------:R-:W-:Y:S01]  /*1320*/  IMAD.HI.U32 R3, R27, R2, RZ ;  /* 0x000000021b037227 */ /* 0x000fe200078e00ff */
[----:B------:R1:W-:Y:S03]  /*1330*/  STL [R1+0x7c], R0 ;  /* 0x00007c0001007387 */ /* 0x0003e60000100800 */
[----:B------:R-:W-:-:S02]  /*1340*/  IMAD.MOV R8, RZ, RZ, -R8 ;  /* 0x000000ffff087224 */ /* 0x000fc400078e0a08 */
[----:B------:R-:W-:Y:S01]  /*1350*/  IMAD.MOV R6, RZ, RZ, -R6 ;  /* 0x000000ffff067224 */ /* 0x000fe200078e0a06 */
[----:B0-----:R-:W-:Y:S01]  /*1360*/  IABS R4, R13 ;  /* 0x0000000d00047213 */ /* 0x001fe20000000000 */
[----:B------:R-:W-:Y:S02]  /*1370*/  IMAD.MOV R3, RZ, RZ, -R3 ;  /* 0x000000ffff037224 */ /* 0x000fe400078e0a03 */
[C---:B------:R-:W-:Y:S01]  /*1380*/  IMAD R7, R29.reuse, R8, R7 ;  /* 0x000000081d077224 */ /* 0x040fe200078e0207 */
[----:B-1----:R-:W-:Y:S01]  /*1390*/  IABS R0, R14 ;  /* 0x0000000e00007213 */ /* 0x002fe20000000000 */
[C---:B------:R-:W-:Y:S02]  /*13a0*/  IMAD R5, R29.reuse, R6, R5 ;  /* 0x000000061d057224 */ /* 0x040fe400078e0205 */
[----:B------:R-:W-:Y:S02]  /*13b0*/  IMAD R2, R29, R3, R2 ;  /* 0x000000031d027224 */ /* 0x000fe400078e0202 */
[C---:B------:R-:W-:Y:S01]  /*13c0*/  IMAD.HI.U32 R6, R27.reuse, R4, RZ ;  /* 0x000000041b067227 */ /* 0x040fe200078e00ff */
[----:B------:R0:W-:Y:S03]  /*13d0*/  STL [R1+0x78], R7 ;  /* 0x0000780701007387 */ /* 0x0001e60000100800 */
[----:B------:R-:W-:Y:S01]  /*13e0*/  IMAD.HI.U32 R3, R27, R0, RZ ;  /* 0x000000001b037227 */ /* 0x000fe200078e00ff */
[----:B------:R1:W-:Y:S03]  /*13f0*/  STL [R1+0x74], R5 ;  /* 0x0000740501007387 */ /* 0x0003e60000100800 */
[----:B------:R-:W-:Y:S01]  /*1400*/  IMAD.MOV R6, RZ, RZ, -R6 ;  /* 0x000000ffff067224 */ /* 0x000fe200078e0a06 */
[----:B------:R2:W-:Y:S01]  /*1410*/  STL [R1+0x70], R2 ;  /* 0x0000700201007387 */ /* 0x0005e20000100800 */
[----:B0-----:R-:W-:Y:S01]  /*1420*/  IABS R7, R15 ;  /* 0x0000000f00077213 */ /* 0x001fe20000000000 */
[----:B------:R-:W-:Y:S01]  /*1430*/  IMAD.MOV R3, RZ, RZ, -R3 ;  /* 0x000000ffff037224 */ /* 0x000fe200078e0a03 */
[----:B-1----:R-:W-:Y:S01]  /*1440*/  IABS R5, R16 ;  /* 0x0000001000057213 */ /* 0x002fe20000000000 */
[----:B------:R-:W-:Y:S01]  /*1450*/  IMAD R4, R29, R6, R4 ;  /* 0x000000061d047224 */ /* 0x000fe200078e0204 */
[----:B--2---:R-:W-:Y:S01]  /*1460*/  IABS R2, R17 ;  /* 0x0000001100027213 */ /* 0x004fe20000000000 */
[----:B------:R-:W-:-:S04]  /*1470*/  IMAD.HI.U32 R8, R27, R7, RZ ;  /* 0x000000071b087227 */ /* 0x000fc800078e00ff */
[----:B------:R-:W-:Y:S02]  /*1480*/  IMAD R0, R29, R3, R0 ;  /* 0x000000031d007224 */ /* 0x000fe400078e0200 */
[----:B------:R-:W-:-:S04]  /*1490*/  IMAD.HI.U32 R6, R27, R5, RZ ;  /* 0x000000051b067227 */ /* 0x000fc800078e00ff */
[----:B------:R-:W-:Y:S01]  /*14a0*/  IMAD.HI.U32 R3, R27, R2, RZ ;  /* 0x000000021b037227 */ /* 0x000fe200078e00ff */
[----:B------:R0:W-:Y:S03]  /*14b0*/  STL [R1+0x6c], R4 ;  /* 0x00006c0401007387 */ /* 0x0001e60000100800 */
[----:B------:R-:W-:Y:S02]  /*14c0*/  IMAD.MOV R8, RZ, RZ, -R8 ;  /* 0x000000ffff087224 */ /* 0x000fe400078e0a08 */
[----:B------:R-:W-:Y:S02]  /*14d0*/  IMAD.MOV R6, RZ, RZ, -R6 ;  /* 0x000000ffff067224 */ /* 0x000fe400078e0a06 */
[----:B------:R-:W-:Y:S02]  /*14e0*/  IMAD.MOV R3, RZ, RZ, -R3 ;  /* 0x000000ffff037224 */ /* 0x000fe400078e0a03 */
[C---:B------:R-:W-:Y:S01]  /*14f0*/  IMAD R7, R29.reuse, R8, R7 ;  /* 0x000000081d077224 */ /* 0x040fe200078e0207 */
[----:B0-----:R-:W-:Y:S01]  /*1500*/  IABS R4, R18 ;  /* 0x0000001200047213 */ /* 0x001fe20000000000 */
[C---:B------:R-:W-:Y:S01]  /*1510*/  IMAD R5, R29.reuse, R6, R5 ;  /* 0x000000061d057224 */ /* 0x040fe200078e0205 */
[----:B------:R0:W-:Y:S01]  /*1520*/  STL [R1+0x68], R0 ;  /* 0x0000680001007387 */ /* 0x0001e20000100800 */
[----:B------:R-:W-:-:S02]  /*1530*/  IMAD R2, R29, R3, R2 ;  /* 0x000000031d027224 */ /* 0x000fc400078e0202 */
[----:B------:R-:W-:Y:S01]  /*1540*/  IMAD.HI.U32 R6, R27, R4, RZ ;  /* 0x000000041b067227 */ /* 0x000fe200078e00ff */
[----:B------:R-:W-:Y:S01]  /*1550*/  STL [R1+0x64], R7 ;  /* 0x0000640701007387 */ /* 0x000fe20000100800 */
[----:B0-----:R-:W-:-:S03]  /*1560*/  IABS R0, R19 ;  /* 0x0000001300007213 */ /* 0x001fc60000000000 */
[----:B------:R0:W-:Y:S01]  /*1570*/  STL [R1+0x60], R5 ;  /* 0x0000600501007387 */ /* 0x0001e20000100800 */
[----:B------:R-:W-:-:S03]  /*1580*/  IMAD.MOV R6, RZ, RZ, -R6 ;  /* 0x000000ffff067224 */ /* 0x000fc600078e0a06 */
[----:B------:R1:W-:Y:S01]  /*1590*/  STL [R1+0x5c], R2 ;  /* 0x00005c0201007387 */ /* 0x0003e20000100800 */
[----:B------:R-:W-:Y:S01]  /*15a0*/  IMAD.HI.U32 R3, R27, R0, RZ ;  /* 0x000000001b037227 */ /* 0x000fe200078e00ff */
[----:B0-----:R-:W-:Y:S02]  /*15b0*/  IABS R5, R22 ;  /* 0x0000001600057213 */ /* 0x001fe40000000000 */
[----:B------:R-:W2:Y:S01]  /*15c0*/  LDL R22, [R1+0xc18] ;  /* 0x000c180001167983 */ /* 0x000ea20000100800 */
[----:B------:R-:W-:Y:S02]  /*15d0*/  IMAD.MOV R3, RZ, RZ, -R3 ;  /* 0x000000ffff037224 */ /* 0x000fe400078e0a03 */
[C---:B------:R-:W-:Y:S02]  /*15e0*/  IMAD R4, R29.reuse, R6, R4 ;  /* 0x000000061d047224 */ /* 0x040fe400078e0204 */
[----:B------:R-:W-:Y:S01]  /*15f0*/  IMAD R0, R29, R3, R0 ;  /* 0x000000031d007224 */ /* 0x000fe200078e0200 */
[----:B-1----:R-:W-:-:S02]  /*1600*/  IABS R2, R23 ;  /* 0x0000001700027213 */ /* 0x002fc40000000000 */
[----:B------:R0:W-:Y:S04]  /*1610*/  STL [R1+0x58], R4 ;  /* 0x0000580401007387 */ /* 0x0001e80000100800 */
[----:B------:R-:W3:Y:S04]  /*1620*/  LDL R23, [R1+0xc1c] ;  /* 0x000c1c0001177983 */ /* 0x000ee80000100800 */
[----:B------:R1:W-:Y:S01]  /*1630*/  STL [R1+0x54], R0 ;  /* 0x0000540001007387 */ /* 0x0003e20000100800 */
[----:B0-----:R-:W-:-:S03]  /*1640*/  IABS R4, R25 ;  /* 0x0000001900047213 */ /* 0x001fc60000000000 */
[----:B------:R-:W4:Y:S01]  /*1650*/  LDL R25, [R1+0xc10] ;  /* 0x000c100001197983 */ /* 0x000f220000100800 */
[----:B------:R-:W-:Y:S01]  /*1660*/  IABS R7, R20 ;  /* 0x0000001400077213 */ /* 0x000fe20000000000 */
[----:B------:R-:W-:-:S04]  /*1670*/  IMAD.HI.U32 R6, R27, R5, RZ ;  /* 0x000000051b067227 */ /* 0x000fc800078e00ff */
[----:B------:R-:W-:-:S04]  /*1680*/  IMAD.HI.U32 R8, R27, R7, RZ ;  /* 0x000000071b087227 */ /* 0x000fc800078e00ff */
[----:B------:R-:W-:-:S04]  /*1690*/  IMAD.HI.U32 R3, R27, R2, RZ ;  /* 0x000000021b037227 */ /* 0x000fc800078e00ff */
[----:B------:R-:W-:Y:S02]  /*16a0*/  IMAD.MOV R8, RZ, RZ, -R8 ;  /* 0x000000ffff087224 */ /* 0x000fe400078e0a08 */
[----:B------:R-:W-:Y:S02]  /*16b0*/  IMAD.MOV R6, RZ, RZ, -R6 ;  /* 0x000000ffff067224 */ /* 0x000fe400078e0a06 */
[----:B------:R-:W-:Y:S02]  /*16c0*/  IMAD.MOV R3, RZ, RZ, -R3 ;  /* 0x000000ffff037224 */ /* 0x000fe400078e0a03 */
[C---:B------:R-:W-:Y:S02]  /*16d0*/  IMAD R7, R29.reuse, R8, R7 ;  /* 0x000000081d077224 */ /* 0x040fe400078e0207 */
[C---:B------:R-:W-:Y:S02]  /*16e0*/  IMAD R5, R29.reuse, R6, R5 ;  /* 0x000000061d057224 */ /* 0x040fe400078e0205 */
[----:B------:R-:W-:Y:S01]  /*16f0*/  IMAD R2, R29, R3, R2 ;  /* 0x000000031d027224 */ /* 0x000fe200078e0202 */
[----:B------:R0:W-:Y:S01]  /*1700*/  STL [R1+0x50], R7 ;  /* 0x0000500701007387 */ /* 0x0001e20000100800 */
[----:B-1----:R-:W-:Y:S01]  /*1710*/  IABS R0, R24 ;  /* 0x0000001800007213 */ /* 0x002fe20000000000 */
[----:B------:R-:W-:-:S02]  /*1720*/  IMAD.HI.U32 R6, R27, R4, RZ ;  /* 0x000000041b067227 */ /* 0x000fc400078e00ff */
[----:B------:R1:W-:Y:S04]  /*1730*/  STL [R1+0x4c], R5 ;  /* 0x00004c0501007387 */ /* 0x0003e80000100800 */
[----:B------:R-:W4:Y:S01]  /*1740*/  LDL R24, [R1+0xc14] ;  /* 0x000c140001187983 */ /* 0x000f220000100800 */
[----:B0-----:R-:W-:-:S03]  /*1750*/  IABS R7, R26 ;  /* 0x0000001a00077213 */ /* 0x001fc60000000000 */
[----:B------:R2:W-:Y:S01]  /*1760*/  STL [R1+0x48], R2 ;  /* 0x0000480201007387 */ /* 0x0005e20000100800 */
[----:B------:R-:W-:Y:S01]  /*1770*/  IMAD.MOV R6, RZ, RZ, -R6 ;  /* 0x000000ffff067224 */ /* 0x000fe200078e0a06 */
[----:B-1----:R-:W-:Y:S02]  /*1780*/  IABS R5, R21 ;  /* 0x0000001500057213 */ /* 0x002fe40000000000 */
[----:B------:R-:W4:Y:S01]  /*1790*/  LDL R26, [R1+0xc08] ;  /* 0x000c0800011a7983 */ /* 0x000f220000100800 */
[----:B------:R-:W-:-:S03]  /*17a0*/  IMAD R4, R29, R6, R4 ;  /* 0x000000061d047224 */ /* 0x000fc600078e0204 */
[----:B------:R-:W4:Y:S01]  /*17b0*/  LDL R21, [R1+0xc0c] ;  /* 0x000c0c0001157983 */ /* 0x000f220000100800 */
[----:B------:R-:W-:-:S03]  /*17c0*/  IMAD.HI.U32 R3, R27, R0, RZ ;  /* 0x000000001b037227 */ /* 0x000fc600078e00ff */
[----:B------:R-:W-:Y:S01]  /*17d0*/  STL [R1+0x44], R4 ;  /* 0x0000440401007387 */ /* 0x000fe20000100800 */
[----:B------:R-:W-:-:S04]  /*17e0*/  IMAD.HI.U32 R8, R27, R7, RZ ;  /* 0x000000071b087227 */ /* 0x000fc800078e00ff */
[----:B------:R-:W-:Y:S02]  /*17f0*/  IMAD.MOV R3, RZ, RZ, -R3 ;  /* 0x000000ffff037224 */ /* 0x000fe400078e0a03 */
[----:B------:R-:W-:-:S04]  /*1800*/  IMAD.HI.U32 R6, R27, R5, RZ ;  /* 0x000000051b067227 */ /* 0x000fc800078e00ff */
[----:B------:R-:W-:Y:S02]  /*1810*/  IMAD.MOV R8, RZ, RZ, -R8 ;  /* 0x000000ffff087224 */ /* 0x000fe400078e0a08 */
[C---:B------:R-:W-:Y:S02]  /*1820*/  IMAD R0, R29.reuse, R3, R0 ;  /* 0x000000031d007224 */ /* 0x040fe400078e0200 */
[----:B------:R-:W-:Y:S02]  /*1830*/  IMAD.MOV R6, RZ, RZ, -R6 ;  /* 0x000000ffff067224 */ /* 0x000fe400078e0a06 */
[C---:B------:R-:W-:Y:S02]  /*1840*/  IMAD R7, R29.reuse, R8, R7 ;  /* 0x000000081d077224 */ /* 0x040fe400078e0207 */
[----:B------:R-:W-:Y:S01]  /*1850*/  IMAD R6, R29, R6, R5 ;  /* 0x000000061d067224 */ /* 0x000fe200078e0205 */
[----:B--2---:R-:W-:Y:S02]  /*1860*/  IABS R2, R22 ;  /* 0x0000001600027213 */ /* 0x004fe40000000000 */
[----:B------:R-:W2:Y:S04]  /*1870*/  LDL R22, [R1+0xc00] ;  /* 0x000c000001167983 */ /* 0x000ea80000100800 */
[----:B------:R3:W-:Y:S02]  /*1880*/  STL [R1+0x40], R0 ;  /* 0x0000400001007387 */ /* 0x0007e40000100800 */
[----:B---3--:R-:W-:-:S02]  /*1890*/  IABS R0, R23 ;  /* 0x0000001700007213 */ /* 0x008fc40000000000 */
[----:B------:R-:W3:Y:S01]  /*18a0*/  LDL R23, [R1+0xc04] ;  /* 0x000c040001177983 */ /* 0x000ee20000100800 */
[----:B----4-:R-:W-:-:S03]  /*18b0*/  IABS R4, R25 ;  /* 0x0000001900047213 */ /* 0x010fc60000000000 */
[----:B------:R-:W-:Y:S04]  /*18c0*/  STL [R1+0x3c], R7 ;  /* 0x00003c0701007387 */ /* 0x000fe80000100800 */
[----:B------:R-:W-:Y:S04]  /*18d0*/  STL [R1+0x38], R6 ;  /* 0x0000380601007387 */ /* 0x000fe80000100800 */
[----:B------:R-:W4:Y:S01]  /*18e0*/  LDL R25, [R1+0xbf4] ;  /* 0x000bf40001197983 */ /* 0x000f220000100800 */
[----:B------:R-:W-:-:S04]  /*18f0*/  IMAD.HI.U32 R3, R27, R2, RZ ;  /* 0x000000021b037227 */ /* 0x000fc800078e00ff */
[----:B------:R-:W-:Y:S02]  /*1900*/  IMAD.MOV R3, RZ, RZ, -R3 ;  /* 0x000000ffff037224 */ /* 0x000fe400078e0a03 */
[----:B------:R-:W-:-:S04]  /*1910*/  IMAD.HI.U32 R5, R27, R0, RZ ;  /* 0x000000001b057227 */ /* 0x000fc800078e00ff */
[----:B------:R-:W-:Y:S02]  /*1920*/  IMAD R3, R29, R3, R2 ;  /* 0x000000031d037224 */ /* 0x000fe400078e0202 */
[----:B------:R-:W-:-:S04]  /*1930*/  IMAD.HI.U32 R2, R27, R4, RZ ;  /* 0x000000041b027227 */ /* 0x000fc800078e00ff */
[----:B------:R-:W-:Y:S01]  /*1940*/  IMAD.MOV R5, RZ, RZ, -R5 ;  /* 0x000000ffff057224 */ /* 0x000fe200078e0a05 */
[----:B------:R0:W-:Y:S01]  /*1950*/  STL [R1+0x34], R3 ;  /* 0x0000340301007387 */ /* 0x0001e20000100800 */
[----:B------:R-:W-:Y:S02]  /*1960*/  IMAD.MOV R8, RZ, RZ, -R2 ;  /* 0x000000ffff087224 */ /* 0x000fe400078e0a02 */
[C---:B------:R-:W-:Y:S02]  /*1970*/  IMAD R5, R29.reuse, R5, R0 ;  /* 0x000000051d057224 */ /* 0x040fe400078e0200 */
[----:B------:R-:W-:Y:S01]  /*1980*/  IMAD R4, R29, R8, R4 ;  /* 0x000000081d047224 */ /* 0x000fe200078e0204 */
[----:B0-----:R-:W-:Y:S02]  /*1990*/  IABS R3, R24 ;  /* 0x0000001800037213 */ /* 0x001fe40000000000 */
[----:B------:R-:W4:Y:S01]  /*19a0*/  LDL R24, [R1+0xbf8] ;  /* 0x000bf80001187983 */ /* 0x000f220000100800 */
[----:B------:R-:W-:-:S03]  /*19b0*/  IABS R6, R26 ;  /* 0x0000001a00067213 */ /* 0x000fc60000000000 */
[----:B------:R-:W4:Y:S01]  /*19c0*/  LDL R26, [R1+0xbe8] ;  /* 0x000be800011a7983 */ /* 0x000f220000100800 */
[----:B------:R-:W-:Y:S01]  /*19d0*/  IABS R7, R21 ;  /* 0x0000001500077213 */ /* 0x000fe20000000000 */
[----:B------:R-:W-:Y:S02]  /*19e0*/  IMAD.MOV.U32 R2, RZ, RZ, R6 ;  /* 0x000000ffff027224 */ /* 0x000fe400078e0006 */
[----:B------:R0:W-:Y:S01]  /*19f0*/  STL [R1+0x30], R5 ;  /* 0x0000300501007387 */ /* 0x0001e20000100800 */
[----:B------:R-:W-:-:S04]  /*1a00*/  IMAD.HI.U32 R6, R27, R3, RZ ;  /* 0x000000031b067227 */ /* 0x000fc800078e00ff */
[----:B------:R-:W-:Y:S01]  /*1a10*/  IMAD.MOV.U32 R0, RZ, RZ, R7 ;  /* 0x000000ffff007224 */ /* 0x000fe200078e0007 */
[----:B------:R2:W-:Y:S01]  /*1a20*/  STL [R1+0x2c], R4 ;  /* 0x00002c0401007387 */ /* 0x0005e20000100800 */
[----:B------:R-:W-:Y:S02]  /*1a30*/  IMAD.MOV R10, RZ, RZ, -R6 ;  /* 0x000000ffff0a7224 */ /* 0x000fe400078e0a06 */
[C---:B0-----:R-:W-:Y:S01]  /*1a40*/  IMAD.HI.U32 R5, R27.reuse, R2, RZ ;  /* 0x000000021b057227 */ /* 0x041fe200078e00ff */
[----:B------:R-:W4:Y:S03]  /*1a50*/  LDL R20, [R1+0xbec] ;  /* 0x000bec0001147983 */ /* 0x000f260000100800 */
[----:B------:R-:W-:-:S04]  /*1a60*/  IMAD.HI.U32 R7, R27, R0, RZ ;  /* 0x000000001b077227 */ /* 0x000fc800078e00ff */
[----:B------:R-:W-:Y:S02]  /*1a70*/  IMAD.MOV R9, RZ, RZ, -R5 ;  /* 0x000000ffff097224 */ /* 0x000fe400078e0a05 */
[----:B------:R-:W-:Y:S02]  /*1a80*/  IMAD.MOV R6, RZ, RZ, -R7 ;  /* 0x000000ffff067224 */ /* 0x000fe400078e0a07 */
[C---:B------:R-:W-:Y:S02]  /*1a90*/  IMAD R3, R29.reuse, R10, R3 ;  /* 0x0000000a1d037224 */ /* 0x040fe400078e0203 */
[C---:B------:R-:W-:Y:S02]  /*1aa0*/  IMAD R2, R29.reuse, R9, R2 ;  /* 0x000000091d027224 */ /* 0x040fe400078e0202 */
[----:B------:R-:W-:Y:S01]  /*1ab0*/  IMAD R0, R29, R6, R0 ;  /* 0x000000061d007224 */ /* 0x000fe200078e0200 */
[----:B--2---:R-:W-:Y:S02]  /*1ac0*/  IABS R4, R22 ;  /* 0x0000001600047213 */ /* 0x004fe40000000000 */
[----:B------:R-:W2:Y:S04]  /*1ad0*/  LDL R22, [R1+0xbe4] ;  /* 0x000be40001167983 */ /* 0x000ea80000100800 */
[----:B------:R-:W-:Y:S04]  /*1ae0*/  STL [R1+0x28], R3 ;  /* 0x0000280301007387 */ /* 0x000fe80000100800 */
[----:B------:R-:W-:Y:S01]  /*1af0*/  STL [R1+0x24], R2 ;  /* 0x0000240201007387 */ /* 0x000fe20000100800 */
[----:B---3--:R-:W-:-:S03]  /*1b00*/  IABS R8, R23 ;  /* 0x0000001700087213 */ /* 0x008fc60000000000 */
[----:B------:R-:W3:Y:S04]  /*1b10*/  LDL R23, [R1+0xbe0] ;  /* 0x000be00001177983 */ /* 0x000ee80000100800 */
[----:B------:R4:W-:Y:S01]  /*1b20*/  STL [R1+0x20], R0 ;  /* 0x0000200001007387 */ /* 0x0009e20000100800 */
[----:B------:R-:W-:-:S03]  /*1b30*/  IMAD.HI.U32 R7, R27, R4, RZ ;  /* 0x000000041b077227 */ /* 0x000fc600078e00ff */
[----:B------:R-:W3:Y:S01]  /*1b40*/  LDL R21, [R1+0xbd8] ;  /* 0x000bd80001157983 */ /* 0x000ee20000100800 */
[----:B----4-:R-:W-:-:S03]  /*1b50*/  IABS R0, R25 ;  /* 0x0000001900007213 */ /* 0x010fc60000000000 */
[----:B------:R-:W4:Y:S01]  /*1b60*/  LDL R25, [R1+0xbdc] ;  /* 0x000bdc0001197983 */ /* 0x000f220000100800 */
[----:B------:R-:W-:Y:S02]  /*1b70*/  IMAD.MOV.U32 R5, RZ, RZ, R8 ;  /* 0x000000ffff057224 */ /* 0x000fe400078e0008 */
[----:B------:R-:W-:Y:S02]  /*1b80*/  IMAD.MOV R6, RZ, RZ, -R7 ;  /* 0x000000ffff067224 */ /* 0x000fe400078e0a07 */
[----:B------:R-:W-:-:S04]  /*1b90*/  IMAD.HI.U32 R2, R27, R5, RZ ;  /* 0x000000051b027227 */ /* 0x000fc800078e00ff */
[----:B------:R-:W-:Y:S02]  /*1ba0*/  IMAD R6, R29, R6, R4 ;  /* 0x000000061d067224 */ /* 0x000fe400078e0204 */
[----:B------:R-:W-:-:S03]  /*1bb0*/  IMAD.MOV R8, RZ, RZ, -R2 ;  /* 0x000000ffff087224 */ /* 0x000fc600078e0a02 */
[----:B------:R0:W-:Y:S01]  /*1bc0*/  STL [R1+0x1c], R6 ;  /* 0x00001c0601007387 */ /* 0x0001e20000100800 */
[----:B------:R-:W-:Y:S01]  /*1bd0*/  IMAD R4, R29, R8, R5 ;  /* 0x000000081d047224 */ /* 0x000fe200078e0205 */
[----:B------:R-:W-:Y:S02]  /*1be0*/  IABS R3, R24 ;  /* 0x0000001800037213 */ /* 0x000fe40000000000 */
[----:B------:R-:W-:Y:S01]  /*1bf0*/  IABS R7, R26 ;  /* 0x0000001a00077213 */ /* 0x000fe20000000000 */
[C---:B0-----:R-:W-:Y:S01]  /*1c00*/  IMAD.HI.U32 R6, R27.reuse, R0, RZ ;  /* 0x000000001b067227 */ /* 0x041fe200078e00ff */
[----:B------:R-:W3:Y:S03]  /*1c10*/  LDL R24, [R1+0xbd4] ;  /* 0x000bd40001187983 */ /* 0x000ee60000100800 */
[----:B------:R-:W-:Y:S01]  /*1c20*/  IMAD.MOV.U32 R2, RZ, RZ, R7 ;  /* 0x000000ffff027224 */ /* 0x000fe200078e0007 */
[----:B------:R-:W3:Y:S01]  /*1c30*/  LDL R26, [R1+0xbd0] ;  /* 0x000bd000011a7983 */ /* 0x000ee20000100800 */
[----:B------:R-:W-:-:S04]  /*1c40*/  IMAD.HI.U32 R5, R27, R3, RZ ;  /* 0x000000031b057227 */ /* 0x000fc800078e00ff */
[----:B------:R-:W-:-:S04]  /*1c50*/  IMAD.HI.U32 R7, R27, R2, RZ ;  /* 0x000000021b077227 */ /* 0x000fc800078e00ff */
[----:B------:R-:W-:Y:S02]  /*1c60*/  IMAD.MOV R10, RZ, RZ, -R6 ;  /* 0x000000ffff0a7224 */ /* 0x000fe400078e0a06 */
[----:B------:R-:W-:Y:S02]  /*1c70*/  IMAD.MOV R9, RZ, RZ, -R5 ;  /* 0x000000ffff097224 */ /* 0x000fe400078e0a05 */
[----:B------:R-:W-:Y:S01]  /*1c80*/  IMAD.MOV R6, RZ, RZ, -R7 ;  /* 0x000000ffff067224 */ /* 0x000fe200078e0a07 */
[----:B------:R0:W-:Y:S01]  /*1c90*/  STL [R1+0x18], R4 ;  /* 0x0000180401007387 */ /* 0x0001e20000100800 */
[----:B--2---:R-:W-:-:S05]  /*1ca0*/  IABS R8, R22 ;  /* 0x0000001600087213 */ /* 0x004fca0000000000 */
[----:B------:R-:W-:Y:S02]  /*1cb0*/  IMAD.MOV.U32 R5, RZ, RZ, R8 ;  /* 0x000000ffff057224 */ /* 0x000fe400078e0008 */
[C---:B------:R-:W-:Y:S02]  /*1cc0*/  IMAD R8, R29.reuse, R10, R0 ;  /* 0x0000000a1d087224 */ /* 0x040fe400078e0200 */
[C---:B------:R-:W-:Y:S02]  /*1cd0*/  IMAD R0, R29.reuse, R9, R3 ;  /* 0x000000091d007224 */ /* 0x040fe400078e0203 */
[----:B------:R-:W-:Y:S01]  /*1ce0*/  IMAD R3, R29, R6, R2 ;  /* 0x000000061d037224 */ /* 0x000fe200078e0202 */
[----:B------:R-:W-:Y:S04]  /*1cf0*/  STL [R1+0x14], R8 ;  /* 0x0000140801007387 */ /* 0x000fe80000100800 */
[----:B------:R-:W-:Y:S04]  /*1d00*/  STL [R1+0x10], R0 ;  /* 0x0000100001007387 */ /* 0x000fe80000100800 */
[----:B------:R4:W-:Y:S01]  /*1d10*/  STL [R1+0xc], R3 ;  /* 0x00000c0301007387 */ /* 0x0009e20000100800 */
[----:B0-----:R-:W-:Y:S01]  /*1d20*/  IABS R4, R20 ;  /* 0x0000001400047213 */ /* 0x001fe20000000000 */
[----:B------:R-:W-:-:S02]  /*1d30*/  IMAD.HI.U32 R2, R27, R5, RZ ;  /* 0x000000051b027227 */ /* 0x000fc400078e00ff */
[----:B------:R-:W2:Y:S01]  /*1d40*/  LDL R22, [R1+0xbcc] ;  /* 0x000bcc0001167983 */ /* 0x000ea20000100800 */
[----:B----4-:R-:W-:-:S03]  /*1d50*/  IABS R3, R25 ;  /* 0x0000001900037213 */ /* 0x010fc60000000000 */
[----:B------:R-:W4:Y:S01]  /*1d60*/  LDL R25, [R1+0xbc4] ;  /* 0x000bc40001197983 */ /* 0x000f220000100800 */
[----:B------:R-:W-:Y:S01]  /*1d70*/  IMAD.HI.U32 R7, R27, R4, RZ ;  /* 0x000000041b077227 */ /* 0x000fe200078e00ff */
[----:B---3--:R-:W-:Y:S02]  /*1d80*/  IABS R0, R23 ;  /* 0x0000001700007213 */ /* 0x008fe40000000000 */
[----:B------:R-:W3:Y:S01]  /*1d90*/  LDL R23, [R1+0xbc8] ;  /* 0x000bc80001177983 */ /* 0x000ee20000100800 */
[----:B------:R-:W-:Y:S02]  /*1da0*/  IMAD.MOV R6, RZ, RZ, -R7 ;  /* 0x000000ffff067224 */ /* 0x000fe400078e0a07 */
[----:B------:R-:W-:Y:S01]  /*1db0*/  IMAD.MOV R8, RZ, RZ, -R2 ;  /* 0x000000ffff087224 */ /* 0x000fe200078e0a02 */
[----:B------:R-:W-:Y:S01]  /*1dc0*/  IABS R7, R21 ;  /* 0x0000001500077213 */ /* 0x000fe20000000000 */
[C---:B------:R-:W-:Y:S02]  /*1dd0*/  IMAD R6, R29.reuse, R6, R4 ;  /* 0x000000061d067224 */ /* 0x040fe400078e0204 */
[----:B------:R-:W-:-:S02]  /*1de0*/  IMAD R4, R29, R8, R5 ;  /* 0x000000081d047224 */ /* 0x000fc400078e0205 */
[----:B------:R-:W-:Y:S01]  /*1df0*/  IMAD.MOV.U32 R2, RZ, RZ, R7 ;  /* 0x000000ffff027224 */ /* 0x000fe200078e0007 */
[----:B------:R0:W-:Y:S01]  /*1e00*/  STL [R1+0x8], R6 ;  /* 0x0000080601007387 */ /* 0x0001e20000100800 */
[----:B------:R-:W-:-:S03]  /*1e10*/  IMAD.HI.U32 R5, R27, R3, RZ ;  /* 0x000000031b057227 */ /* 0x000fc600078e00ff */
[----:B------:R1:W-:Y:S01]  /*1e20*/  STL [R1+0x4], R4 ;  /* 0x0000040401007387 */ /* 0x0003e20000100800 */
[----:B------:R-:W-:-:S04]  /*1e30*/  IMAD.HI.U32 R7, R27, R2, RZ ;  /* 0x000000021b077227 */ /* 0x000fc800078e00ff */
[----:B0-----:R-:W-:Y:S01]  /*1e40*/  IMAD.HI.U32 R6, R27, R0, RZ ;  /* 0x000000001b067227 */ /* 0x001fe200078e00ff */
[----:B-1----:R-:W-:-:S03]  /*1e50*/  IABS R4, R24 ;  /* 0x0000001800047213 */ /* 0x002fc60000000000 */
[----:B------:R-:W-:Y:S01]  /*1e60*/  IMAD.MOV R9, RZ, RZ, -R6 ;  /* 0x000000ffff097224 */ /* 0x000fe200078e0a06 */
[----:B------:R-:W2:Y:S01]  /*1e70*/  LDL R24, [R1+0xbc0] ;  /* 0x000bc00001187983 */ /* 0x000ea20000100800 */
[----:B------:R-:W-:Y:S01]  /*1e80*/  IMAD.MOV R6, RZ, RZ, -R5 ;  /* 0x000000ffff067224 */ /* 0x000fe200078e0a05 */
[----:B------:R-:W-:Y:S02]  /*1e90*/  IABS R8, R26 ;  /* 0x0000001a00087213 */ /* 0x000fe40000000000 */
[----:B------:R-:W2:Y:S01]  /*1ea0*/  LDL R26, [R1+0xbbc] ;  /* 0x000bbc00011a7983 */ /* 0x000ea20000100800 */
[----:B------:R-:W-:Y:S02]  /*1eb0*/  IMAD.MOV R5, RZ, RZ, -R7 ;  /* 0x000000ffff057224 */ /* 0x000fe400078e0a07 */
[C---:B------:R-:W-:Y:S02]  /*1ec0*/  IMAD R7, R29.reuse, R9, R0 ;  /* 0x000000091d077224 */ /* 0x040fe400078e0200 */
[----:B------:R-:W-:-:S02]  /*1ed0*/  IMAD R0, R29, R6, R3 ;  /* 0x000000061d007224 */ /* 0x000fc400078e0203 */
[----:B------:R-:W-:-:S03]  /*1ee0*/  IMAD R2, R29, R5, R2 ;  /* 0x000000051d027224 */ /* 0x000fc600078e0202 */
[----:B------:R-:W-:Y:S04]  /*1ef0*/  STL [R1+0xec4], R0 ;  /* 0x000ec40001007387 */ /* 0x000fe80000100800 */
[----:B------:R0:W-:Y:S04]  /*1f00*/  STL [R1], R7 ;  /* 0x0000000701007387 */ /* 0x0001e80000100800 */
[----:B------:R1:W-:Y:S01]  /*1f10*/  STL [R1+0xec0], R2 ;  /* 0x000ec00201007387 */ /* 0x0003e20000100800 */
[----:B----4-:R-:W-:-:S03]  /*1f20*/  IABS R9, R25 ;  /* 0x0000001900097213 */ /* 0x010fc60000000000 */
[----:B------:R-:W4:Y:S01]  /*1f30*/  LDL R25, [R1+0xbb0] ;  /* 0x000bb00001197983 */ /* 0x000f220000100800 */
[C---:B0-----:R-:W-:Y:S01]  /*1f40*/  IMAD.HI.U32 R7, R27.reuse, R4, RZ ;  /* 0x000000041b077227 */ /* 0x041fe200078e00ff */
[----:B---3--:R-:W-:Y:S02]  /*1f50*/  IABS R6, R23 ;  /* 0x0000001700067213 */ /* 0x008fe40000000000 */
[----:B------:R-:W3:Y:S01]  /*1f60*/  LDL R23, [R1+0xbb4] ;  /* 0x000bb40001177983 */ /* 0x000ee20000100800 */
[----:B------:R-:W-:Y:S01]  /*1f70*/  IMAD.HI.U32 R3, R27, R8, RZ ;  /* 0x000000081b037227 */ /* 0x000fe200078e00ff */
[----:B--2---:R-:W-:Y:S02]  /*1f80*/  IABS R5, R22 ;  /* 0x0000001600057213 */ /* 0x004fe40000000000 */
[----:B------:R-:W2:Y:S01]  /*1f90*/  LDL R22, [R1+0xbb8] ;  /* 0x000bb80001167983 */ /* 0x000ea20000100800 */
[----:B------:R-:W-:Y:S02]  /*1fa0*/  IMAD.MOV R7, RZ, RZ, -R7 ;  /* 0x000000ffff077224 */ /* 0x000fe400078e0a07 */
[----:B------:R-:W-:-:S02]  /*1fb0*/  IMAD.MOV R10, RZ, RZ, -R3 ;  /* 0x000000ffff0a7224 */ /* 0x000fc400078e0a03 */
[C---:B------:R-:W-:Y:S02]  /*1fc0*/  IMAD R3, R29.reuse, R7, R4 ;  /* 0x000000071d037224 */ /* 0x040fe400078e0204 */
[----:B------:R-:W-:Y:S02]  /*1fd0*/  IMAD R4, R29, R10, R8 ;  /* 0x0000000a1d047224 */ /* 0x000fe400078e0208 */
[----:B------:R-:W-:Y:S01]  /*1fe0*/  IMAD.MOV.U32 R7, RZ, RZ, R9 ;  /* 0x000000ffff077224 */ /* 0x000fe200078e0009 */
[----:B------:R-:W-:Y:S01]  /*1ff0*/  STL [R1+0xec8], R3 ;  /* 0x000ec80301007387 */ /* 0x000fe20000100800 */
[----:B------:R-:W-:-:S03]  /*2000*/  IMAD.HI.U32 R10, R27, R5, RZ ;  /* 0x000000051b0a7227 */ /* 0x000fc600078e00ff */
[----:B------:R0:W-:Y:S01]  /*2010*/  STL [R1+0xea4], R4 ;  /* 0x000ea40401007387 */ /* 0x0001e20000100800 */
[----:B------:R-:W-:-:S04]  /*2020*/  IMAD.HI.U32 R9, R27, R6, RZ ;  /* 0x000000061b097227 */ /* 0x000fc800078e00ff */
[----:B------:R-:W-:Y:S01]  /*2030*/  IMAD.HI.U32 R11, R27, R7, RZ ;  /* 0x000000071b0b7227 */ /* 0x000fe200078e00ff */
[----:B------:R-:W-:Y:S02]  /*2040*/  IABS R8, R24 ;  /* 0x0000001800087213 */ /* 0x000fe40000000000 */
[----:B------:R-:W2:Y:S01]  /*2050*/  LDL R24, [R1+0xbac] ;  /* 0x000bac0001187983 */ /* 0x000ea20000100800 */
[----:B------:R-:W-:Y:S01]  /*2060*/  IMAD.MOV R14, RZ, RZ, -R10 ;  /* 0x000000ffff0e7224 */ /* 0x000fe200078e0a0a */
[----:B------:R-:W-:Y:S01]  /*2070*/  IABS R12, R26 ;  /* 0x0000001a000c7213 */ /* 0x000fe20000000000 */
[----:B------:R-:W-:Y:S01]  /*2080*/  IMAD.MOV R13, RZ, RZ, -R9 ;  /* 0x000000ffff0d7224 */ /* 0x000fe200078e0a09 */
[----:B------:R-:W2:Y:S01]  /*2090*/  LDL R26, [R1+0xba8] ;  /* 0x000ba800011a7983 */ /* 0x000ea20000100800 */
[----:B------:R-:W-:Y:S02]  /*20a0*/  IMAD.MOV R10, RZ, RZ, -R11 ;  /* 0x000000ffff0a7224 */ /* 0x000fe400078e0a0b */
[----:B------:R-:W-:-:S02]  /*20b0*/  IMAD R5, R29, R14, R5 ;  /* 0x0000000e1d057224 */ /* 0x000fc400078e0205 */
[C---:B------:R-:W-:Y:S02]  /*20c0*/  IMAD R6, R29.reuse, R13, R6 ;  /* 0x0000000d1d067224 */ /* 0x040fe400078e0206 */
[----:B------:R-:W-:Y:S01]  /*20d0*/  IMAD R7, R29, R10, R7 ;  /* 0x0000000a1d077224 */ /* 0x000fe200078e0207 */
[----:B------:R0:W-:Y:S04]  /*20e0*/  STL [R1+0xea0], R5 ;  /* 0x000ea00501007387 */ /* 0x0001e80000100800 */
[----:B------:R-:W-:Y:S04]  /*20f0*/  STL [R1+0xe9c], R6 ;  /* 0x000e9c0601007387 */ /* 0x000fe80000100800 */
[----:B------:R0:W-:Y:S01]  /*2100*/  STL [R1+0xe98], R7 ;  /* 0x000e980701007387 */ /* 0x0001e20000100800 */
[----:B----4-:R-:W-:-:S03]  /*2110*/  IABS R14, R25 ;  /* 0x00000019000e7213 */ /* 0x010fc60000000000 */
[----:B------:R-:W4:Y:S01]  /*2120*/  LDL R25, [R1+0xb9c] ;  /* 0x000b9c0001197983 */ /* 0x000f220000100800 */
[----:B------:R-:W-:Y:S02]  /*2130*/  IMAD.MOV.U32 R9, RZ, RZ, R12 ;  /* 0x000000ffff097224 */ /* 0x000fe400078e000c */
[C---:B------:R-:W-:Y:S01]  /*2140*/  IMAD.HI.U32 R13, R27.reuse, R8, RZ ;  /* 0x000000081b0d7227 */ /* 0x040fe200078e00ff */
[----:B---3--:R-:W-:Y:S02]  /*2150*/  IABS R12, R23 ;  /* 0x00000017000c7213 */ /* 0x008fe40000000000 */
[----:B------:R-:W3:Y:S01]  /*2160*/  LDL R23, [R1+0xba0] ;  /* 0x000ba00001177983 */ /* 0x000ee20000100800 */
[----:B------:R-:W-:Y:S01]  /*2170*/  IMAD.HI.U32 R11, R27, R9, RZ ;  /* 0x000000091b0b7227 */ /* 0x000fe200078e00ff */
[----:B--2---:R-:W-:Y:S02]  /*2180*/  IABS R10, R22 ;  /* 0x00000016000a7213 */ /* 0x004fe40000000000 */
[----:B------:R-:W2:Y:S01]  /*2190*/  LDL R22, [R1+0xba4] ;  /* 0x000ba40001167983 */ /* 0x000ea20000100800 */
[----:B------:R-:W-:-:S02]  /*21a0*/  IMAD.MOV R13, RZ, RZ, -R13 ;  /* 0x000000ffff0d7224 */ /* 0x000fc400078e0a0d */
[----:B------:R-:W-:Y:S02]  /*21b0*/  IMAD.MOV R15, RZ, RZ, -R11 ;  /* 0x000000ffff0f7224 */ /* 0x000fe400078e0a0b */
[C---:B------:R-:W-:Y:S02]  /*21c0*/  IMAD R8, R29.reuse, R13, R8 ;  /* 0x0000000d1d087224 */ /* 0x040fe400078e0208 */
[----:B------:R-:W-:Y:S02]  /*21d0*/  IMAD R9, R29, R15, R9 ;  /* 0x0000000f1d097224 */ /* 0x000fe400078e0209 */
[----:B------:R-:W-:Y:S02]  /*21e0*/  IMAD.MOV.U32 R11, RZ, RZ, R12 ;  /* 0x000000ffff0b7224 */ /* 0x000fe400078e000c */
[----:B------:R-:W-:Y:S01]  /*21f0*/  IMAD.MOV.U32 R12, RZ, RZ, R14 ;  /* 0x000000ffff0c7224 */ /* 0x000fe200078e000e */
[----:B------:R-:W-:Y:S01]  /*2200*/  STL [R1+0xea8], R8 ;  /* 0x000ea80801007387 */ /* 0x000fe20000100800 */
[----:B------:R-:W-:-:S03]  /*2210*/  IMAD.HI.U32 R15, R27, R10, RZ ;  /* 0x0000000a1b0f7227 */ /* 0x000fc600078e00ff */
[----:B------:R-:W-:Y:S01]  /*2220*/  STL [R1+0xeac], R9 ;  /* 0x000eac0901007387 */ /* 0x000fe20000100800 */
[C---:B------:R-:W-:Y:S01]  /*2230*/  IMAD.HI.U32 R14, R27.reuse, R11, RZ ;  /* 0x0000000b1b0e7227 */ /* 0x040fe200078e00ff */
[----:B------:R-:W-:Y:S02]  /*2240*/  IABS R13, R24 ;  /* 0x00000018000d7213 */ /* 0x000fe40000000000 */
[----:B------:R-:W2:Y:S01]  /*2250*/  LDL R24, [R1+0xb98] ;  /* 0x000b980001187983 */ /* 0x000ea20000100800 */
[----:B------:R-:W-:Y:S01]  /*2260*/  IMAD.HI.U32 R16, R27, R12, RZ ;  /* 0x0000000c1b107227 */ /* 0x000fe200078e00ff */
[----:B------:R-:W-:Y:S02]  /*2270*/  IABS R17, R26 ;  /* 0x0000001a00117213 */ /* 0x000fe40000000000 */
[----:B------:R-:W2:Y:S01]  /*2280*/  LDL R26, [R1+0xb94] ;  /* 0x000b9400011a7983 */ /* 0x000ea20000100800 */
[----:B------:R-:W-:Y:S02]  /*2290*/  IMAD.MOV R19, RZ, RZ, -R15 ;  /* 0x000000ffff137224 */ /* 0x000fe400078e0a0f */
[----:B------:R-:W-:-:S02]  /*22a0*/  IMAD.MOV R18, RZ, RZ, -R14 ;  /* 0x000000ffff127224 */ /* 0x000fc400078e0a0e */
[----:B------:R-:W-:Y:S02]  /*22b0*/  IMAD.MOV R15, RZ, RZ, -R16 ;  /* 0x000000ffff0f7224 */ /* 0x000fe400078e0a10 */
[C---:B------:R-:W-:Y:S02]  /*22c0*/  IMAD R10, R29.reuse, R19, R10 ;  /* 0x000000131d0a7224 */ /* 0x040fe400078e020a */
[C---:B------:R-:W-:Y:S02]  /*22d0*/  IMAD R11, R29.reuse, R18, R11 ;  /* 0x000000121d0b7224 */ /* 0x040fe400078e020b */
[----:B------:R-:W-:Y:S01]  /*22e0*/  IMAD R12, R29, R15, R12 ;  /* 0x0000000f1d0c7224 */ /* 0x000fe200078e020c */
[----:B------:R-:W-:Y:S04]  /*22f0*/  STL [R1+0xeb0], R10 ;  /* 0x000eb00a01007387 */ /* 0x000fe80000100800 */
[----:B------:R-:W-:Y:S04]  /*2300*/  STL [R1+0xeb4], R11 ;  /* 0x000eb40b01007387 */ /* 0x000fe80000100800 */
[----:B------:R-:W-:Y:S04]  /*2310*/  STL [R1+0xeb8], R12 ;  /* 0x000eb80c01007387 */ /* 0x000fe80000100800 */
[----:B-1----:R-:W2:Y:S04]  /*2320*/  LDL R2, [R1+0xb90] ;  /* 0x000b900001027983 */ /* 0x002ea80000100800 */
[----:B------:R-:W2:Y:S01]  /*2330*/  LDL R0, [R1+0xb8c] ;  /* 0x000b8c0001007983 */ /* 0x000ea20000100800 */
[----:B----4-:R-:W-:-:S03]  /*2340*/  IABS R19, R25 ;  /* 0x0000001900137213 */ /* 0x010fc60000000000 */
[----:B------:R-:W4:Y:S01]  /*2350*/  LDL R25, [R1+0xb88] ;  /* 0x000b880001197983 */ /* 0x000f220000100800 */
[----:B------:R-:W-:Y:S02]  /*2360*/  IMAD.MOV.U32 R14, RZ, RZ, R17 ;  /* 0x000000ffff0e7224 */ /* 0x000fe400078e0011 */
[----:B------:R-:W-:Y:S01]  /*2370*/  IMAD.HI.U32 R18, R27, R13, RZ ;  /* 0x0000000d1b127227 */ /* 0x000fe200078e00ff */
[----:B---3--:R-:W-:-:S03]  /*2380*/  IABS R17, R23 ;  /* 0x0000001700117213 */ /* 0x008fc60000000000 */
[----:B------:R-:W-:Y:S01]  /*2390*/  IMAD.HI.U32 R16, R27, R14, RZ ;  /* 0x0000000e1b107227 */ /* 0x000fe200078e00ff */
[----:B--2---:R-:W-:-:S03]  /*23a0*/  IABS R15, R22 ;  /* 0x00000016000f7213 */ /* 0x004fc60000000000 */
[----:B------:R-:W-:Y:S02]  /*23b0*/  IMAD.MOV R20, RZ, RZ, -R16 ;  /* 0x000000ffff147224 */ /* 0x000fe400078e0a10 */
[----:B------:R-:W-:Y:S02]  /*23c0*/  IMAD.MOV R18, RZ, RZ, -R18 ;  /* 0x000000ffff127224 */ /* 0x000fe400078e0a12 */
[----:B------:R-:W-:Y:S02]  /*23d0*/  IMAD.MOV.U32 R16, RZ, RZ, R17 ;  /* 0x000000ffff107224 */ /* 0x000fe400078e0011 */
[----:B------:R-:W-:Y:S02]  /*23e0*/  IMAD.MOV.U32 R17, RZ, RZ, R19 ;  /* 0x000000ffff117224 */ /* 0x000fe400078e0013 */
[----:B------:R-:W-:Y:S02]  /*23f0*/  IMAD R14, R29, R20, R14 ;  /* 0x000000141d0e7224 */ /* 0x000fe400078e020e */
[----:B------:R-:W-:-:S04]  /*2400*/  IMAD.HI.U32 R20, R27, R15, RZ ;  /* 0x0000000f1b147227 */ /* 0x000fc800078e00ff */
[----:B------:R-:W-:Y:S02]  /*2410*/  IMAD R13, R29, R18, R13 ;  /* 0x000000121d0d7224 */ /* 0x000fe400078e020d */
[----:B------:R-:W-:Y:S01]  /*2420*/  IMAD.HI.U32 R19, R27, R16, RZ ;  /* 0x000000101b137227 */ /* 0x000fe200078e00ff */
[----:B------:R-:W-:-:S03]  /*2430*/  IABS R18, R24 ;  /* 0x0000001800127213 */ /* 0x000fc60000000000 */
[----:B------:R-:W-:Y:S01]  /*2440*/  IMAD.HI.U32 R21, R27, R17, RZ ;  /* 0x000000111b157227 */ /* 0x000fe200078e00ff */
[----:B------:R-:W-:Y:S01]  /*2450*/  IABS R22, R26 ;  /* 0x0000001a00167213 */ /* 0x000fe20000000000 */
[----:B------:R-:W-:Y:S02]  /*2460*/  STL [R1+0xebc], R13 ;  /* 0x000ebc0d01007387 */ /* 0x000fe40000100800 */
[----:B------:R-:W-:Y:S02]  /*2470*/  IMAD.MOV R24, RZ, RZ, -R20 ;  /* 0x000000ffff187224 */ /* 0x000fe400078e0a14 */
[----:B------:R-:W-:Y:S01]  /*2480*/  IMAD.MOV R23, RZ, RZ, -R19 ;  /* 0x000000ffff177224 */ /* 0x000fe200078e0a13 */
[----:B------:R-:W-:Y:S01]  /*2490*/  STL [R1+0xecc], R14 ;  /* 0x000ecc0e01007387 */ /* 0x000fe20000100800 */
[----:B------:R-:W-:Y:S02]  /*24a0*/  IMAD.MOV R20, RZ, RZ, -R21 ;  /* 0x000000ffff147224 */ /* 0x000fe400078e0a15 */
[C---:B------:R-:W-:Y:S01]  /*24b0*/  IMAD R15, R29.reuse, R24, R15 ;  /* 0x000000181d0f7224 */ /* 0x040fe200078e020f */
[----:B------:R-:W2:Y:S01]  /*24c0*/  LDL R26, [R1+0xb84] ;  /* 0x000b8400011a7983 */ /* 0x000ea20000100800 */
[----:B------:R-:W-:-:S02]  /*24d0*/  IMAD R16, R29, R23, R16 ;  /* 0x000000171d107224 */ /* 0x000fc400078e0210 */
[----:B------:R-:W-:Y:S02]  /*24e0*/  IMAD.MOV.U32 R19, RZ, RZ, R22 ;  /* 0x000000ffff137224 */ /* 0x000fe400078e0016 */
[----:B------:R-:W-:Y:S01]  /*24f0*/  IMAD R17, R29, R20, R17 ;  /* 0x000000141d117224 */ /* 0x000fe200078e0211 */
[----:B------:R-:W-:Y:S01]  /*2500*/  STL [R1+0xed0], R15 ;  /* 0x000ed00f01007387 */ /* 0x000fe20000100800 */
[----:B------:R-:W-:-:S03]  /*2510*/  IMAD.HI.U32 R23, R27, R18, RZ ;  /* 0x000000121b177227 */ /* 0x000fc600078e00ff */
[----:B------:R1:W-:Y:S01]  /*2520*/  STL [R1+0xed4], R16 ;  /* 0x000ed41001007387 */ /* 0x0003e20000100800 */
[----:B------:R-:W-:-:S03]  /*2530*/  IMAD.HI.U32 R21, R27, R19, RZ ;  /* 0x000000131b157227 */ /* 0x000fc600078e00ff */
[----:B------:R-:W-:Y:S01]  /*2540*/  STL [R1+0xed8], R17 ;  /* 0x000ed81101007387 */ /* 0x000fe20000100800 */
[----:B------:R-:W-:Y:S01]  /*2550*/  IABS R20, R2 ;  /* 0x0000000200147213 */ /* 0x000fe20000000000 */
[----:B------:R-:W-:Y:S02]  /*2560*/  IMAD.MOV R23, RZ, RZ, -R23 ;  /* 0x000000ffff177224 */ /* 0x000fe400078e0a17 */
[----:B0-----:R-:W3:Y:S04]  /*2570*/  LDL R4, [R1+0x340] ;  /* 0x0003400001047983 */ /* 0x001ee80000100800 */
[----:B------:R-:W3:Y:S01]  /*2580*/  LDL R2, [R1+0xb74] ;  /* 0x000b740001027983 */ /* 0x000ee20000100800 */
[----:B------:R-:W-:Y:S01]  /*2590*/  IMAD R18, R29, R23, R18 ;  /* 0x000000171d127224 */ /* 0x000fe200078e0212 */
[----:B------:R-:W-:-:S02]  /*25a0*/  IABS R22, R0 ;  /* 0x0000000000167213 */ /* 0x000fc40000000000 */
[----:B------:R-:W3:Y:S04]  /*25b0*/  LDL R5, [R1+0xb70] ;  /* 0x000b700001057983 */ /* 0x000ee80000100800 */
[----:B------:R0:W-:Y:S01]  /*25c0*/  STL [R1+0xedc], R18 ;  /* 0x000edc1201007387 */ /* 0x0001e20000100800 */
[----:B----4-:R-:W-:Y:S01]  /*25d0*/  IABS R24, R25 ;  /* 0x0000001900187213 */ /* 0x010fe20000000000 */
[----:B------:R-:W-:-:S04]  /*25e0*/  IMAD.MOV R25, RZ, RZ, -R21 ;  /* 0x000000ffff197224 */ /* 0x000fc800078e0a15 */
[----:B------:R-:W-:-:S05]  /*25f0*/  IMAD R19, R29, R25, R19 ;  /* 0x000000191d137224 */ /* 0x000fca00078e0213 */
[----:B------:R2:W-:Y:S04]  /*2600*/  STL [R1+0xee0], R19 ;  /* 0x000ee01301007387 */ /* 0x0005e80000100800 */
[----:B------:R-:W4:Y:S04]  /*2610*/  LDL R0, [R1+0xb78] ;  /* 0x000b780001007983 */ /* 0x000f280000100800 */
[----:B------:R-:W4:Y:S01]  /*2620*/  LDL R7, [R1+0xb7c] ;  /* 0x000b7c0001077983 */ /* 0x000f220000100800 */
[----:B------:R-:W-:Y:S02]  /*2630*/  IMAD.MOV.U32 R21, RZ, RZ, R22 ;  /* 0x000000ffff157224 */ /* 0x000fe400078e0016 */
[----:B------:R-:W-:-:S02]  /*2640*/  IMAD.MOV.U32 R22, RZ, RZ, R24 ;  /* 0x000000ffff167224 */ /* 0x000fc400078e0018 */
[----:B------:R-:W-:Y:S01]  /*2650*/  IMAD.HI.U32 R24, R27, R21, RZ ;  /* 0x000000151b187227 */ /* 0x000fe200078e00ff */
[----:B------:R-:W-:-:S03]  /*2660*/  IABS R28, R28 ;  /* 0x0000001c001c7213 */ /* 0x000fc60000000000 */
[----:B------:R-:W-:-:S04]  /*2670*/  IMAD.HI.U32 R25, R27, R20, RZ ;  /* 0x000000141b197227 */ /* 0x000fc800078e00ff */
[----:B------:R-:W-:Y:S02]  /*2680*/  IMAD.MOV R3, RZ, RZ, -R24 ;  /* 0x000000ffff037224 */ /* 0x000fe400078e0a18 */
[----:B------:R-:W-:Y:S02]  /*2690*/  IMAD.MOV R6, RZ, RZ, -R25 ;  /* 0x000000ffff067224 */ /* 0x000fe400078e0a19 */
[----:B------:R-:W-:Y:S02]  /*26a0*/  IMAD.MOV.U32 R24, RZ, RZ, R28 ;  /* 0x000000ffff187224 */ /* 0x000fe400078e001c */
[----:B------:R-:W-:Y:S01]  /*26b0*/  IMAD R21, R29, R3, R21 ;  /* 0x000000031d157224 */ /* 0x000fe200078e0215 */
[----:B--2---:R-:W-:Y:S01]  /*26c0*/  IABS R23, R26 ;  /* 0x0000001a00177213 */ /* 0x004fe20000000000 */
[----:B------:R-:W-:-:S04]  /*26d0*/  IMAD.HI.U32 R26, R27, R22, RZ ;  /* 0x000000161b1a7227 */ /* 0x000fc800078e00ff */
[----:B------:R-:W-:Y:S02]  /*26e0*/  IMAD R20, R29, R6, R20 ;  /* 0x000000061d147224 */ /* 0x000fe400078e0214 */
[----:B------:R-:W-:-:S04]  /*26f0*/  IMAD.HI.U32 R3, R27, R23, RZ ;  /* 0x000000171b037227 */ /* 0x000fc800078e00ff */
[----:B------:R-:W-:Y:S02]  /*2700*/  IMAD.MOV R25, RZ, RZ, -R26 ;  /* 0x000000ffff197224 */ /* 0x000fe400078e0a1a */
[----:B------:R-:W-:Y:S01]  /*2710*/  IMAD.HI.U32 R26, R27, R24, RZ ;  /* 0x000000181b1a7227 */ /* 0x000fe200078e00ff */
[----:B------:R-:W-:Y:S01]  /*2720*/  STL [R1+0xee4], R20 ;  /* 0x000ee41401007387 */ /* 0x000fe20000100800 */
[----:B---3--:R-:W-:Y:S02]  /*2730*/  IABS R28, R4 ;  /* 0x00000004001c7213 */ /* 0x008fe40000000000 */
[----:B------:R-:W-:Y:S01]  /*2740*/  IMAD.MOV R4, RZ, RZ, -R3 ;  /* 0x000000ffff047224 */ /* 0x000fe200078e0a03 */
[----:B-1----:R-:W2:Y:S01]  /*2750*/  LDL R16, [R1+0xb6c] ;  /* 0x000b6c0001107983 */ /* 0x002ea20000100800 */
[----:B------:R-:W-:Y:S01]  /*2760*/  IABS R3, R2 ;  /* 0x0000000200037213 */ /* 0x000fe20000000000 */
[----:B------:R-:W-:Y:S02]  /*2770*/  IMAD.MOV R2, RZ, RZ, -R26 ;  /* 0x000000ffff027224 */ /* 0x000fe400078e0a1a */
[----:B------:R-:W3:Y:S01]  /*2780*/  LDL.LU R15, [R1+0x88] ;  /* 0x00008800010f7983 */ /* 0x000ee20000300800 */
[----:B------:R-:W-:-:S02]  /*2790*/  IMAD.MOV.U32 R26, RZ, RZ, R28 ;  /* 0x000000ffff1a7224 */ /* 0x000fc400078e001c */
[----:B------:R-:W-:Y:S01]  /*27a0*/  IMAD.MOV.U32 R28, RZ, RZ, R3 ;  /* 0x000000ffff1c7224 */ /* 0x000fe200078e0003 */
[----:B------:R-:W2:Y:S01]  /*27b0*/  LDL.LU R14, [R1+0x84] ;  /* 0x00008400010e7983 */ /* 0x000ea20000300800 */
[----:B------:R-:W-:-:S03]  /*27c0*/  IMAD R24, R29, R2, R24 ;  /* 0x000000021d187224 */ /* 0x000fc600078e0218 */
[----:B------:R-:W2:Y:S01]  /*27d0*/  LDL.LU R3, [R1+0x80] ;  /* 0x0000800001037983 */ /* 0x000ea20000300800 */
[----:B------:R-:W-:-:S03]  /*27e0*/  IMAD R23, R29, R4, R23 ;  /* 0x000000041d177224 */ /* 0x000fc600078e0217 */
[----:B------:R-:W2:Y:S04]  /*27f0*/  LDL.LU R2, [R1+0x7c] ;  /* 0x00007c0001027983 */ /* 0x000ea80000300800 */
[----:B------:R-:W2:Y:S01]  /*2800*/  LDL.LU R4, [R1+0xa4] ;  /* 0x0000a40001047983 */ /* 0x000ea20000300800 */
[----:B------:R-:W-:-:S04]  /*2810*/  IMAD.HI.U32 R8, R27, R28, RZ ;  /* 0x0000001c1b087227 */ /* 0x000fc800078e00ff */
[----:B0-----:R-:W-:Y:S02]  /*2820*/  IMAD.MOV R18, RZ, RZ, -R8 ;  /* 0x000000ffff127224 */ /* 0x001fe400078e0a08 */
[----:B------:R-:W-:Y:S01]  /*2830*/  IMAD R22, R29, R25, R22 ;  /* 0x000000191d167224 */ /* 0x000fe200078e0216 */
[----:B------:R-:W-:-:S05]  /*2840*/  IABS R25, R5 ;  /* 0x0000000500197213 */ /* 0x000fca0000000000 */
[----:B------:R-:W-:-:S04]  /*2850*/  IMAD.HI.U32 R5, R27, R25, RZ ;  /* 0x000000191b057227 */ /* 0x000fc800078e00ff */
[----:B------:R-:W-:-:S04]  /*2860*/  IMAD.MOV R5, RZ, RZ, -R5 ;  /* 0x000000ffff057224 */ /* 0x000fc800078e0a05 */
[----:B------:R-:W-:Y:S01]  /*2870*/  IMAD R19, R29, R5, R25 ;  /* 0x000000051d137224 */ /* 0x000fe200078e0219 */
[----:B----4-:R-:W-:Y:S02]  /*2880*/  IABS R9, R0 ;  /* 0x0000000000097213 */ /* 0x010fe40000000000 */
[----:B------:R-:W4:Y:S04]  /*2890*/  LDL.LU R0, [R1+0x78] ;  /* 0x0000780001007983 */ /* 0x000f280000300800 */
[----:B------:R-:W4:Y:S01]  /*28a0*/  LDL.LU R12, [R1+0x74] ;  /* 0x00007400010c7983 */ /* 0x000f220000300800 */
[----:B------:R-:W-:-:S03]  /*28b0*/  IABS R7, R7 ;  /* 0x0000000700077213 */ /* 0x000fc60000000000 */
[----:B------:R-:W4:Y:S01]  /*28c0*/  LDL.LU R11, [R1+0x70] ;  /* 0x00007000010b7983 */ /* 0x000f220000300800 */
[----:B------:R-:W-:-:S03]  /*28d0*/  IMAD.MOV.U32 R17, RZ, RZ, R9 ;  /* 0x000000ffff117224 */ /* 0x000fc600078e0009 */
[----:B------:R-:W4:Y:S01]  /*28e0*/  LDL.LU R10, [R1+0x6c] ;  /* 0x00006c00010a7983 */ /* 0x000f220000300800 */
[----:B------:R-:W-:-:S03]  /*28f0*/  IMAD.MOV.U32 R13, RZ, RZ, R7 ;  /* 0x000000ffff0d7224 */ /* 0x000fc600078e0007 */
[----:B------:R-:W4:Y:S04]  /*2900*/  LDL.LU R9, [R1+0x68] ;  /* 0x0000680001097983 */ /* 0x000f280000300800 */
[----:B------:R-:W4:Y:S04]  /*2910*/  LDL.LU R8, [R1+0x64] ;  /* 0x0000640001087983 */ /* 0x000f280000300800 */
[----:B------:R-:W4:Y:S04]  /*2920*/  LDL.LU R7, [R1+0x60] ;  /* 0x0000600001077983 */ /* 0x000f280000300800 */
[----:B------:R-:W4:Y:S01]  /*2930*/  LDL.LU R5, [R1+0x5c] ;  /* 0x00005c0001057983 */ /* 0x000f220000300800 */
[----:B------:R-:W-:-:S04]  /*2940*/  IMAD.HI.U32 R6, R27, R26, RZ ;  /* 0x0000001a1b067227 */ /* 0x000fc800078e00ff */
[----:B------:R-:W-:-:S04]  /*2950*/  IMAD.MOV R6, RZ, RZ, -R6 ;  /* 0x000000ffff067224 */ /* 0x000fc800078e0a06 */
[----:B------:R-:W-:-:S05]  /*2960*/  IMAD R25, R29, R6, R26 ;  /* 0x000000061d197224 */ /* 0x000fca00078e021a */
[C---:B------:R-:W-:Y:S02]  /*2970*/  ISETP.GT.U32.AND P2, PT, R29.reuse, R25, PT ;  /* 0x000000191d00720c */ /* 0x040fe40003f44070 */
[C---:B---3--:R-:W-:Y:S02]  /*2980*/  ISETP.GT.U32.AND P0, PT, R29.reuse, R15, PT ;  /* 0x0000000f1d00720c */ /* 0x048fe40003f04070 */
[C---:B--2---:R-:W-:Y:S02]  /*2990*/  ISETP.GT.U32.AND P1, PT, R29.reuse, R14, PT ;  /* 0x0000000e1d00720c */ /* 0x044fe40003f24070 */
[C---:B------:R-:W-:Y:S02]  /*29a0*/  ISETP.GT.U32.AND P4, PT, R29.reuse, R3, PT ;  /* 0x000000031d00720c */ /* 0x040fe40003f84070 */
[----:B------:R-:W-:-:S05]  /*29b0*/  ISETP.GT.U32.AND P3, PT, R29, R2, PT ;  /* 0x000000021d00720c */ /* 0x000fca0003f64070 */
[--C-:B------:R-:W-:Y:S02]  /*29c0*/  @!P2 IMAD.IADD R25, R25, 0x1, -R29.reuse ;  /* 0x000000011919a824 */ /* 0x100fe400078e0a1d */
[--C-:B------:R-:W-:Y:S02]  /*29d0*/  @!P0 IMAD.IADD R15, R15, 0x1, -R29.reuse ;  /* 0x000000010f0f8824 */ /* 0x100fe400078e0a1d */
[--C-:B------:R-:W-:Y:S02]  /*29e0*/  @!P1 IMAD.IADD R14, R14, 0x1, -R29.reuse ;  /* 0x000000010e0e9824 */ /* 0x100fe400078e0a1d */
[----:B------:R-:W-:Y:S02]  /*29f0*/  IMAD R26, R29, R18, R28 ;  /* 0x000000121d1a7224 */ /* 0x000fe400078e021c */
[----:B------:R-:W-:Y:S02]  /*2a00*/  @!P4 IMAD.IADD R3, R3, 0x1, -R29 ;  /* 0x000000010303c824 */ /* 0x000fe400078e0a1d */
[----:B------:R-:W-:-:S04]  /*2a10*/  IMAD.HI.U32 R6, R27, R17, RZ ;  /* 0x000000111b067227 */ /* 0x000fc800078e00ff */
[----:B------:R-:W-:Y:S01]  /*2a20*/  IMAD.HI.U32 R28, R27, R13, RZ ;  /* 0x0000000d1b1c7227 */ /* 0x000fe200078e00ff */
[----:B------:R-:W-:-:S03]  /*2a30*/  IABS R27, R16 ;  /* 0x00000010001b7213 */ /* 0x000fc60000000000 */
[----:B------:R-:W-:Y:S02]  /*2a40*/  @!P3 IMAD.IADD R2, R2, 0x1, -R29 ;  /* 0x000000010202b824 */ /* 0x000fe400078e0a1d */
[----:B------:R-:W-:Y:S02]  /*2a50*/  IMAD.MOV R16, RZ, RZ, -R6 ;  /* 0x000000ffff107224 */ /* 0x000fe400078e0a06 */
[----:B------:R-:W-:Y:S01]  /*2a60*/  IMAD.MOV.U32 R6, RZ, RZ, R27 ;  /* 0x000000ffff067224 */ /* 0x000fe200078e001b */
[----:B------:R-:W-:Y:S01]  /*2a70*/  STL [R1+0x8c], R19 ;  /* 0x00008c1301007387 */ /* 0x000fe20000100800 */
[----:B------:R-:W-:-:S03]  /*2a80*/  IMAD.MOV R28, RZ, RZ, -R28 ;  /* 0x000000ffff1c7224 */ /* 0x000fc600078e0a1c */
[----:B------:R0:W-:Y:S01]  /*2a90*/  STL [R1+0x90], R6 ;  /* 0x0000900601007387 */ /* 0x0001e20000100800 */
[C---:B------:R-:W-:Y:S02]  /*2aa0*/  IMAD R28, R29.reuse, R28, R13 ;  /* 0x0000001c1d1c7224 */ /* 0x040fe400078e020d */
[----:B0-----:R-:W-:Y:S02]  /*2ab0*/  IMAD.HI.U32 R6, R4, R6, RZ ;  /* 0x0000000604067227 */ /* 0x001fe400078e00ff */
[----:B------:R-:W2:Y:S02]  /*2ac0*/  LDL.LU R4, [R1+0x58] ;  /* 0x0000580001047983 */ /* 0x000ea40000300800 */
[----:B------:R-:W-:Y:S02]  /*2ad0*/  IMAD.MOV R13, RZ, RZ, -R6 ;  /* 0x000000ffff0d7224 */ /* 0x000fe400078e0a06 */
[----:B------:R-:W3:Y:S01]  /*2ae0*/  LDL.LU R6, [R1+0x54] ;  /* 0x0000540001067983 */ /* 0x000ee20000300800 */
[----:B------:R-:W-:-:S03]  /*2af0*/  IMAD R27, R29, R16, R17 ;  /* 0x000000101d1b7224 */ /* 0x000fc600078e0211 */
[----:B------:R-:W2:Y:S04]  /*2b00*/  LDL.LU R20, [R1+0x50] ;  /* 0x0000500001147983 */ /* 0x000ea80000300800 */
[----:B------:R-:W2:Y:S04]  /*2b10*/  LDL.LU R19, [R1+0x4c] ;  /* 0x00004c0001137983 */ /* 0x000ea80000300800 */
[----:B------:R-:W2:Y:S04]  /*2b20*/  LDL.LU R18, [R1+0x48] ;  /* 0x0000480001127983 */ /* 0x000ea80000300800 */
[----:B------:R-:W2:Y:S01]  /*2b30*/  LDL.LU R17, [R1+0x44] ;  /* 0x0000440001117983 */ /* 0x000ea20000300800 */
[----:B----4-:R-:W-:-:S02]  /*2b40*/  ISETP.GT.U32.AND P6, PT, R29, R12, PT ;  /* 0x0000000c1d00720c */ /* 0x010fc40003fc4070 */
[C---:B------:R-:W-:Y:S02]  /*2b50*/  ISETP.GT.U32.AND P2, PT, R29.reuse, R11, PT ;  /* 0x0000000b1d00720c */ /* 0x040fe40003f44070 */
[C---:B------:R-:W-:Y:S02]  /*2b60*/  ISETP.GT.U32.AND P5, PT, R29.reuse, R0, PT ;  /* 0x000000001d00720c */ /* 0x040fe40003fa4070 */
[C---:B------:R-:W-:Y:S02]  /*2b70*/  ISETP.GT.U32.AND P0, PT, R29.reuse, R10, PT ;  /* 0x0000000a1d00720c */ /* 0x040fe40003f04070 */
[C---:B------:R-:W-:Y:S02]  /*2b80*/  ISETP.GT.U32.AND P1, PT, R29.reuse, R9, PT ;  /* 0x000000091d00720c */ /* 0x040fe40003f24070 */
[----:B------:R-:W-:-:S03]  /*2b90*/  ISETP.GT.U32.AND P4, PT, R29, R8, PT ;  /* 0x000000081d00720c */ /* 0x000fc60003f84070 */
[--C-:B------:R-:W-:Y:S01]  /*2ba0*/  @!P6 IMAD.IADD R12, R12, 0x1, -R29.reuse ;  /* 0x000000010c0ce824 */ /* 0x100fe200078e0a1d */
[C---:B------:R-:W-:Y:S02]  /*2bb0*/  ISETP.GT.U32.AND P3, PT, R29.reuse, R7, PT ;  /* 0x000000071d00720c */ /* 0x040fe40003f64070 */
[----:B------:R-:W-:Y:S01]  /*2bc0*/  ISETP.GT.U32.AND P6, PT, R29, R25, PT ;  /* 0x000000191d00720c */ /* 0x000fe20003fc4070 */
[--C-:B------:R-:W-:Y:S01]  /*2bd0*/  @!P2 IMAD.IADD R11, R11, 0x1, -R29.reuse ;  /* 0x000000010b0ba824 */ /* 0x100fe200078e0a1d */
[C---:B------:R-:W-:Y:S01]  /*2be0*/  ISETP.GT.U32.AND P2, PT, R29.reuse, R15, PT ;  /* 0x0000000f1d00720c */ /* 0x040fe20003f44070 */
[--C-:B------:R-:W-:Y:S01]  /*2bf0*/  @!P0 IMAD.IADD R10, R10, 0x1, -R29.reuse ;  /* 0x000000010a0a8824 */ /* 0x100fe200078e0a1d */
[----:B------:R-:W-:Y:S01]  /*2c00*/  ISETP.GT.U32.AND P0, PT, R29, R14, PT ;  /* 0x0000000e1d00720c */ /* 0x000fe20003f04070 */
[--C-:B------:R-:W-:Y:S02]  /*2c10*/  @!P5 IMAD.IADD R0, R0, 0x1, -R29.reuse ;  /* 0x000000010000d824 */ /* 0x100fe400078e0a1d */
[--C-:B------:R-:W-:Y:S01]  /*2c20*/  @!P1 IMAD.IADD R9, R9, 0x1, -R29.reuse ;  /* 0x0000000109099824 */ /* 0x100fe200078e0a1d */
[C---:B------:R-:W-:Y:S01]  /*2c30*/  ISETP.GT.U32.AND P1, PT, R29.reuse, R3, PT ;  /* 0x000000031d00720c */ /* 0x040fe20003f24070 */
[--C-:B------:R-:W-:Y:S01]  /*2c40*/  @!P4 IMAD.IADD R8, R8, 0x1, -R29.reuse ;  /* 0x000000010808c824 */ /* 0x100fe200078e0a1d */
[----:B------:R-:W-:Y:S01]  /*2c50*/  ISETP.GT.U32.AND P4, PT, R29, R2, PT ;  /* 0x000000021d00720c */ /* 0x000fe20003f84070 */
[--C-:B------:R-:W-:Y:S01]  /*2c60*/  @!P3 IMAD.IADD R7, R7, 0x1, -R29.reuse ;  /* 0x000000010707b824 */ /* 0x100fe200078e0a1d */
[----:B------:R-:W-:Y:S01]  /*2c70*/  ISETP.GT.U32.AND P3, PT, R29, R0, PT ;  /* 0x000000001d00720c */ /* 0x000fe20003f64070 */
[--C-:B------:R-:W-:Y:S01]  /*2c80*/  @!P6 IMAD.IADD R25, R25, 0x1, -R29.reuse ;  /* 0x000000011919e824 */ /* 0x100fe200078e0a1d */
[----:B------:R-:W-:Y:S01]  /*2c90*/  ISETP.GT.U32.AND P5, PT, R29, R5, PT ;  /* 0x000000051d00720c */ /* 0x000fe20003fa4070 */
[----:B------:R-:W-:-:S02]  /*2ca0*/  @!P2 IMAD.IADD R15, R15, 0x1, -R29 ;  /* 0x000000010f0fa824 */ /* 0x000fc400078e0a1d */
[--C-:B------:R-:W-:Y:S01]  /*2cb0*/  @!P0 IMAD.IADD R14, R14, 0x1, -R29.reuse ;  /* 0x000000010e0e8824 */ /* 0x100fe200078e0a1d */
[----:B------:R0:W-:Y:S03]  /*2cc0*/  STL [R1+0xe5c], R25 ;  /* 0x000e5c1901007387 */ /* 0x0001e60000100800 */
[--C-:B------:R-:W-:Y:S02]  /*2cd0*/  @!P1 IMAD.IADD R3, R3, 0x1, -R29.reuse ;  /* 0x0000000103039824 */ /* 0x100fe400078e0a1d */
[--C-:B------:R-:W-:Y:S01]  /*2ce0*/  @!P4 IMAD.IADD R2, R2, 0x1, -R29.reuse ;  /* 0x000000010202c824 */ /* 0x100fe200078e0a1d */
[----:B0-----:R-:W4:Y:S01]  /*2cf0*/  LDL.LU R25, [R1+0x34] ;  /* 0x0000340001197983 */ /* 0x001f220000300800 */
[----:B------:R-:W-:-:S03]  /*2d00*/  @!P3 IMAD.IADD R0, R0, 0x1, -R29 ;  /* 0x000000010000b824 */ /* 0x000fc600078e0a1d */
[----:B------:R-:W2:Y:S04]  /*2d10*/  LDL.LU R16, [R1+0x40] ;  /* 0x0000400001107983 */ /* 0x000ea80000300800 */
[----:B------:R0:W-:Y:S04]  /*2d20*/  STL [R1+0x88], R15 ;  /* 0x0000880f01007387 */ /* 0x0001e80000100800 */
[----:B------:R1:W-:Y:S01]  /*2d30*/  STL [R1+0x84], R14 ;  /* 0x0000840e01007387 */ /* 0x0003e20000100800 */
[----:B------:R-:W-:-:S03]  /*2d40*/  @!P5 IMAD.IADD R5, R5, 0x1, -R29 ;  /* 0x000000010505d824 */ /* 0x000fc600078e0a1d */
[----:B0-----:R-:W2:Y:S04]  /*2d50*/  LDL.LU R15, [R1+0x3c] ;  /* 0x00003c00010f7983 */ /* 0x001ea80000300800 */
[----:B-1----:R-:W2:Y:S04]  /*2d60*/  LDL.LU R14, [R1+0x38] ;  /* 0x00003800010e7983 */ /* 0x002ea80000300800 */
[----:B------:R0:W-:Y:S01]  /*2d70*/  STL [R1+0x80], R3 ;  /* 0x0000800301007387 */ /* 0x0001e20000100800 */
[----:B------:R-:W-:-:S03]  /*2d80*/  ISETP.GT.U32.AND P5, PT, R29, R12, PT ;  /* 0x0000000c1d00720c */ /* 0x000fc60003fa4070 */
[----:B------:R-:W-:Y:S01]  /*2d90*/  STL [R1+0x7c], R2 ;  /* 0x00007c0201007387 */ /* 0x000fe20000100800 */
[C---:B------:R-:W-:Y:S02]  /*2da0*/  ISETP.GT.U32.AND P2, PT, R29.reuse, R11, PT ;  /* 0x0000000b1d00720c */ /* 0x040fe40003f44070 */
[C---:B------:R-:W-:Y:S01]  /*2db0*/  ISETP.GT.U32.AND P0, PT, R29.reuse, R10, PT ;  /* 0x0000000a1d00720c */ /* 0x040fe20003f04070 */
[----:B0-----:R-:W2:Y:S01]  /*2dc0*/  LDL.LU R3, [R1+0x30] ;  /* 0x0000300001037983 */ /* 0x001ea20000300800 */
[C---:B------:R-:W-:Y:S02]  /*2dd0*/  ISETP.GT.U32.AND P1, PT, R29.reuse, R9, PT ;  /* 0x000000091d00720c */ /* 0x040fe40003f24070 */
[C---:B------:R-:W-:Y:S01]  /*2de0*/  ISETP.GT.U32.AND P4, PT, R29.reuse, R8, PT ;  /* 0x000000081d00720c */ /* 0x040fe20003f84070 */
[----:B------:R0:W-:Y:S01]  /*2df0*/  STL [R1+0x78], R0 ;  /* 0x0000780001007387 */ /* 0x0001e20000100800 */
[----:B------:R-:W-:-:S03]  /*2e00*/  ISETP.GT.U32.AND P3, PT, R29, R7, PT ;  /* 0x000000071d00720c */ /* 0x000fc60003f64070 */
[----:B0-----:R-:W2:Y:S04]  /*2e10*/  LDL.LU R0, [R1+0x2c] ;  /* 0x00002c0001007983 */ /* 0x001ea80000300800 */
[----:B------:R-:W2:Y:S01]  /*2e20*/  LDL.LU R29, [R1+0x90] ;  /* 0x00009000011d7983 */ /* 0x000ea20000300800 */
[----:B------:R-:W-:-:S05]  /*2e30*/  IABS R2, c[0x0][0x178] ;  /* 0x00005e0000027a13 */ /* 0x000fca0000000000 */
[----:B--2---:R-:W-:Y:S02]  /*2e40*/  IMAD R13, R2, R13, R29 ;  /* 0x0000000d020d7224 */ /* 0x004fe400078e021d */
[----:B------:R-:W2:Y:S01]  /*2e50*/  LDL.LU R2, [R1+0x28] ;  /* 0x0000280001027983 */ /* 0x000ea20000300800 */
[----:B------:R-:W-:-:S04]  /*2e60*/  IABS R29, c[0x0][0x17c] ;  /* 0x00005f00001d7a13 */ /* 0x000fc80000000000 */
[C---:B------:R-:W-:Y:S01]  /*2e70*/  ISETP.GT.U32.AND P6, PT, R29.reuse, R5, PT ;  /* 0x000000051d00720c */ /* 0x040fe20003fc4070 */
[--C-:B------:R-:W-:Y:S01]  /*2e80*/  @!P5 IMAD.IADD R12, R12, 0x1, -R29.reuse ;  /* 0x000000010c0cd824 */ /* 0x100fe200078e0a1d */
[----:B------:R-:W-:Y:S01]  /*2e90*/  ISETP.GT.U32.AND P5, PT, R29, R4, PT ;  /* 0x000000041d00720c */ /* 0x000fe20003fa4070 */
[--C-:B------:R-:W-:Y:S01]  /*2ea0*/  @!P2 IMAD.IADD R11, R11, 0x1, -R29.reuse ;  /* 0x000000010b0ba824 */ /* 0x100fe200078e0a1d */
[C---:B---3--:R-:W-:Y:S01]  /*2eb0*/  ISETP.GT.U32.AND P2, PT, R29.reuse, R6, PT ;  /* 0x000000061d00720c */ /* 0x048fe20003f44070 */
[--C-:B------:R-:W-:Y:S01]  /*2ec0*/  @!P0 IMAD.IADD R10, R10, 0x1, -R29.reuse ;  /* 0x000000010a0a8824 */ /* 0x100fe200078e0a1d */
[----:B------:R-:W-:Y:S01]  /*2ed0*/  ISETP.GT.U32.AND P0, PT, R29, R20, PT ;  /* 0x000000141d00720c */ /* 0x000fe20003f04070 */
[--C-:B------:R-:W-:Y:S01]  /*2ee0*/  @!P1 IMAD.IADD R9, R9, 0x1, -R29.reuse ;  /* 0x0000000109099824 */ /* 0x100fe200078e0a1d */
[C---:B------:R-:W-:Y:S01]  /*2ef0*/  ISETP.GT.U32.AND P1, PT, R29.reuse, R19, PT ;  /* 0x000000131d00720c */ /* 0x040fe20003f24070 */
[--C-:B------:R-:W-:Y:S01]  /*2f00*/  @!P4 IMAD.IADD R8, R8, 0x1, -R29.reuse ;  /* 0x000000010808c824 */ /* 0x100fe200078e0a1d */
[----:B------:R-:W-:Y:S01]  /*2f10*/  ISETP.GT.U32.AND P4, PT, R29, R18, PT ;  /* 0x000000121d00720c */ /* 0x000fe20003f84070 */
[--C-:B------:R-:W-:Y:S01]  /*2f20*/  @!P3 IMAD.IADD R7, R7, 0x1, -R29.reuse ;  /* 0x000000010707b824 */ /* 0x100fe200078e0a1d */
[----:B------:R-:W-:Y:S01]  /*2f30*/  ISETP.GT.U32.AND P3, PT, R29, R17, PT ;  /* 0x000000111d00720c */ /* 0x000fe20003f64070 */
[--C-:B------:R-:W-:Y:S01]  /*2f40*/  @!P6 IMAD.IADD R5, R5, 0x1, -R29.reuse ;  /* 0x000000010505e824 */ /* 0x100fe200078e0a1d */
[C---:B------:R-:W-:Y:S01]  /*2f50*/  ISETP.GT.U32.AND P6, PT, R29.reuse, R16, PT ;  /* 0x000000101d00720c */ /* 0x040fe20003fc4070 */
[--C-:B------:R-:W-:Y:S01]  /*2f60*/  @!P5 IMAD.IADD R4, R4, 0x1, -R29.reuse ;  /* 0x000000010404d824 */ /* 0x100fe200078e0a1d */
[C---:B------:R-:W-:Y:S01]  /*2f70*/  ISETP.GT.U32.AND P5, PT, R29.reuse, R15, PT ;  /* 0x0000000f1d00720c */ /* 0x040fe20003fa4070 */
[--C-:B------:R-:W-:Y:S01]  /*2f80*/  @!P2 IMAD.IADD R6, R6, 0x1, -R29.reuse ;  /* 0x000000010606a824 */ /* 0x100fe200078e0a1d */
[C---:B------:R-:W-:Y:S01]  /*2f90*/  ISETP.GT.U32.AND P2, PT, R29.reuse, R14, PT ;  /* 0x0000000e1d00720c */ /* 0x040fe20003f44070 */
[--C-:B------:R-:W-:Y:S01]  /*2fa0*/  @!P0 IMAD.IADD R20, R20, 0x1, -R29.reuse ;  /* 0x0000000114148824 */ /* 0x100fe200078e0a1d */
[----:B----4-:R-:W-:Y:S01]  /*2fb0*/  ISETP.GT.U32.AND P0, PT, R29, R25, PT ;  /* 0x000000191d00720c */ /* 0x010fe20003f04070 */
[--C-:B------:R-:W-:Y:S01]  /*2fc0*/  @!P1 IMAD.IADD R19, R19, 0x1, -R29.reuse ;  /* 0x0000000113139824 */ /* 0x100fe200078e0a1d */
[C---:B------:R-:W-:Y:S01]  /*2fd0*/  ISETP.GT.U32.AND P1, PT, R29.reuse, R3, PT ;  /* 0x000000031d00720c */ /* 0x040fe20003f24070 */
[--C-:B------:R-:W-:Y:S01]  /*2fe0*/  @!P4 IMAD.IADD R18, R18, 0x1, -R29.reuse ;  /* 0x000000011212c824 */ /* 0x100fe200078e0a1d */
[----:B------:R-:W-:Y:S01]  /*2ff0*/  ISETP.GT.U32.AND P4, PT, R29, R0, PT ;  /* 0x000000001d00720c */ /* 0x000fe20003f84070 */
[----:B------:R-:W-:-:S02]  /*3000*/  @!P3 IMAD.IADD R17, R17, 0x1, -R29 ;  /* 0x000000011111b824 */ /* 0x000fc400078e0a1d */
[--C-:B------:R-:W-:Y:S01]  /*3010*/  @!P6 IMAD.IADD R16, R16, 0x1, -R29.reuse ;  /* 0x000000011010e824 */ /* 0x100fe200078e0a1d */
[----:B------:R-:W-:Y:S01]  /*3020*/  ISETP.GT.U32.AND P6, PT, R29, R4, PT ;  /* 0x000000041d00720c */ /* 0x000fe20003fc4070 */
[--C-:B------:R-:W-:Y:S01]  /*3030*/  @!P5 IMAD.IADD R15, R15, 0x1, -R29.reuse ;  /* 0x000000010f0fd824 */ /* 0x100fe200078e0a1d */
[C---:B------:R-:W-:Y:S01]  /*3040*/  ISETP.GT.U32.AND P5, PT, R29.reuse, R6, PT ;  /* 0x000000061d00720c */ /* 0x040fe20003fa4070 */
[--C-:B------:R-:W-:Y:S01]  /*3050*/  @!P2 IMAD.IADD R14, R14, 0x1, -R29.reuse ;  /* 0x000000010e0ea824 */ /* 0x100fe200078e0a1d */
[----:B------:R0:W-:Y:S01]  /*3060*/  STL [R1+0xdc], R13 ;  /* 0x0000dc0d01007387 */ /* 0x0001e20000100800 */
[----:B------:R-:W-:Y:S01]  /*3070*/  ISETP.GT.U32.AND P2, PT, R29, R20, PT ;  /* 0x000000141d00720c */ /* 0x000fe20003f44070 */
[--C-:B------:R-:W-:Y:S01]  /*3080*/  @!P0 IMAD.IADD R25, R25, 0x1, -R29.reuse ;  /* 0x0000000119198824 */ /* 0x100fe200078e0a1d */
[----:B------:R-:W-:Y:S01]  /*3090*/  ISETP.GT.U32.AND P0, PT, R29, R19, PT ;  /* 0x000000131d00720c */ /* 0x000fe20003f04070 */
[----:B------:R1:W-:Y:S01]  /*30a0*/  STL [R1+0x74], R12 ;  /* 0x0000740c01007387 */ /* 0x0003e20000100800 */
[----:B------:R-:W-:Y:S01]  /*30b0*/  @!P1 IMAD.IADD R3, R3, 0x1, -R29 ;  /* 0x0000000103039824 */ /* 0x000fe200078e0a1d */
[----:B------:R-:W-:-:S02]  /*30c0*/  ISETP.GT.U32.AND P1, PT, R29, R18, PT ;  /* 0x000000121d00720c */ /* 0x000fc40003f24070 */
[----:B------:R3:W-:Y:S01]  /*30d0*/  STL [R1+0x70], R11 ;  /* 0x0000700b01007387 */ /* 0x0007e20000100800 */
[--C-:B------:R-:W-:Y:S01]  /*30e0*/  @!P4 IMAD.IADD R0, R0, 0x1, -R29.reuse ;  /* 0x000000010000c824 */ /* 0x100fe200078e0a1d */
[----:B------:R-:W-:Y:S02]  /*30f0*/  ISETP.GT.U32.AND P4, PT, R29, R17, PT ;  /* 0x000000111d00720c */ /* 0x000fe40003f84070 */
[----:B------:R4:W-:Y:S04]  /*3100*/  STL [R1+0x6c], R10 ;  /* 0x00006c0a01007387 */ /* 0x0009e80000100800 */
[----:B------:R1:W-:Y:S04]  /*3110*/  STL [R1+0x68], R9 ;  /* 0x0000680901007387 */ /* 0x0003e80000100800 */
[----:B------:R1:W-:Y:S01]  /*3120*/  STL [R1+0x64], R8 ;  /* 0x0000640801007387 */ /* 0x0003e20000100800 */
[----:B------:R-:W-:-:S03]  /*3130*/  @!P6 IMAD.IADD R4, R4, 0x1, -R29 ;  /* 0x000000010404e824 */ /* 0x000fc600078e0a1d */
[----:B0-----:R-:W2:Y:S04]  /*3140*/  LDL.LU R13, [R1+0x24] ;  /* 0x00002400010d7983 */ /* 0x001ea80000300800 */
[----:B------:R-:W-:Y:S01]  /*3150*/  STL [R1+0x60], R7 ;  /* 0x0000600701007387 */ /* 0x000fe20000100800 */
[----:B------:R-:W-:-:S03]  /*3160*/  @!P5 IMAD.IADD R6, R6, 0x1, -R29 ;  /* 0x000000010606d824 */ /* 0x000fc600078e0a1d */
[----:B-1----:R-:W2:Y:S01]  /*3170*/  LDL.LU R12, [R1+0x20] ;  /* 0x00002000010c7983 */ /* 0x002ea20000300800 */
[----:B------:R-:W-:-:S03]  /*3180*/  ISETP.GT.U32.AND P5, PT, R29, R15, PT ;  /* 0x0000000f1d00720c */ /* 0x000fc60003fa4070 */
[----:B---3--:R-:W3:Y:S01]  /*3190*/  LDL.LU R11, [R1+0x1c] ;  /* 0x00001c00010b7983 */ /* 0x008ee20000300800 */
[----:B------:R-:W-:-:S03]  /*31a0*/  @!P2 IMAD.IADD R20, R20, 0x1, -R29 ;  /* 0x000000011414a824 */ /* 0x000fc600078e0a1d */
[----:B------:R-:W-:Y:S01]  /*31b0*/  STL [R1+0x5c], R5 ;  /* 0x00005c0501007387 */ /* 0x000fe20000100800 */
[----:B------:R-:W-:-:S03]  /*31c0*/  ISETP.GT.U32.AND P2, PT, R29, R14, PT ;  /* 0x0000000e1d00720c */ /* 0x000fc60003f44070 */
[----:B----4-:R-:W4:Y:S01]  /*31d0*/  LDL.LU R10, [R1+0x18] ;  /* 0x00001800010a7983 */ /* 0x010f220000300800 */
[----:B------:R-:W-:-:S03]  /*31e0*/  @!P0 IMAD.IADD R19, R19, 0x1, -R29 ;  /* 0x0000000113138824 */ /* 0x000fc600078e0a1d */
[----:B------:R-:W3:Y:S01]  /*31f0*/  LDL.LU R9, [R1+0x14] ;  /* 0x0000140001097983 */ /* 0x000ee20000300800 */
[----:B------:R-:W-:-:S03]  /*3200*/  ISETP.GT.U32.AND P0, PT, R29, R25, PT ;  /* 0x000000191d00720c */ /* 0x000fc60003f04070 */
[----:B------:R-:W3:Y:S01]  /*3210*/  LDL.LU R8, [R1+0x10] ;  /* 0x0000100001087983 */ /* 0x000ee20000300800 */
[----:B------:R-:W-:-:S03]  /*3220*/  @!P1 IMAD.IADD R18, R18, 0x1, -R29 ;  /* 0x0000000112129824 */ /* 0x000fc600078e0a1d */
[----:B------:R0:W-:Y:S01]  /*3230*/  STL [R1+0x58], R4 ;  /* 0x0000580401007387 */ /* 0x0001e20000100800 */
[----:B------:R-:W-:Y:S01]  /*3240*/  ISETP.GT.U32.AND P1, PT, R29, R3, PT ;  /* 0x000000031d00720c */ /* 0x000fe20003f24070 */
[--C-:B------:R-:W-:Y:S01]  /*3250*/  @!P4 IMAD.IADD R17, R17, 0x1, -R29.reuse ;  /* 0x000000011111c824 */ /* 0x100fe200078e0a1d */
[----:B------:R-:W-:Y:S01]  /*3260*/  ISETP.GT.U32.AND P4, PT, R29, R0, PT ;  /* 0x000000001d00720c */ /* 0x000fe20003f84070 */
[----:B0-----:R-:W3:Y:S04]  /*3270*/  LDL.LU R4, [R1+0xc] ;  /* 0x00000c0001047983 */ /* 0x001ee80000300800 */
[----:B------:R-:W3:Y:S04]  /*3280*/  LDL.LU R5, [R1+0x8] ;  /* 0x0000080001057983 */ /* 0x000ee80000300800 */
[----:B------:R0:W-:Y:S01]  /*3290*/  STL [R1+0x54], R6 ;  /* 0x0000540601007387 */ /* 0x0001e20000100800 */
[----:B------:R-:W-:-:S03]  /*32a0*/  @!P5 IMAD.IADD R15, R15, 0x1, -R29 ;  /* 0x000000010f0fd824 */ /* 0x000fc600078e0a1d */
[----:B0-----:R-:W3:Y:S04]  /*32b0*/  LDL.LU R6, [R1+0x4] ;  /* 0x0000040001067983 */ /* 0x001ee80000300800 */
[----:B------:R-:W4:Y:S04]  /*32c0*/  LDL.LU R7, [R1] ;  /* 0x0000000001077983 */ /* 0x000f280000300800 */
[----:B------:R0:W-:Y:S01]  /*32d0*/  STL [R1+0x50], R20 ;  /* 0x0000501401007387 */ /* 0x0001e20000100800 */
[----:B------:R-:W-:-:S03]  /*32e0*/  @!P2 IMAD.IADD R14, R14, 0x1, -R29 ;  /* 0x000000010e0ea824 */ /* 0x000fc600078e0a1d */
[----:B0-----:R-:W4:Y:S04]  /*32f0*/  LDL.LU R20, [R1+0xee4] ;  /* 0x000ee40001147983 */ /* 0x001f280000300800 */
[----:B------:R0:W-:Y:S01]  /*3300*/  STL [R1+0x4c], R19 ;  /* 0x00004c1301007387 */ /* 0x0001e20000100800 */
[--C-:B------:R-:W-:Y:S02]  /*3310*/  @!P0 IMAD.IADD R25, R25, 0x1, -R29.reuse ;  /* 0x0000000119198824 */ /* 0x100fe400078e0a1d */
[--C-:B------:R-:W-:Y:S01]  /*3320*/  @!P1 IMAD.IADD R3, R3, 0x1, -R29.reuse ;  /* 0x0000000103039824 */ /* 0x100fe200078e0a1d */
[----:B0-----:R-:W4:Y:S04]  /*3330*/  LDL.LU R19, [R1+0xee0] ;  /* 0x000ee00001137983 */ /* 0x001f280000300800 */
[----:B------:R0:W-:Y:S01]  /*3340*/  STL [R1+0x48], R18 ;  /* 0x0000481201007387 */ /* 0x0001e20000100800 */
[----:B------:R-:W-:-:S03]  /*3350*/  @!P4 IMAD.IADD R0, R0, 0x1, -R29 ;  /* 0x000000010000c824 */ /* 0x000fc600078e0a1d */
[----:B0-----:R-:W4:Y:S04]  /*3360*/  LDL.LU R18, [R1+0xedc] ;  /* 0x000edc0001127983 */ /* 0x001f280000300800 */
[----:B------:R0:W-:Y:S04]  /*3370*/  STL [R1+0x44], R17 ;  /* 0x0000441101007387 */ /* 0x0001e80000100800 */
[----:B0-----:R-:W4:Y:S01]  /*3380*/  LDL.LU R17, [R1+0xed8] ;  /* 0x000ed80001117983 */ /* 0x001f220000300800 */
[----:B--2---:R-:W-:-:S13]  /*3390*/  ISETP.GT.U32.AND P3, PT, R29, R2, PT ;  /* 0x000000021d00720c */ /* 0x004fda0003f64070 */
[----:B------:R-:W-:Y:S01]  /*33a0*/  @!P3 IMAD.IADD R2, R2, 0x1, -R29 ;  /* 0x000000010202b824 */ /* 0x000fe200078e0a1d */
[----:B------:R-:W-:-:S04]  /*33b0*/  ISETP.GT.U32.AND P3, PT, R29, R16, PT ;  /* 0x000000101d00720c */ /* 0x000fc80003f64070 */
[----:B------:R-:W-:-:S09]  /*33c0*/  ISETP.GT.U32.AND P6, PT, R29, R2, PT ;  /* 0x000000021d00720c */ /* 0x000fd20003fc4070 */
[----:B------:R-:W-:-:S05]  /*33d0*/  @!P3 IMAD.IADD R16, R16, 0x1, -R29 ;  /* 0x000000011010b824 */ /* 0x000fca00078e0a1d */
[----:B------:R0:W-:Y:S01]  /*33e0*/  STL [R1+0x40], R16 ;  /* 0x0000401001007387 */ /* 0x0001e20000100800 */
[----:B------:R-:W-:-:S03]  /*33f0*/  @!P6 IMAD.IADD R2, R2, 0x1, -R29 ;  /* 0x000000010202e824 */ /* 0x000fc600078e0a1d */
[----:B0-----:R-:W2:Y:S04]  /*3400*/  LDL.LU R16, [R1+0xed4] ;  /* 0x000ed40001107983 */ /* 0x001ea80000300800 */
[----:B------:R0:W-:Y:S04]  /*3410*/  STL [R1+0x3c], R15 ;  /* 0x00003c0f01007387 */ /* 0x0001e80000100800 */
[----:B0-----:R-:W2:Y:S04]  /*3420*/  LDL.LU R15, [R1+0xed0] ;  /* 0x000ed000010f7983 */ /* 0x001ea80000300800 */
[----:B------:R0:W-:Y:S04]  /*3430*/  STL [R1+0x38], R14 ;  /* 0x0000380e01007387 */ /* 0x0001e80000100800 */
[----:B0-----:R-:W2:Y:S04]  /*3440*/  LDL.LU R14, [R1+0xecc] ;  /* 0x000ecc00010e7983 */ /* 0x001ea80000300800 */
[----:B------:R-:W-:Y:S04]  /*3450*/  STL [R1+0xe84], R25 ;  /* 0x000e841901007387 */ /* 0x000fe80000100800 */
[----:B------:R0:W-:Y:S04]  /*3460*/  STL [R1+0x30], R3 ;  /* 0x0000300301007387 */ /* 0x0001e80000100800 */
[----:B0-----:R-:W2:Y:S04]  /*3470*/  LDL.LU R3, [R1+0xec8] ;  /* 0x000ec80001037983 */ /* 0x001ea80000300800 */
[----:B------:R0:W-:Y:S04]  /*3480*/  STL [R1+0x2c], R0 ;  /* 0x00002c0001007387 */ /* 0x0001e80000100800 */
[----:B0-----:R-:W2:Y:S04]  /*3490*/  LDL.LU R0, [R1+0xec4] ;  /* 0x000ec40001007983 */ /* 0x001ea80000300800 */
[----:B------:R0:W-:Y:S04]  /*34a0*/  STL [R1+0x28], R2 ;  /* 0x0000280201007387 */ /* 0x0001e80000100800 */
[----:B0-----:R-:W2:Y:S01]  /*34b0*/  LDL.LU R2, [R1+0xec0] ;  /* 0x000ec00001027983 */ /* 0x001ea20000300800 */
[----:B------:R-:W-:-:S02]  /*34c0*/  ISETP.GT.U32.AND P3, PT, R29, R13, PT ;  /* 0x0000000d1d00720c */ /* 0x000fc40003f64070 */
[C---:B------:R-:W-:Y:S02]  /*34d0*/  ISETP.GT.U32.AND P5, PT, R29.reuse, R12, PT ;  /* 0x0000000c1d00720c */ /* 0x040fe40003fa4070 */
[C---:B---3--:R-:W-:Y:S02]  /*34e0*/  ISETP.GT.U32.AND P2, PT, R29.reuse, R11, PT ;  /* 0x0000000b1d00720c */ /* 0x048fe40003f44070 */
[C---:B----4-:R-:W-:Y:S02]  /*34f0*/  ISETP.GT.U32.AND P0, PT, R29.reuse, R10, PT ;  /* 0x0000000a1d00720c */ /* 0x050fe40003f04070 */
[C---:B------:R-:W-:Y:S02]  /*3500*/  ISETP.GT.U32.AND P1, PT, R29.reuse, R9, PT ;  /* 0x000000091d00720c */ /* 0x040fe40003f24070 */
[C---:B------:R-:W-:Y:S02]  /*3510*/  ISETP.GT.U32.AND P4, PT, R29.reuse, R8, PT ;  /* 0x000000081d00720c */ /* 0x040fe40003f84070 */
[----:B------:R-:W-:Y:S01]  /*3520*/  ISETP.GT.U32.AND P6, PT, R29, R4, PT ;  /* 0x000000041d00720c */ /* 0x000fe20003fc4070 */
[--C-:B------:R-:W-:Y:S01]  /*3530*/  @!P3 IMAD.IADD R13, R13, 0x1, -R29.reuse ;  /* 0x000000010d0db824 */ /* 0x100fe200078e0a1d */
[C---:B------:R-:W-:Y:S01]  /*3540*/  ISETP.GT.U32.AND P3, PT, R29.reuse, R5, PT ;  /* 0x000000051d00720c */ /* 0x040fe20003f64070 */
[--C-:B------:R-:W-:Y:S01]  /*3550*/  @!P5 IMAD.IADD R12, R12, 0x1, -R29.reuse ;  /* 0x000000010c0cd824 */ /* 0x100fe200078e0a1d */
[----:B------:R-:W-:Y:S01]  /*3560*/  ISETP.GT.U32.AND P5, PT, R29, R6, PT ;  /* 0x000000061d00720c */ /* 0x000fe20003fa4070 */
[--C-:B------:R-:W-:Y:S01]  /*3570*/  @!P2 IMAD.IADD R11, R11, 0x1, -R29.reuse ;  /* 0x000000010b0ba824 */ /* 0x100fe200078e0a1d */
[----:B------:R-:W-:Y:S01]  /*3580*/  ISETP.GT.U32.AND P2, PT, R29, R7, PT ;  /* 0x000000071d00720c */ /* 0x000fe20003f44070 */
[----:B------:R-:W-:-:S02]  /*3590*/  @!P0 IMAD.IADD R10, R10, 0x1, -R29 ;  /* 0x000000010a0a8824 */ /* 0x000fc400078e0a1d */
[--C-:B------:R-:W-:Y:S02]  /*35a0*/  @!P1 IMAD.IADD R9, R9, 0x1, -R29.reuse ;  /* 0x0000000109099824 */ /* 0x100fe400078e0a1d */
[--C-:B------:R-:W-:Y:S02]  /*35b0*/  @!P4 IMAD.IADD R8, R8, 0x1, -R29.reuse ;  /* 0x000000010808c824 */ /* 0x100fe400078e0a1d */
[--C-:B------:R-:W-:Y:S01]  /*35c0*/  @!P6 IMAD.IADD R4, R4, 0x1, -R29.reuse ;  /* 0x000000010404e824 */ /* 0x100fe200078e0a1d */
[----:B------:R-:W-:Y:S01]  /*35d0*/  ISETP.GT.U32.AND P6, PT, R29, R13, PT ;  /* 0x0000000d1d00720c */ /* 0x000fe20003fc4070 */
[--C-:B------:R-:W-:Y:S01]  /*35e0*/  @!P3 IMAD.IADD R5, R5, 0x1, -R29.reuse ;  /* 0x000000010505b824 */ /* 0x100fe200078e0a1d */
[C---:B------:R-:W-:Y:S01]  /*35f0*/  ISETP.GT.U32.AND P3, PT, R29.reuse, R12, PT ;  /* 0x0000000c1d00720c */ /* 0x040fe20003f64070 */
[--C-:B------:R-:W-:Y:S01]  /*3600*/  @!P5 IMAD.IADD R6, R6, 0x1, -R29.reuse ;  /* 0x000000010606d824 */ /* 0x100fe200078e0a1d */
[----:B------:R-:W-:Y:S01]  /*3610*/  ISETP.GT.U32.AND P5, PT, R29, R11, PT ;  /* 0x0000000b1d00720c */ /* 0x000fe20003fa4070 */
[----:B------:R-:W-:Y:S01]  /*3620*/  @!P2 IMAD.IADD R7, R7, 0x1, -R29 ;  /* 0x000000010707a824 */ /* 0x000fe200078e0a1d */
[----:B------:R-:W-:-:S07]  /*3630*/  ISETP.GT.U32.AND P2, PT, R29, R10, PT ;  /* 0x0000000a1d00720c */ /* 0x000fce0003f44070 */
[--C-:B------:R-:W-:Y:S02]  /*3640*/  @!P6 IMAD.IADD R13, R13, 0x1, -R29.reuse ;  /* 0x000000010d0de824 */ /* 0x100fe400078e0a1d */
[--C-:B------:R-:W-:Y:S01]  /*3650*/  @!P3 IMAD.IADD R12, R12, 0x1, -R29.reuse ;  /* 0x000000010c0cb824 */ /* 0x100fe200078e0a1d */
[----:B------:R-:W-:Y:S01]  /*3660*/  ISETP.GT.U32.AND P3, PT, R29, R5, PT ;  /* 0x000000051d00720c */ /* 0x000fe20003f64070 */
[--C-:B------:R-:W-:Y:S01]  /*3670*/  @!P5 IMAD.IADD R11, R11, 0x1, -R29.reuse ;  /* 0x000000010b0bd824 */ /* 0x100fe200078e0a1d */
[C---:B------:R-:W-:Y:S01]  /*3680*/  ISETP.GT.U32.AND P6, PT, R29.reuse, R6, PT ;  /* 0x000000061d00720c */ /* 0x040fe20003fc4070 */
[----:B------:R0:W-:Y:S01]  /*3690*/  STL [R1+0x24], R13 ;  /* 0x0000240d01007387 */ /* 0x0001e20000100800 */
[----:B------:R-:W-:Y:S01]  /*36a0*/  ISETP.GT.U32.AND P5, PT, R29, R7, PT ;  /* 0x000000071d00720c */ /* 0x000fe20003fa4070 */
[--C-:B------:R-:W-:Y:S02]  /*36b0*/  @!P2 IMAD.IADD R10, R10, 0x1, -R29.reuse ;  /* 0x000000010a0aa824 */ /* 0x100fe400078e0a1d */
[----:B0-----:R-:W3:Y:S04]  /*36c0*/  LDL.LU R13, [R1+0xebc] ;  /* 0x000ebc00010d7983 */ /* 0x001ee80000300800 */
[----:B------:R0:W-:Y:S02]  /*36d0*/  STL [R1+0x20], R12 ;  /* 0x0000200c01007387 */ /* 0x0001e40000100800 */
[----:B------:R-:W-:-:S02]  /*36e0*/  @!P3 IMAD.IADD R5, R5, 0x1, -R29 ;  /* 0x000000010505b824 */ /* 0x000fc400078e0a1d */
[----:B0-----:R-:W4:Y:S04]  /*36f0*/  LDL.LU R12, [R1+0xeb8] ;  /* 0x000eb800010c7983 */ /* 0x001f280000300800 */
[----:B------:R0:W-:Y:S01]  /*3700*/  STL [R1+0x1c], R11 ;  /* 0x00001c0b01007387 */ /* 0x0001e20000100800 */
[----:B------:R-:W-:-:S03]  /*3710*/  @!P6 IMAD.IADD R6, R6, 0x1, -R29 ;  /* 0x000000010606e824 */ /* 0x000fc600078e0a1d */
[----:B0-----:R-:W3:Y:S04]  /*3720*/  LDL.LU R11, [R1+0xeb4] ;  /* 0x000eb400010b7983 */ /* 0x001ee80000300800 */
[----:B------:R0:W-:Y:S01]  /*3730*/  STL [R1+0x18], R10 ;  /* 0x0000180a01007387 */ /* 0x0001e20000100800 */
[----:B------:R-:W-:-:S03]  /*3740*/  @!P5 IMAD.IADD R7, R7, 0x1, -R29 ;  /* 0x000000010707d824 */ /* 0x000fc600078e0a1d */
[----:B0-----:R-:W3:Y:S01]  /*3750*/  LDL.LU R10, [R1+0xeb0] ;  /* 0x000eb000010a7983 */ /* 0x001ee20000300800 */
[C---:B--2---:R-:W-:Y:S02]  /*3760*/  ISETP.GT.U32.AND P4, PT, R29.reuse, R3, PT ;  /* 0x000000031d00720c */ /* 0x044fe40003f84070 */
[C---:B------:R-:W-:Y:S02]  /*3770*/  ISETP.GT.U32.AND P0, PT, R29.reuse, R0, PT ;  /* 0x000000001d00720c */ /* 0x040fe40003f04070 */
[----:B------:R-:W-:-:S11]  /*3780*/  ISETP.GT.U32.AND P1, PT, R29, R2, PT ;  /* 0x000000021d00720c */ /* 0x000fd60003f24070 */
[--C-:B------:R-:W-:Y:S01]  /*3790*/  @!P0 IMAD.IADD R0, R0, 0x1, -R29.reuse ;  /* 0x0000000100008824 */ /* 0x100fe200078e0a1d */
[----:B------:R-:W-:Y:S01]  /*37a0*/  ISETP.GT.U32.AND P0, PT, R29, R9, PT ;  /* 0x000000091d00720c */ /* 0x000fe20003f04070 */
[--C-:B------:R-:W-:Y:S01]  /*37b0*/  @!P4 IMAD.IADD R3, R3, 0x1, -R29.reuse ;  /* 0x000000010303c824 */ /* 0x100fe200078e0a1d */
[C---:B------:R-:W-:Y:S01]  /*37c0*/  ISETP.GT.U32.AND P4, PT, R29.reuse, R4, PT ;  /* 0x000000041d00720c */ /* 0x040fe20003f84070 */
[----:B------:R-:W-:Y:S01]  /*37d0*/  @!P1 IMAD.IADD R2, R2, 0x1, -R29 ;  /* 0x0000000102029824 */ /* 0x000fe200078e0a1d */
[----:B------:R-:W-:-:S09]  /*37e0*/  ISETP.GT.U32.AND P1, PT, R29, R8, PT ;  /* 0x000000081d00720c */ /* 0x000fd20003f24070 */
[--C-:B------:R-:W-:Y:S02]  /*37f0*/  @!P0 IMAD.IADD R9, R9, 0x1, -R29.reuse ;  /* 0x0000000109098824 */ /* 0x100fe400078e0a1d */
[----:B------:R-:W-:-:S03]  /*3800*/  @!P4 IMAD.IADD R4, R4, 0x1, -R29 ;  /* 0x000000010404c824 */ /* 0x000fc600078e0a1d */
[----:B------:R0:W-:Y:S01]  /*3810*/  STL [R1+0x14], R9 ;  /* 0x0000140901007387 */ /* 0x0001e20000100800 */
[----:B------:R-:W-:-:S03]  /*3820*/  @!P1 IMAD.IADD R8, R8, 0x1, -R29 ;  /* 0x0000000108089824 */ /* 0x000fc600078e0a1d */
[----:B0-----:R-:W2:Y:S04]  /*3830*/  LDL.LU R9, [R1+0xeac] ;  /* 0x000eac0001097983 */ /* 0x001ea80000300800 */
[----:B------:R0:W-:Y:S04]  /*3840*/  STL [R1+0x10], R8 ;  /* 0x0000100801007387 */ /* 0x0001e80000100800 */
[----:B0-----:R-:W4:Y:S04]  /*3850*/  LDL.LU R8, [R1+0xea8] ;  /* 0x000ea80001087983 */ /* 0x001f280000300800 */
[----:B------:R0:W-:Y:S04]  /*3860*/  STL [R1+0xc], R4 ;  /* 0x00000c0401007387 */ /* 0x0001e80000100800 */
[----:B0-----:R-:W4:Y:S04]  /*3870*/  LDL.LU R4, [R1+0xea4] ;  /* 0x000ea40001047983 */ /* 0x001f280000300800 */
[----:B------:R0:W-:Y:S04]  /*3880*/  STL [R1+0x8], R5 ;  /* 0x0000080501007387 */ /* 0x0001e80000100800 */
[----:B0-----:R-:W4:Y:S04]  /*3890*/  LDL.LU R5, [R1+0xea0] ;  /* 0x000ea00001057983 */ /* 0x001f280000300800 */
[----:B------:R0:W-:Y:S04]  /*38a0*/  STL [R1+0x4], R6 ;  /* 0x0000040601007387 */ /* 0x0001e80000100800 */
[----:B0-----:R-:W4:Y:S04]  /*38b0*/  LDL.LU R6, [R1+0xe9c] ;  /* 0x000e9c0001067983 */ /* 0x001f280000300800 */
[----:B------:R0:W-:Y:S04]  /*38c0*/  STL [R1], R7 ;  /* 0x0000000701007387 */ /* 0x0001e80000100800 */
[----:B0-----:R-:W4:Y:S01]  /*38d0*/  LDL.LU R7, [R1+0xe98] ;  /* 0x000e980001077983 */ /* 0x001f220000300800 */
[----:B------:R-:W-:-:S02]  /*38e0*/  ISETP.GT.U32.AND P0, PT, R29, R0, PT ;  /* 0x000000001d00720c */ /* 0x000fc40003f04070 */
[C---:B------:R-:W-:Y:S02]  /*38f0*/  ISETP.GT.U32.AND P1, PT, R29.reuse, R3, PT ;  /* 0x000000031d00720c */ /* 0x040fe40003f24070 */
[----:B------:R-:W-:-:S09]  /*3900*/  ISETP.GT.U32.AND P2, PT, R29, R2, PT ;  /* 0x000000021d00720c */ /* 0x000fd20003f44070 */
[--C-:B------:R-:W-:Y:S02]  /*3910*/  @!P0 IMAD.IADD R0, R0, 0x1, -R29.reuse ;  /* 0x0000000100008824 */ /* 0x100fe400078e0a1d */
[--C-:B------:R-:W-:Y:S01]  /*3920*/  @!P1 IMAD.IADD R3, R3, 0x1, -R29.reuse ;  /* 0x0000000103039824 */ /* 0x100fe200078e0a1d */
[----:B---3--:R-:W-:Y:S01]  /*3930*/  ISETP.GT.U32.AND P1, PT, R29, R10, PT ;  /* 0x0000000a1d00720c */ /* 0x008fe20003f24070 */
[----:B------:R-:W-:-:S12]  /*3940*/  @!P2 IMAD.IADD R2, R2, 0x1, -R29 ;  /* 0x000000010202a824 */ /* 0x000fd800078e0a1d */
[----:B------:R-:W-:Y:S01]  /*3950*/  @!P1 IMAD.IADD R10, R10, 0x1, -R29 ;  /* 0x000000010a0a9824 */ /* 0x000fe200078e0a1d */
[----:B------:R0:W-:Y:S04]  /*3960*/  STL [R1+0xe70], R0 ;  /* 0x000e700001007387 */ /* 0x0001e80000100800 */
[----:B0-----:R-:W3:Y:S04]  /*3970*/  LDL.LU R0, [R1+0x8c] ;  /* 0x00008c0001007983 */ /* 0x001ee80000300800 */
[----:B------:R-:W-:Y:S04]  /*3980*/  STL [R1+0xe6c], R2 ;  /* 0x000e6c0201007387 */ /* 0x000fe80000100800 */
[----:B------:R-:W-:Y:S01]  /*3990*/  STL [R1+0xe74], R3 ;  /* 0x000e740301007387 */ /* 0x000fe20000100800 */
[----:B--2---:R-:W-:-:S02]  /*39a0*/  ISETP.GT.U32.AND P2, PT, R29, R9, PT ;  /* 0x000000091d00720c */ /* 0x004fc40003f44070 */
[C---:B----4-:R-:W-:Y:S02]  /*39b0*/  ISETP.GT.U32.AND P0, PT, R29.reuse, R8, PT ;  /* 0x000000081d00720c */ /* 0x050fe40003f04070 */
[C---:B------:R-:W-:Y:S02]  /*39c0*/  ISETP.GT.U32.AND P4, PT, R29.reuse, R4, PT ;  /* 0x000000041d00720c */ /* 0x040fe40003f84070 */
[----:B------:R-:W-:-:S11]  /*39d0*/  ISETP.GT.U32.AND P3, PT, R29, R5, PT ;  /* 0x000000051d00720c */ /* 0x000fd60003f64070 */
[--C-:B------:R-:W-:Y:S01]  /*39e0*/  @!P4 IMAD.IADD R4, R4, 0x1, -R29.reuse ;  /* 0x000000010404c824 */ /* 0x100fe200078e0a1d */
[C---:B------:R-:W-:Y:S02]  /*39f0*/  ISETP.GT.U32.AND P4, PT, R29.reuse, R11, PT ;  /* 0x0000000b1d00720c */ /* 0x040fe40003f84070 */
[----:B------:R-:W-:Y:S01]  /*3a00*/  ISETP.GT.U32.AND P6, PT, R29, R6, PT ;  /* 0x000000061d00720c */ /* 0x000fe20003fc4070 */
[----:B------:R-:W-:Y:S01]  /*3a10*/  @!P3 IMAD.IADD R5, R5, 0x1, -R29 ;  /* 0x000000010505b824 */ /* 0x000fe200078e0a1d */
[C---:B------:R-:W-:Y:S02]  /*3a20*/  ISETP.GT.U32.AND P3, PT, R29.reuse, R12, PT ;  /* 0x0000000c1d00720c */ /* 0x040fe40003f64070 */
[----:B------:R-:W-:-:S09]  /*3a30*/  ISETP.GT.U32.AND P5, PT, R29, R7, PT ;  /* 0x000000071d00720c */ /* 0x000fd20003fa4070 */
        /* <DEDUP_REMOVED lines=8> */
[--C-:B------:R-:W-:Y:S01]  /*3ac0*/  @!P4 IMAD.IADD R11, R11, 0x1, -R29.reuse ;  /* 0x000000010b0bc824 */ /* 0x100fe200078e0a1d */
[C---:B------:R-:W-:Y:S01]  /*3ad0*/  ISETP.GT.U32.AND P4, PT, R29.reuse, R5, PT ;  /* 0x000000051d00720c */ /* 0x040fe20003f84070 */
[----:B------:R-:W-:Y:S01]  /*3ae0*/  @!P3 IMAD.IADD R12, R12, 0x1, -R29 ;  /* 0x000000010c0cb824 */ /* 0x000fe200078e0a1d */
[----:B------:R-:W-:-:S03]  /*3af0*/  ISETP.GT.U32.AND P3, PT, R29, R6, PT ;  /* 0x000000061d00720c */ /* 0x000fc60003f64070 */
[--C-:B------:R-:W-:Y:S01]  /*3b00*/  @!P6 IMAD.IADD R13, R13, 0x1, -R29.reuse ;  /* 0x000000010d0de824 */ /* 0x100fe200078e0a1d */
[----:B------:R-:W-:Y:S01]  /*3b10*/  ISETP.GT.U32.AND P6, PT, R29, R7, PT ;  /* 0x000000071d00720c */ /* 0x000fe20003fc4070 */
[--C-:B------:R-:W-:Y:S01]  /*3b20*/  @!P0 IMAD.IADD R15, R15, 0x1, -R29.reuse ;  /* 0x000000010f0f8824 */ /* 0x100fe200078e0a1d */
[C---:B------:R-:W-:Y:S01]  /*3b30*/  ISETP.GT.U32.AND P0, PT, R29.reuse, R9, PT ;  /* 0x000000091d00720c */ /* 0x040fe20003f04070 */
[--C-:B------:R-:W-:Y:S01]  /*3b40*/  @!P5 IMAD.IADD R14, R14, 0x1, -R29.reuse ;  /* 0x000000010e0ed824 */ /* 0x100fe200078e0a1d */
[----:B------:R-:W-:Y:S01]  /*3b50*/  ISETP.GT.U32.AND P5, PT, R29, R8, PT ;  /* 0x000000081d00720c */ /* 0x000fe20003fa4070 */
[--C-:B------:R-:W-:Y:S02]  /*3b60*/  @!P1 IMAD.IADD R4, R4, 0x1, -R29.reuse ;  /* 0x0000000104049824 */ /* 0x100fe400078e0a1d */
[--C-:B------:R-:W-:Y:S02]  /*3b70*/  @!P4 IMAD.IADD R5, R5, 0x1, -R29.reuse ;  /* 0x000000010505c824 */ /* 0x100fe400078e0a1d */
[----:B------:R-:W-:-:S04]  /*3b80*/  @!P3 IMAD.IADD R6, R6, 0x1, -R29 ;  /* 0x000000010606b824 */ /* 0x000fc800078e0a1d */
[--C-:B------:R-:W-:Y:S01]  /*3b90*/  @!P6 IMAD.IADD R7, R7, 0x1, -R29.reuse ;  /* 0x000000010707e824 */ /* 0x100fe200078e0a1d */
[----:B------:R-:W-:Y:S01]  /*3ba0*/  STL [R1+0xe64], R4 ;  /* 0x000e640401007387 */ /* 0x000fe20000100800 */
[--C-:B------:R-:W-:Y:S02]  /*3bb0*/  @!P0 IMAD.IADD R9, R9, 0x1, -R29.reuse ;  /* 0x0000000109098824 */ /* 0x100fe400078e0a1d */
[----:B------:R-:W-:Y:S01]  /*3bc0*/  @!P5 IMAD.IADD R8, R8, 0x1, -R29 ;  /* 0x000000010808d824 */ /* 0x000fe200078e0a1d */
[----:B------:R-:W-:Y:S04]  /*3bd0*/  STL [R1+0xe60], R5 ;  /* 0x000e600501007387 */ /* 0x000fe80000100800 */
[----:B------:R-:W-:Y:S04]  /*3be0*/  STL [R1+0xe68], R6 ;  /* 0x000e680601007387 */ /* 0x000fe80000100800 */
[----:B------:R-:W-:Y:S04]  /*3bf0*/  STL [R1+0xe78], R7 ;  /* 0x000e780701007387 */ /* 0x000fe80000100800 */
[----:B------:R-:W-:Y:S04]  /*3c00*/  STL [R1+0xe7c], R8 ;  /* 0x000e7c0801007387 */ /* 0x000fe80000100800 */
[----:B------:R0:W-:Y:S04]  /*3c10*/  STL [R1+0xe80], R9 ;  /* 0x000e800901007387 */ /* 0x0001e80000100800 */
[----:B0-----:R-:W3:Y:S04]  /*3c20*/  LDL.LU R9, [R1+0xdc] ;  /* 0x0000dc0001097983 */ /* 0x001ee80000300800 */
[----:B------:R-:W4:Y:S01]  /*3c30*/  LDL R7, [R1+0xbf0] ;  /* 0x000bf00001077983 */ /* 0x000f220000100800 */
[----:B------:R-:W-:-:S02]  /*3c40*/  ISETP.GT.U32.AND P2, PT, R29, R16, PT ;  /* 0x000000101d00720c */ /* 0x000fc40003f44070 */
[C---:B------:R-:W-:Y:S02]  /*3c50*/  ISETP.GT.U32.AND P1, PT, R29.reuse, R10, PT ;  /* 0x0000000a1d00720c */ /* 0x040fe40003f24070 */
[C---:B------:R-:W-:Y:S02]  /*3c60*/  ISETP.GT.U32.AND P3, PT, R29.reuse, R12, PT ;  /* 0x0000000c1d00720c */ /* 0x040fe40003f64070 */
[C---:B------:R-:W-:Y:S02]  /*3c70*/  ISETP.GT.U32.AND P4, PT, R29.reuse, R13, PT ;  /* 0x0000000d1d00720c */ /* 0x040fe40003f84070 */
[----:B------:R-:W-:-:S05]  /*3c80*/  ISETP.GT.U32.AND P5, PT, R29, R14, PT ;  /* 0x0000000e1d00720c */ /* 0x000fca0003fa4070 */
[----:B------:R-:W-:Y:S01]  /*3c90*/  @!P2 IMAD.IADD R16, R16, 0x1, -R29 ;  /* 0x000000011010a824 */ /* 0x000fe200078e0a1d */
[C---:B------:R-:W-:Y:S01]  /*3ca0*/  ISETP.GT.U32.AND P2, PT, R29.reuse, R11, PT ;  /* 0x0000000b1d00720c */ /* 0x040fe20003f44070 */
[----:B------:R-:W0:Y:S01]  /*3cb0*/  S2R R3, SR_TID.X ;  /* 0x0000000000037919 */ /* 0x000e220000002100 */
[----:B------:R-:W-:-:S03]  /*3cc0*/  ISETP.GT.U32.AND P0, PT, R29, R15, PT ;  /* 0x0000000f1d00720c */ /* 0x000fc60003f04070 */
[----:B------:R-:W1:Y:S01]  /*3cd0*/  S2R R25, SR_TID.X ;  /* 0x0000000000197919 */ /* 0x000e620000002100 */
[--C-:B------:R-:W-:Y:S01]  /*3ce0*/  @!P1 IMAD.IADD R10, R10, 0x1, -R29.reuse ;  /* 0x000000010a0a9824 */ /* 0x100fe200078e0a1d */
[C---:B------:R-:W-:Y:S01]  /*3cf0*/  ISETP.GT.U32.AND P6, PT, R29.reuse, R16, PT ;  /* 0x000000101d00720c */ /* 0x040fe20003fc4070 */
[--C-:B------:R-:W-:Y:S01]  /*3d00*/  @!P3 IMAD.IADD R12, R12, 0x1, -R29.reuse ;  /* 0x000000010c0cb824 */ /* 0x100fe200078e0a1d */
[----:B------:R-:W-:Y:S01]  /*3d10*/  ISETP.GT.U32.AND P1, PT, R29, R17, PT ;  /* 0x000000111d00720c */ /* 0x000fe20003f24070 */
[--C-:B------:R-:W-:Y:S01]  /*3d20*/  @!P4 IMAD.IADD R13, R13, 0x1, -R29.reuse ;  /* 0x000000010d0dc824 */ /* 0x100fe200078e0a1d */
[C---:B------:R-:W-:Y:S01]  /*3d30*/  ISETP.GT.U32.AND P3, PT, R29.reuse, R19, PT ;  /* 0x000000131d00720c */ /* 0x040fe20003f64070 */
[--C-:B------:R-:W-:Y:S01]  /*3d40*/  @!P5 IMAD.IADD R14, R14, 0x1, -R29.reuse ;  /* 0x000000010e0ed824 */ /* 0x100fe200078e0a1d */
[----:B------:R-:W-:Y:S01]  /*3d50*/  ISETP.GT.U32.AND P4, PT, R29, R20, PT ;  /* 0x000000141d00720c */ /* 0x000fe20003f84070 */
[--C-:B------:R-:W-:Y:S01]  /*3d60*/  @!P2 IMAD.IADD R11, R11, 0x1, -R29.reuse ;  /* 0x000000010b0ba824 */ /* 0x100fe200078e0a1d */
[C---:B------:R-:W-:Y:S01]  /*3d70*/  ISETP.GT.U32.AND P2, PT, R29.reuse, R18, PT ;  /* 0x000000121d00720c */ /* 0x040fe20003f44070 */
[----:B----4-:R4:W-:Y:S04]  /*3d80*/  STL [R1+0xe8c], R7 ;  /* 0x000e8c0701007387 */ /* 0x0109e80000100800 */
[----:B------:R-:W2:Y:S01]  /*3d90*/  LDL R8, [R1+0xbfc] ;  /* 0x000bfc0001087983 */ /* 0x000ea20000100800 */
[----:B------:R-:W-:Y:S01]  /*3da0*/  ISETP.GT.U32.AND P5, PT, R29, R21, PT ;  /* 0x000000151d00720c */ /* 0x000fe20003fa4070 */
[--C-:B------:R-:W-:Y:S01]  /*3db0*/  @!P0 IMAD.IADD R15, R15, 0x1, -R29.reuse ;  /* 0x000000010f0f8824 */ /* 0x100fe200078e0a1d */
[----:B------:R-:W-:Y:S01]  /*3dc0*/  ISETP.GT.U32.AND P0, PT, R29, R22, PT ;  /* 0x000000161d00720c */ /* 0x000fe20003f04070 */
[--C-:B------:R-:W-:Y:S01]  /*3dd0*/  @!P6 IMAD.IADD R16, R16, 0x1, -R29.reuse ;  /* 0x000000011010e824 */ /* 0x100fe200078e0a1d */
[----:B0-----:R-:W-:Y:S01]  /*3de0*/  LOP3.LUT R4, R3, 0x7, RZ, 0xc0, !PT ;  /* 0x0000000703047812 */ /* 0x001fe200078ec0ff */
[--C-:B------:R-:W-:Y:S01]  /*3df0*/  @!P1 IMAD.IADD R17, R17, 0x1, -R29.reuse ;  /* 0x0000000111119824 */ /* 0x100fe200078e0a1d */
[C---:B------:R-:W-:Y:S01]  /*3e00*/  ISETP.GT.U32.AND P6, PT, R29.reuse, R23, PT ;  /* 0x000000171d00720c */ /* 0x040fe20003fc4070 */
[--C-:B------:R-:W-:Y:S01]  /*3e10*/  @!P2 IMAD.IADD R18, R18, 0x1, -R29.reuse ;  /* 0x000000011212a824 */ /* 0x100fe200078e0a1d */
[----:B------:R-:W-:Y:S01]  /*3e20*/  ISETP.GT.U32.AND P1, PT, R29, R24, PT ;  /* 0x000000181d00720c */ /* 0x000fe20003f24070 */
[--C-:B------:R-:W-:Y:S01]  /*3e30*/  @!P3 IMAD.IADD R19, R19, 0x1, -R29.reuse ;  /* 0x000000011313b824 */ /* 0x100fe200078e0a1d */
[C---:B---3--:R-:W-:Y:S01]  /*3e40*/  ISETP.GT.U32.AND P2, PT, R29.reuse, R0, PT ;  /* 0x000000001d00720c */ /* 0x048fe20003f44070 */
[--C-:B------:R-:W-:Y:S01]  /*3e50*/  @!P4 IMAD.IADD R20, R20, 0x1, -R29.reuse ;  /* 0x000000011414c824 */ /* 0x100fe200078e0a1d */
[----:B------:R-:W-:Y:S01]  /*3e60*/  ISETP.GT.U32.AND P3, PT, R29, R26, PT ;  /* 0x0000001a1d00720c */ /* 0x000fe20003f64070 */
[----:B------:R-:W-:Y:S01]  /*3e70*/  @!P5 IMAD.IADD R21, R21, 0x1, -R29 ;  /* 0x000000011515d824 */ /* 0x000fe200078e0a1d */
[----:B------:R-:W-:-:S02]  /*3e80*/  ISETP.GT.U32.AND P4, PT, R29, R27, PT ;  /* 0x0000001b1d00720c */ /* 0x000fc40003f84070 */
[----:B------:R-:W-:Y:S01]  /*3e90*/  ISETP.GT.U32.AND P5, PT, R29, R28, PT ;  /* 0x0000001c1d00720c */ /* 0x000fe20003fa4070 */
[----:B----4-:R-:W-:Y:S01]  /*3ea0*/  IMAD R7, R4, 0x110, RZ ;  /* 0x0000011004077824 */ /* 0x010fe200078e02ff */
[----:B-1----:R-:W-:Y:S01]  /*3eb0*/  LOP3.LUT R25, R25, 0x7, RZ, 0xc0, !PT ;  /* 0x0000000719197812 */ /* 0x002fe200078ec0ff */
[----:B------:R-:W0:Y:S01]  /*3ec0*/  S2R R4, SR_TID.X ;  /* 0x0000000000047919 */ /* 0x000e220000002100 */
[----:B------:R-:W-:-:S03]  /*3ed0*/  @!P0 IMAD.IADD R22, R22, 0x1, -R29 ;  /* 0x0000000116168824 */ /* 0x000fc600078e0a1d */
[----:B------:R-:W-:Y:S01]  /*3ee0*/  IMAD R2, R25, 0x90, RZ ;  /* 0x0000009019027824 */ /* 0x000fe200078e02ff */
[----:B------:R-:W-:Y:S01]  /*3ef0*/  IABS R25, c[0x0][0x178] ;  /* 0x00005e0000197a13 */ /* 0x000fe20000000000 */
[--C-:B------:R-:W-:Y:S01]  /*3f00*/  @!P6 IMAD.IADD R23, R23, 0x1, -R29.reuse ;  /* 0x000000011717e824 */ /* 0x100fe200078e0a1d */
[----:B------:R-:W-:Y:S01]  /*3f10*/  ISETP.GT.U32.AND P6, PT, R29, R17, PT ;  /* 0x000000111d00720c */ /* 0x000fe20003fc4070 */
        /* <DEDUP_REMOVED lines=8> */
[----:B------:R-:W-:Y:S01]  /*3fa0*/  @!P5 IMAD.IADD R28, R28, 0x1, -R29 ;  /* 0x000000011c1cd824 */ /* 0x000fe200078e0a1d */
[----:B------:R-:W-:-:S02]  /*3fb0*/  ISETP.GT.U32.AND P4, PT, R29, R21, PT ;  /* 0x000000151d00720c */ /* 0x000fc40003f84070 */
[----:B------:R-:W-:Y:S01]  /*3fc0*/  ISETP.GT.U32.AND P5, PT, R29, R22, PT ;  /* 0x000000161d00720c */ /* 0x000fe20003fa4070 */
[----:B------:R-:W-:Y:S01]  /*3fd0*/  @!P6 IMAD.IADD R17, R17, 0x1, -R29 ;  /* 0x000000011111e824 */ /* 0x000fe200078e0a1d */
[----:B------:R-:W-:Y:S01]  /*3fe0*/  ISETP.GT.U32.AND P6, PT, R29, R28, PT ;  /* 0x0000001c1d00720c */ /* 0x000fe20003fc4070 */
[----:B------:R-:W-:Y:S01]  /*3ff0*/  @!P0 IMAD.IADD R9, R9, 0x1, -R25 ;  /* 0x0000000109098824 */ /* 0x000fe200078e0a19 */
        /* <DEDUP_REMOVED lines=9> */
[----:B------:R-:W-:Y:S01]  /*4090*/  @!P5 IMAD.IADD R22, R22, 0x1, -R29 ;  /* 0x000000011616d824 */ /* 0x000fe200078e0a1d */
[----:B--2---:R1:W-:Y:S04]  /*40a0*/  STL [R1+0xe90], R8 ;  /* 0x000e900801007387 */ /* 0x0043e80000100800 */
[----:B------:R-:W-:Y:S04]  /*40b0*/  STL [R1+0xe88], R10 ;  /* 0x000e880a01007387 */ /* 0x000fe80000100800 */
[----:B------:R2:W-:Y:S01]  /*40c0*/  STL [R1+0xe94], R11 ;  /* 0x000e940b01007387 */ /* 0x0005e20000100800 */
[----:B-1----:R-:W-:-:S03]  /*40d0*/  IMAD.SHL.U32 R8, R3, 0x2, RZ ;  /* 0x0000000203087824 */ /* 0x002fc600078e00ff */
[----:B------:R-:W3:Y:S01]  /*40e0*/  LDL R3, [R1+0xc54] ;  /* 0x000c540001037983 */ /* 0x000ee20000100800 */
[----:B--2---:R-:W-:Y:S01]  /*40f0*/  IMAD.MOV.U32 R11, RZ, RZ, c[0x0][0x180] ;  /* 0x00006000ff0b7624 */ /* 0x004fe200078e00ff */
[--C-:B------:R-:W-:Y:S02]  /*4100*/  LOP3.LUT R5, R2, 0x10, R8.reuse, 0x78, !PT ;  /* 0x0000001002057812 */ /* 0x100fe400078e7808 */
[----:B------:R-:W2:Y:S02]  /*4110*/  LDL R10, [R1+0xc48] ;  /* 0x000c4800010a7983 */ /* 0x000ea40000100800 */
[----:B------:R-:W-:Y:S02]  /*4120*/  IADD3 R11, R11, 0x7f, RZ ;  /* 0x0000007f0b0b7810 */ /* 0x000fe40007ffe0ff */
[----:B------:R-:W4:Y:S01]  /*4130*/  LDL R2, [R1+0xc68] ;  /* 0x000c680001027983 */ /* 0x000f220000100800 */
[----:B------:R-:W-:Y:S01]  /*4140*/  LOP3.LUT R29, R7, 0x30, R8, 0x78, !PT ;  /* 0x00000030071d7812 */ /* 0x000fe200078e7808 */
[----:B0-----:R-:W-:Y:S01]  /*4150*/  IMAD.SHL.U32 R7, R4, 0x40, RZ ;  /* 0x0000004004077824 */ /* 0x001fe200078e00ff */
[----:B------:R-:W-:Y:S01]  /*4160*/  SHF.R.S32.HI R8, RZ, 0x1f, R11 ;  /* 0x0000001fff087819 */ /* 0x000fe2000001140b */
[----:B------:R-:W4:Y:S03]  /*4170*/  LDL R6, [R1+0xc64] ;  /* 0x000c640001067983 */ /* 0x000f260000100800 */
[----:B------:R-:W-:Y:S01]  /*4180*/  LEA.HI R8, R8, R11, RZ, 0x7 ;  /* 0x0000000b08087211 */ /* 0x000fe200078f38ff */
[----:B------:R-:W4:Y:S01]  /*4190*/  LDL R4, [R1+0xc5c] ;  /* 0x000c5c0001047983 */ /* 0x000f220000100800 */
[----:B------:R-:W-:-:S03]  /*41a0*/  LOP3.LUT R5, R5, 0x400, R7, 0xf8, !PT ;  /* 0x0000040005057812 */ /* 0x000fc600078ef807 */
[----:B------:R-:W4:Y:S01]  /*41b0*/  LDL.LU R11, [R1+0xe94] ;  /* 0x000e9400010b7983 */ /* 0x000f220000300800 */
[----:B------:R-:W-:-:S03]  /*41c0*/  LOP3.LUT R29, R29, 0x800, R7, 0xf8, !PT ;  /* 0x000008001d1d7812 */ /* 0x000fc600078ef807 */
[----:B------:R-:W4:Y:S04]  /*41d0*/  LDL.LU R8, [R1+0xe90] ;  /* 0x000e900001087983 */ /* 0x000f280000300800 */
[----:B------:R-:W4:Y:S04]  /*41e0*/  LDL R5, [R1+0xc58] ;  /* 0x000c580001057983 */ /* 0x000f280000100800 */
[----:B------:R-:W4:Y:S01]  /*41f0*/  LDL.LU R7, [R1+0xe8c] ;  /* 0x000e8c0001077983 */ /* 0x000f220000300800 */
[----:B------:R-:W-:Y:S02]  /*4200*/  ISETP.GT.U32.AND P5, PT, R25, R9, PT ;  /* 0x000000091900720c */ /* 0x000fe40003fa4070 */
[----:B------:R-:W-:-:S05]  /*4210*/  IABS R29, c[0x0][0x17c] ;  /* 0x00005f00001d7a13 */ /* 0x000fca0000000000 */
[--C-:B------:R-:W-:Y:S02]  /*4220*/  @!P2 IMAD.IADD R0, R0, 0x1, -R29.reuse ;  /* 0x000000010000a824 */ /* 0x100fe400078e0a1d */
[--C-:B------:R-:W-:Y:S02]  /*4230*/  @!P0 IMAD.IADD R23, R23, 0x1, -R29.reuse ;  /* 0x0000000117178824 */ /* 0x100fe400078e0a1d */
[--C-:B------:R-:W-:Y:S02]  /*4240*/  @!P1 IMAD.IADD R24, R24, 0x1, -R29.reuse ;  /* 0x0000000118189824 */ /* 0x100fe400078e0a1d */
[--C-:B------:R-:W-:Y:S02]  /*4250*/  @!P3 IMAD.IADD R26, R26, 0x1, -R29.reuse ;  /* 0x000000011a1ab824 */ /* 0x100fe400078e0a1d */
[--C-:B------:R-:W-:Y:S02]  /*4260*/  @!P4 IMAD.IADD R27, R27, 0x1, -R29.reuse ;  /* 0x000000011b1bc824 */ /* 0x100fe400078e0a1d */
[----:B------:R-:W-:-:S02]  /*4270*/  @!P6 IMAD.IADD R28, R28, 0x1, -R29 ;  /* 0x000000011c1ce824 */ /* 0x000fc400078e0a1d */
[----:B------:R-:W-:Y:S01]  /*4280*/  @!P5 IMAD.IADD R9, R9, 0x1, -R25 ;  /* 0x000000010909d824 */ /* 0x000fe200078e0a19 */
[----:B---3--:R-:W-:Y:S02]  /*4290*/  ISETP.GE.AND P3, PT, R3, RZ, PT ;  /* 0x000000ff0300720c */ /* 0x008fe40003f66270 */
[----:B--2---:R-:W-:Y:S02]  /*42a0*/  ISETP.GE.AND P2, PT, R10, RZ, PT ;  /* 0x000000ff0a00720c */ /* 0x004fe40003f46270 */
[----:B----4-:R-:W-:Y:S02]  /*42b0*/  ISETP.GE.AND P1, PT, R8, RZ, PT ;  /* 0x000000ff0800720c */ /* 0x010fe40003f26270 */
[----:B------:R-:W2:Y:S01]  /*42c0*/  LDL R8, [R1+0xc4c] ;  /* 0x000c4c0001087983 */ /* 0x000ea20000100800 */
[----:B------:R-:W-:-:S03]  /*42d0*/  ISETP.GE.AND P0, PT, R7, RZ, PT ;  /* 0x000000ff0700720c */ /* 0x000fc60003f06270 */
[----:B------:R-:W3:Y:S04]  /*42e0*/  LDL R7, [R1+0xc50] ;  /* 0x000c500001077983 */ /* 0x000ee80000100800 */
[----:B------:R0:W-:Y:S04]  /*42f0*/  STL [R1+0x8c], R0 ;  /* 0x00008c0001007387 */ /* 0x0001e80000100800 */
[----:B------:R-:W4:Y:S04]  /*4300*/  LDL R29, [R1+0xc60] ;  /* 0x000c6000011d7983 */ /* 0x000f280000100800 */
[----:B0-----:R-:W2:Y:S04]  /*4310*/  LDL R0, [R1+0xc44] ;  /* 0x000c440001007983 */ /* 0x001ea80000100800 */
[----:B------:R-:W2:Y:S04]  /*4320*/  LDL.LU R10, [R1+0xe88] ;  /* 0x000e8800010a7983 */ /* 0x000ea80000300800 */
[----:B------:R-:W2:Y:S04]  /*4330*/  LDL.LU R25, [R1+0xe84] ;  /* 0x000e840001197983 */ /* 0x000ea80000300800 */
[----:B------:R-:W2:Y:S04]  /*4340*/  LDL R3, [R1+0xc40] ;  /* 0x000c400001037983 */ /* 0x000ea80000100800 */
[----:B------:R0:W-:Y:S04]  /*4350*/  STL [R1+0xdc], R9 ;  /* 0x0000dc0901007387 */ /* 0x0001e80000100800 */
[----:B0-----:R-:W2:Y:S01]  /*4360*/  LDL.LU R9, [R1+0x88] ;  /* 0x0000880001097983 */ /* 0x001ea20000300800 */
[----:B------:R-:W-:-:S03]  /*4370*/  ISETP.GE.AND P5, PT, R2, RZ, PT ;  /* 0x000000ff0200720c */ /* 0x000fc60003fa6270 */
[----:B------:R-:W3:Y:S01]  /*4380*/  LDL R2, [R1+0xc38] ;  /* 0x000c380001027983 */ /* 0x000ee20000100800 */
[----:B----4-:R-:W-:-:S03]  /*4390*/  ISETP.GE.AND P4, PT, R29, RZ, PT ;  /* 0x000000ff1d00720c */ /* 0x010fc60003f86270 */
[----:B------:R-:W4:Y:S01]  /*43a0*/  LDL.LU R29, [R1+0x84] ;  /* 0x00008400011d7983 */ /* 0x000f220000300800 */
[----:B--2---:R-:W-:Y:S01]  /*43b0*/  @!P0 IMAD.MOV R9, RZ, RZ, -R9 ;  /* 0x000000ffff098224 */ /* 0x004fe200078e0a09 */
[----:B------:R-:W-:Y:S02]  /*43c0*/  ISETP.GE.AND P0, PT, R6, RZ, PT ;  /* 0x000000ff0600720c */ /* 0x000fe40003f06270 */
[----:B------:R-:W2:Y:S04]  /*43d0*/  LDL R6, [R1+0xc3c] ;  /* 0x000c3c0001067983 */ /* 0x000ea80000100800 */
[----:B------:R0:W-:Y:S04]  /*43e0*/  STL [R1+0x9c], R9 ;  /* 0x00009c0901007387 */ /* 0x0001e80000100800 */
[----:B0-----:R-:W2:Y:S01]  /*43f0*/  LDL.LU R9, [R1+0x80] ;  /* 0x0000800001097983 */ /* 0x001ea20000300800 */
[----:B----4-:R-:W-:Y:S01]  /*4400*/  @!P1 IMAD.MOV R29, RZ, RZ, -R29 ;  /* 0x000000ffff1d9224 */ /* 0x010fe200078e0a1d */
[----:B------:R-:W-:-:S02]  /*4410*/  ISETP.GE.AND P1, PT, R4, RZ, PT ;  /* 0x000000ff0400720c */ /* 0x000fc40003f26270 */
[----:B------:R-:W4:Y:S04]  /*4420*/  LDL R4, [R1+0xc30] ;  /* 0x000c300001047983 */ /* 0x000f280000100800 */
[----:B------:R0:W-:Y:S04]  /*4430*/  STL [R1+0x98], R29 ;  /* 0x0000981d01007387 */ /* 0x0001e80000100800 */
[----:B0-----:R-:W3:Y:S01]  /*4440*/  LDL.LU R29, [R1+0x7c] ;  /* 0x00007c00011d7983 */ /* 0x001ee20000300800 */
[----:B--2---:R-:W-:Y:S01]  /*4450*/  @!P2 IMAD.MOV R9, RZ, RZ, -R9 ;  /* 0x000000ffff09a224 */ /* 0x004fe200078e0a09 */
[----:B------:R-:W-:-:S02]  /*4460*/  ISETP.GE.AND P2, PT, R5, RZ, PT ;  /* 0x000000ff0500720c */ /* 0x000fc40003f46270 */
[----:B------:R-:W2:Y:S04]  /*4470*/  LDL R5, [R1+0xc34] ;  /* 0x000c340001057983 */ /* 0x000ea80000100800 */
[----:B------:R0:W-:Y:S04]  /*4480*/  STL [R1+0x94], R9 ;  /* 0x0000940901007387 */ /* 0x0001e80000100800 */
[----:B0-----:R-:W2:Y:S01]  /*4490*/  LDL.LU R9, [R1+0x78] ;  /* 0x0000780001097983 */ /* 0x001ea20000300800 */
[----:B---3--:R-:W-:Y:S01]  /*44a0*/  @!P3 IMAD.MOV R29, RZ, RZ, -R29 ;  /* 0x000000ffff1db224 */ /* 0x008fe200078e0a1d */
[----:B------:R-:W-:-:S02]  /*44b0*/  ISETP.GE.AND P3, PT, R7, RZ, PT ;  /* 0x000000ff0700720c */ /* 0x000fc40003f66270 */
[----:B------:R-:W3:Y:S04]  /*44c0*/  LDL R7, [R1+0xc28] ;  /* 0x000c280001077983 */ /* 0x000ee80000100800 */
        /* <DEDUP_REMOVED lines=28> */
[----:B----4-:R-:W-:-:S02]  /*4690*/  ISETP.GE.AND P3, PT, R4, RZ, PT ;  /* 0x000000ff0400720c */ /* 0x010fc40003f66270 */
[----:B------:R-:W3:Y:S04]  /*46a0*/  LDL R4, [R1+0xc10] ;  /* 0x000c100001047983 */ /* 0x000ee80000100800 */
[----:B------:R0:W-:Y:S04]  /*46b0*/  STL [R1+0x74], R29 ;  /* 0x0000741d01007387 */ /* 0x0001e80000100800 */
[----:B0-----:R-:W4:Y:S01]  /*46c0*/  LDL.LU R29, [R1+0x5c] ;  /* 0x00005c00011d7983 */ /* 0x001f220000300800 */
[----:B--2---:R-:W-:Y:S01]  /*46d0*/  @!P4 IMAD.MOV R9, RZ, RZ, -R9 ;  /* 0x000000ffff09c224 */ /* 0x004fe200078e0a09 */
[----:B------:R-:W-:-:S02]  /*46e0*/  ISETP.GE.AND P4, PT, R5, RZ, PT ;  /* 0x000000ff0500720c */ /* 0x000fc40003f86270 */
        /* <DEDUP_REMOVED lines=24> */
[----:B------:R-:W-:-:S04]  /*4870*/  ISETP.GE.AND P3, PT, R2, RZ, PT ;  /* 0x000000ff0200720c */ /* 0x000fc80003f66270 */
[----:B------:R0:W-:Y:S04]  /*4880*/  STL [R1+0x5c], R29 ;  /* 0x00005c1d01007387 */ /* 0x0001e80000100800 */
[----:B0-----:R-:W3:Y:S04]  /*4890*/  LDL.LU R29, [R1+0x44] ;  /* 0x00004400011d7983 */ /* 0x001ee80000300800 */
[----:B------:R-:W4:Y:S01]  /*48a0*/  LDL R2, [R1+0xbf4] ;  /* 0x000bf40001027983 */ /* 0x000f220000100800 */
[----:B--2---:R-:W-:-:S05]  /*48b0*/  @!P4 IMAD.MOV R9, RZ, RZ, -R9 ;  /* 0x000000ffff09c224 */ /* 0x004fca00078e0a09 */
[----:B------:R0:W-:Y:S04]  /*48c0*/  STL [R1+0x58], R9 ;  /* 0x0000580901007387 */ /* 0x0001e80000100800 */
[----:B0-----:R-:W2:Y:S01]  /*48d0*/  LDL.LU R9, [R1+0x40] ;  /* 0x0000400001097983 */ /* 0x001ea20000300800 */
[----:B------:R-:W-:-:S03]  /*48e0*/  ISETP.GE.AND P4, PT, R6, RZ, PT ;  /* 0x000000ff0600720c */ /* 0x000fc60003f86270 */
[----:B------:R-:W4:Y:S01]  /*48f0*/  LDL R6, [R1+0xbf8] ;  /* 0x000bf80001067983 */ /* 0x000f220000100800 */
        /* <DEDUP_REMOVED lines=9> */
[----:B------:R-:W2:Y:S01]  /*4990*/  LDL R5, [R1+0xbec] ;  /* 0x000bec0001057983 */ /* 0x000ea20000100800 */
[----:B---3--:R-:W-:Y:S01]  /*49a0*/  @!P1 IMAD.MOV R29, RZ, RZ, -R29 ;  /* 0x000000ffff1d9224 */ /* 0x008fe200078e0a1d */
[----:B----4-:R-:W-:Y:S01]  /*49b0*/  ISETP.GE.AND P1, PT, R7, RZ, PT ;  /* 0x000000ff0700720c */ /* 0x010fe20003f26270 */
[----:B------:R-:W-:Y:S02]  /*49c0*/  IMAD.MOV.U32 R7, RZ, RZ, R25 ;  /* 0x000000ffff077224 */ /* 0x000fe400078e0019 */
[----:B------:R-:W3:Y:S02]  /*49d0*/  LDL R25, [R1+0xbe4] ;  /* 0x000be40001197983 */ /* 0x000ee40000100800 */
[----:B------:R-:W-:Y:S02]  /*49e0*/  @!P3 IMAD.MOV R7, RZ, RZ, -R7 ;  /* 0x000000ffff07b224 */ /* 0x000fe400078e0a07 */
[----:B------:R-:W-:Y:S01]  /*49f0*/  STL [R1+0x4c], R29 ;  /* 0x00004c1d01007387 */ /* 0x000fe20000100800 */
[----:B------:R-:W-:Y:S01]  /*4a00*/  ISETP.GE.AND P3, PT, R0, RZ, PT ;  /* 0x000000ff0000720c */ /* 0x000fe20003f66270 */
[----:B--2---:R-:W-:Y:S01]  /*4a10*/  @!P2 IMAD.MOV R9, RZ, RZ, -R9 ;  /* 0x000000ffff09a224 */ /* 0x004fe200078e0a09 */
[----:B------:R-:W-:-:S04]  /*4a20*/  ISETP.GE.AND P2, PT, R8, RZ, PT ;  /* 0x000000ff0800720c */ /* 0x000fc80003f46270 */
[----:B------:R0:W-:Y:S04]  /*4a30*/  STL [R1+0x48], R9 ;  /* 0x0000480901007387 */ /* 0x0001e80000100800 */
[----:B0-----:R-:W2:Y:S04]  /*4a40*/  LDL.LU R9, [R1+0x30] ;  /* 0x0000300001097983 */ /* 0x001ea80000300800 */
[----:B------:R-:W4:Y:S04]  /*4a50*/  LDL R8, [R1+0xbe0] ;  /* 0x000be00001087983 */ /* 0x000f280000100800 */
[----:B------:R-:W3:Y:S04]  /*4a60*/  LDL.LU R0, [R1+0x2c] ;  /* 0x00002c0001007983 */ /* 0x000ee80000300800 */
[----:B------:R0:W-:Y:S04]  /*4a70*/  STL [R1+0x44], R7 ;  /* 0x0000440701007387 */ /* 0x0001e80000100800 */
[----:B0-----:R-:W4:Y:S01]  /*4a80*/  LDL R7, [R1+0xbdc] ;  /* 0x000bdc0001077983 */ /* 0x001f220000100800 */
[----:B--2---:R-:W-:Y:S01]  /*4a90*/  @!P4 IMAD.MOV R9, RZ, RZ, -R9 ;  /* 0x000000ffff09c224 */ /* 0x004fe200078e0a09 */
[----:B------:R-:W-:-:S02]  /*4aa0*/  ISETP.GE.AND P4, PT, R3, RZ, PT ;  /* 0x000000ff0300720c */ /* 0x000fc40003f86270 */
[----:B------:R-:W2:Y:S04]  /*4ab0*/  LDL R3, [R1+0xbd8] ;  /* 0x000bd80001037983 */ /* 0x000ea80000100800 */
[----:B------:R-:W2:Y:S01]  /*4ac0*/  LDL.LU R29, [R1+0x28] ;  /* 0x00002800011d7983 */ /* 0x000ea20000300800 */
[----:B---3--:R-:W-:-:S03]  /*4ad0*/  @!P5 IMAD.MOV R0, RZ, RZ, -R0 ;  /* 0x000000ffff00d224 */ /* 0x008fc600078e0a00 */
[----:B------:R-:W-:Y:S04]  /*4ae0*/  STL [R1+0x40], R9 ;  /* 0x0000400901007387 */ /* 0x000fe80000100800 */
[----:B------:R0:W-:Y:S04]  /*4af0*/  STL [R1+0x3c], R0 ;  /* 0x00003c0001007387 */ /* 0x0001e80000100800 */
[----:B0-----:R-:W3:Y:S04]  /*4b00*/  LDL R0, [R1+0xbd4] ;  /* 0x000bd40001007983 */ /* 0x001ee80000100800 */
[----:B------:R-:W3:Y:S01]  /*4b10*/  LDL.LU R9, [R1+0x24] ;  /* 0x0000240001097983 */ /* 0x000ee20000300800 */
[----:B------:R-:W-:-:S03]  /*4b20*/  ISETP.GE.AND P5, PT, R2, RZ, PT ;  /* 0x000000ff0200720c */ /* 0x000fc60003fa6270 */
[----:B------:R-:W4:Y:S01]  /*4b30*/  LDL R2, [R1+0xbd0] ;  /* 0x000bd00001027983 */ /* 0x000f220000100800 */
[----:B--2---:R-:W-:Y:S01]  /*4b40*/  @!P0 IMAD.MOV R29, RZ, RZ, -R29 ;  /* 0x000000ffff1d8224 */ /* 0x004fe200078e0a1d */
[----:B------:R-:W-:Y:S02]  /*4b50*/  ISETP.GE.AND P0, PT, R6, RZ, PT ;  /* 0x000000ff0600720c */ /* 0x000fe40003f06270 */
        /* <DEDUP_REMOVED lines=19> */
[----:B----4-:R-:W-:-:S04]  /*4c90*/  ISETP.GE.AND P4, PT, R8, RZ, PT ;  /* 0x000000ff0800720c */ /* 0x010fc80003f86270 */
[----:B------:R0:W-:Y:S04]  /*4ca0*/  STL [R1+0x28], R29 ;  /* 0x0000281d01007387 */ /* 0x0001e80000100800 */
[----:B0-----:R-:W2:Y:S04]  /*4cb0*/  LDL R29, [R1+0xbbc] ;  /* 0x000bbc00011d7983 */ /* 0x001ea80000100800 */
[----:B------:R-:W4:Y:S01]  /*4cc0*/  LDL.LU R8, [R1+0x10] ;  /* 0x0000100001087983 */ /* 0x000f220000300800 */
[----:B---3--:R-:W-:Y:S01]  /*4cd0*/  @!P5 IMAD.MOV R9, RZ, RZ, -R9 ;  /* 0x000000ffff09d224 */ /* 0x008fe200078e0a09 */
[----:B------:R-:W-:-:S04]  /*4ce0*/  ISETP.GE.AND P5, PT, R7, RZ, PT ;  /* 0x000000ff0700720c */ /* 0x000fc80003fa6270 */
[----:B------:R0:W-:Y:S04]  /*4cf0*/  STL [R1+0x24], R9 ;  /* 0x0000240901007387 */ /* 0x0001e80000100800 */
[----:B0-----:R-:W3:Y:S04]  /*4d00*/  LDL.LU R9, [R1+0xe80] ;  /* 0x000e800001097983 */ /* 0x001ee80000300800 */
[----:B------:R-:W2:Y:S01]  /*4d10*/  LDL.LU R7, [R1+0xc] ;  /* 0x00000c0001077983 */ /* 0x000ea20000300800 */
[----:B----4-:R-:W-:Y:S01]  /*4d20*/  @!P0 IMAD.MOV R8, RZ, RZ, -R8 ;  /* 0x000000ffff088224 */ /* 0x010fe200078e0a08 */
[----:B------:R-:W-:-:S04]  /*4d30*/  ISETP.GE.AND P0, PT, R3, RZ, PT ;  /* 0x000000ff0300720c */ /* 0x000fc80003f06270 */
[----:B------:R0:W-:Y:S04]  /*4d40*/  STL [R1+0x20], R8 ;  /* 0x0000200801007387 */ /* 0x0001e80000100800 */
[----:B0-----:R-:W4:Y:S04]  /*4d50*/  LDL.LU R8, [R1+0xe7c] ;  /* 0x000e7c0001087983 */ /* 0x001f280000300800 */
[----:B------:R-:W3:Y:S01]  /*4d60*/  LDL.LU R3, [R1+0x8] ;  /* 0x0000080001037983 */ /* 0x000ee20000300800 */
[----:B--2---:R-:W-:Y:S01]  /*4d70*/  @!P1 IMAD.MOV R7, RZ, RZ, -R7 ;  /* 0x000000ffff079224 */ /* 0x004fe200078e0a07 */
[----:B------:R-:W-:-:S04]  /*4d80*/  ISETP.GE.AND P1, PT, R0, RZ, PT ;  /* 0x000000ff0000720c */ /* 0x000fc80003f26270 */
[----:B------:R0:W-:Y:S04]  /*4d90*/  STL [R1+0x1c], R7 ;  /* 0x00001c0701007387 */ /* 0x0001e80000100800 */
[----:B0-----:R-:W2:Y:S04]  /*4da0*/  LDL.LU R7, [R1+0xe78] ;  /* 0x000e780001077983 */ /* 0x001ea80000300800 */
[----:B------:R-:W2:Y:S01]  /*4db0*/  LDL.LU R0, [R1+0x4] ;  /* 0x0000040001007983 */ /* 0x000ea20000300800 */
[----:B---3--:R-:W-:Y:S01]  /*4dc0*/  @!P2 IMAD.MOV R3, RZ, RZ, -R3 ;  /* 0x000000ffff03a224 */ /* 0x008fe200078e0a03 */
[----:B------:R-:W-:-:S04]  /*4dd0*/  ISETP.GE.AND P2, PT, R2, RZ, PT ;  /* 0x000000ff0200720c */ /* 0x000fc80003f46270 */
[----:B------:R0:W-:Y:S04]  /*4de0*/  STL [R1+0x18], R3 ;  /* 0x0000180301007387 */ /* 0x0001e80000100800 */
[----:B0-----:R-:W3:Y:S04]  /*4df0*/  LDL.LU R3, [R1+0xe74] ;  /* 0x000e740001037983 */ /* 0x001ee80000300800 */
[----:B------:R-:W3:Y:S01]  /*4e00*/  LDL.LU R2, [R1] ;  /* 0x0000000001027983 */ /* 0x000ee20000300800 */
[----:B--2---:R-:W-:-:S05]  /*4e10*/  @!P3 IMAD.MOV R0, RZ, RZ, -R0 ;  /* 0x000000ffff00b224 */ /* 0x004fca00078e0a00 */
[----:B------:R0:W-:Y:S04]  /*4e20*/  STL [R1+0x14], R0 ;  /* 0x0000140001007387 */ /* 0x0001e80000100800 */
[----:B0-----:R-:W2:Y:S01]  /*4e30*/  LDL.LU R0, [R1+0xe70] ;  /* 0x000e700001007983 */ /* 0x001ea20000300800 */
[----:B------:R-:W-:Y:S01]  /*4e40*/  ISETP.GE.AND P3, PT, R6, RZ, PT ;  /* 0x000000ff0600720c */ /* 0x000fe20003f66270 */
[----:B---3--:R-:W-:Y:S02]  /*4e50*/  @!P4 IMAD.MOV R2, RZ, RZ, -R2 ;  /* 0x000000ffff02c224 */ /* 0x008fe400078e0a02 */
[----:B--2---:R-:W-:Y:S02]  /*4e60*/  IMAD.MOV.U32 R6, RZ, RZ, R0 ;  /* 0x000000ffff067224 */ /* 0x004fe400078e0000 */
[----:B------:R-:W2:Y:S04]  /*4e70*/  LDL R0, [R1+0xbb4] ;  /* 0x000bb40001007983 */ /* 0x000ea80000100800 */
[----:B------:R0:W-:Y:S04]  /*4e80*/  STL [R1+0x10], R2 ;  /* 0x0000100201007387 */ /* 0x0001e80000100800 */
[----:B0-----:R-:W3:Y:S01]  /*4e90*/  LDL.LU R2, [R1+0xe6c] ;  /* 0x000e6c0001027983 */ /* 0x001ee20000300800 */
[----:B------:R-:W-:Y:S01]  /*4ea0*/  ISETP.GE.AND P4, PT, R4, RZ, PT ;  /* 0x000000ff0400720c */ /* 0x000fe20003f86270 */
[----:B------:R-:W-:Y:S01]  /*4eb0*/  @!P5 IMAD.MOV R6, RZ, RZ, -R6 ;  /* 0x000000ffff06d224 */ /* 0x000fe200078e0a06 */
[----:B------:R-:W-:Y:S01]  /*4ec0*/  ISETP.GE.AND P5, PT, R5, RZ, PT ;  /* 0x000000ff0500720c */ /* 0x000fe20003fa6270 */
[----:B------:R-:W-:-:S03]  /*4ed0*/  IMAD.MOV.U32 R5, RZ, RZ, R3 ;  /* 0x000000ffff057224 */ /* 0x000fc600078e0003 */
[----:B------:R0:W-:Y:S04]  /*4ee0*/  STL [R1+0xc], R6 ;  /* 0x00000c0601007387 */ /* 0x0001e80000100800 */
[----:B0-----:R-:W2:Y:S04]  /*4ef0*/  LDL.LU R6, [R1+0xe68] ;  /* 0x000e680001067983 */ /* 0x001ea80000300800 */
[----:B------:R-:W2:Y:S01]  /*4f00*/  LDL R3, [R1+0xbb8] ;  /* 0x000bb80001037983 */ /* 0x000ea20000100800 */
[----:B---3--:R-:W-:-:S03]  /*4f10*/  IMAD.MOV.U32 R4, RZ, RZ, R2 ;  /* 0x000000ffff047224 */ /* 0x008fc600078e0002 */
[----:B------:R-:W3:Y:S01]  /*4f20*/  LDL R2, [R1+0xba8] ;  /* 0x000ba80001027983 */ /* 0x000ee20000100800 */
[----:B------:R-:W-:-:S05]  /*4f30*/  @!P0 IMAD.MOV R4, RZ, RZ, -R4 ;  /* 0x000000ffff048224 */ /* 0x000fca00078e0a04 */
[----:B------:R0:W-:Y:S04]  /*4f40*/  STL [R1+0x8], R4 ;  /* 0x0000080401007387 */ /* 0x0001e80000100800 */
[----:B0-----:R-:W2:Y:S01]  /*4f50*/  LDL.LU R4, [R1+0xe64] ;  /* 0x000e640001047983 */ /* 0x001ea20000300800 */
[----:B------:R-:W-:Y:S01]  /*4f60*/  @!P1 IMAD.MOV R5, RZ, RZ, -R5 ;  /* 0x000000ffff059224 */ /* 0x000fe200078e0a05 */
[----:B------:R-:W-:Y:S01]  /*4f70*/  ISETP.GE.AND P0, PT, R25, RZ, PT ;  /* 0x000000ff1900720c */ /* 0x000fe20003f06270 */
[----:B--2---:R-:W-:Y:S02]  /*4f80*/  IMAD.MOV.U32 R25, RZ, RZ, R4 ;  /* 0x000000ffff197224 */ /* 0x004fe400078e0004 */
[----:B------:R-:W2:Y:S04]  /*4f90*/  LDL R4, [R1+0xbb0] ;  /* 0x000bb00001047983 */ /* 0x000ea80000100800 */
[----:B------:R0:W-:Y:S04]  /*4fa0*/  STL [R1+0x4], R5 ;  /* 0x0000040501007387 */ /* 0x0001e80000100800 */
[----:B0-----:R-:W2:Y:S01]  /*4fb0*/  LDL.LU R5, [R1+0xe60] ;  /* 0x000e600001057983 */ /* 0x001ea20000300800 */
[----:B------:R-:W-:Y:S01]  /*4fc0*/  ISETP.GE.AND P1, PT, R29, RZ, PT ;  /* 0x000000ff1d00720c */ /* 0x000fe20003f26270 */
[----:B------:R-:W-:Y:S01]  /*4fd0*/  @!P2 IMAD.MOV R25, RZ, RZ, -R25 ;  /* 0x000000ffff19a224 */ /* 0x000fe200078e0a19 */
[----:B------:R-:W-:-:S04]  /*4fe0*/  ISETP.GE.AND P2, PT, R3, RZ, PT ;  /* 0x000000ff0300720c */ /* 0x000fc80003f46270 */
[----:B------:R0:W-:Y:S04]  /*4ff0*/  STL [R1], R25 ;  /* 0x0000001901007387 */ /* 0x0001e80000100800 */
[----:B0-----:R-:W3:Y:S04]  /*5000*/  LDL.LU R25, [R1+0xe5c] ;  /* 0x000e5c0001197983 */ /* 0x001ee80000300800 */
[----:B------:R-:W3:Y:S01]  /*5010*/  LDL R3, [R1+0xb9c] ;  /* 0x000b9c0001037983 */ /* 0x000ee20000100800 */
[----:B------:R-:W-:Y:S02]  /*5020*/  @!P4 IMAD.MOV R6, RZ, RZ, -R6 ;  /* 0x000000ffff06c224 */ /* 0x000fe400078e0a06 */
[----:B--2---:R-:W-:-:S02]  /*5030*/  IMAD.MOV.U32 R29, RZ, RZ, R5 ;  /* 0x000000ffff1d7224 */ /* 0x004fc400078e0005 */
[----:B------:R-:W2:Y:S02]  /*5040*/  LDL R5, [R1+0xba0] ;  /* 0x000ba00001057983 */ /* 0x000ea40000100800 */
[----:B------:R-:W-:-:S05]  /*5050*/  @!P3 IMAD.MOV R29, RZ, RZ, -R29 ;  /* 0x000000ffff1db224 */ /* 0x000fca00078e0a1d */
[----:B------:R0:W-:Y:S04]  /*5060*/  STL [R1+0xdfc], R29 ;  /* 0x000dfc1d01007387 */ /* 0x0001e80000100800 */
[----:B0-----:R-:W2:Y:S01]  /*5070*/  LDL R29, [R1+0xba4] ;  /* 0x000ba400011d7983 */ /* 0x001ea20000100800 */
[----:B------:R-:W-:-:S03]  /*5080*/  ISETP.GE.AND P3, PT, R0, RZ, PT ;  /* 0x000000ff0000720c */ /* 0x000fc60003f66270 */
[----:B------:R-:W2:Y:S04]  /*5090*/  LDL R0, [R1+0xb98] ;  /* 0x000b980001007983 */ /* 0x000ea80000100800 */
[----:B------:R0:W-:Y:S04]  /*50a0*/  STL [R1+0xdf8], R6 ;  /* 0x000df80601007387 */ /* 0x0001e80000100800 */
[----:B0-----:R-:W2:Y:S01]  /*50b0*/  LDL R6, [R1+0xbac] ;  /* 0x000bac0001067983 */ /* 0x001ea20000100800 */
[----:B------:R-:W-:-:S03]  /*50c0*/  ISETP.GE.AND P4, PT, R4, RZ, PT ;  /* 0x000000ff0400720c */ /* 0x000fc60003f86270 */
[----:B------:R-:W2:Y:S01]  /*50d0*/  LDL R4, [R1+0xb94] ;  /* 0x000b940001047983 */ /* 0x000ea20000100800 */
[----:B------:R-:W-:Y:S02]  /*50e0*/  @!P5 IMAD.MOV R7, RZ, RZ, -R7 ;  /* 0x000000ffff07d224 */ /* 0x000fe400078e0a07 */
[----:B----4-:R-:W-:Y:S01]  /*50f0*/  @!P0 IMAD.MOV R8, RZ, RZ, -R8 ;  /* 0x000000ffff088224 */ /* 0x010fe200078e0a08 */
[----:B---3--:R-:W-:Y:S02]  /*5100*/  ISETP.GE.AND P0, PT, R2, RZ, PT ;  /* 0x000000ff0200720c */ /* 0x008fe40003f06270 */
[----:B------:R-:W-:Y:S01]  /*5110*/  STL [R1+0xe00], R7 ;  /* 0x000e000701007387 */ /* 0x000fe20000100800 */
[----:B------:R-:W-:-:S03]  /*5120*/  @!P1 IMAD.MOV R9, RZ, RZ, -R9 ;  /* 0x000000ffff099224 */ /* 0x000fc600078e0a09 */
[----:B------:R-:W-:Y:S04]  /*5130*/  STL [R1+0xe04], R8 ;  /* 0x000e040801007387 */ /* 0x000fe80000100800 */
[----:B------:R-:W3:Y:S04]  /*5140*/  LDL R2, [R1+0xb8c] ;  /* 0x000b8c0001027983 */ /* 0x000ee80000100800 */
[----:B------:R0:W-:Y:S01]  /*5150*/  STL [R1+0xe08], R9 ;  /* 0x000e080901007387 */ /* 0x0001e20000100800 */
[----:B------:R-:W-:Y:S02]  /*5160*/  @!P2 IMAD.MOV R10, RZ, RZ, -R10 ;  /* 0x000000ffff0aa224 */ /* 0x000fe400078e0a0a */
[----:B------:R-:W-:-:S02]  /*5170*/  @!P3 IMAD.MOV R11, RZ, RZ, -R11 ;  /* 0x000000ffff0bb224 */ /* 0x000fc400078e0a0b */
[----:B------:R-:W-:Y:S01]  /*5180*/  @!P4 IMAD.MOV R12, RZ, RZ, -R12 ;  /* 0x000000ffff0cc224 */ /* 0x000fe200078e0a0c */
[----:B0-----:R-:W4:Y:S01]  /*5190*/  LDL R9, [R1+0xb90] ;  /* 0x000b900001097983 */ /* 0x001f220000100800 */
[----:B--2---:R-:W-:-:S03]  /*51a0*/  ISETP.GE.AND P1, PT, R29, RZ, PT ;  /* 0x000000ff1d00720c */ /* 0x004fc60003f26270 */
[----:B------:R-:W2:Y:S04]  /*51b0*/  LDL R29, [R1+0xb88] ;  /* 0x000b8800011d7983 */ /* 0x000ea80000100800 */
[----:B------:R-:W-:Y:S01]  /*51c0*/  STL [R1+0xe0c], R10 ;  /* 0x000e0c0a01007387 */ /* 0x000fe20000100800 */
[----:B------:R-:W-:-:S03]  /*51d0*/  ISETP.GE.AND P3, PT, R3, RZ, PT ;  /* 0x000000ff0300720c */ /* 0x000fc60003f66270 */
[----:B------:R-:W4:Y:S04]  /*51e0*/  LDL R8, [R1+0xb84] ;  /* 0x000b840001087983 */ /* 0x000f280000100800 */
[----:B------:R-:W-:Y:S04]  /*51f0*/  STL [R1+0xe10], R11 ;  /* 0x000e100b01007387 */ /* 0x000fe80000100800 */
[----:B------:R-:W4:Y:S04]  /*5200*/  LDL R7, [R1+0xb80] ;  /* 0x000b800001077983 */ /* 0x000f280000100800 */
[----:B------:R-:W-:Y:S04]  /*5210*/  STL [R1+0xe14], R12 ;  /* 0x000e140c01007387 */ /* 0x000fe80000100800 */
[----:B------:R-:W4:Y:S01]  /*5220*/  LDL R3, [R1+0xb70] ;  /* 0x000b700001037983 */ /* 0x000f220000100800 */
[----:B------:R-:W-:-:S02]  /*5230*/  ISETP.GE.AND P5, PT, R6, RZ, PT ;  /* 0x000000ff0600720c */ /* 0x000fc40003fa6270 */
[----:B------:R-:W-:Y:S02]  /*5240*/  ISETP.GE.AND P2, PT, R5, RZ, PT ;  /* 0x000000ff0500720c */ /* 0x000fe40003f46270 */
[----:B------:R-:W-:Y:S01]  /*5250*/  ISETP.GE.AND P4, PT, R0, RZ, PT ;  /* 0x000000ff0000720c */ /* 0x000fe20003f86270 */
[----:B------:R-:W-:-:S08]  /*5260*/  IMAD.MOV.U32 R0, RZ, RZ, R14 ;  /* 0x000000ffff007224 */ /* 0x000fd000078e000e */
[----:B------:R-:W-:Y:S01]  /*5270*/  @!P5 IMAD.MOV R13, RZ, RZ, -R13 ;  /* 0x000000ffff0dd224 */ /* 0x000fe200078e0a0d */
[----:B------:R-:W-:Y:S01]  /*5280*/  ISETP.GE.AND P5, PT, R4, RZ, PT ;  /* 0x000000ff0400720c */ /* 0x000fe20003fa6270 */
[----:B------:R-:W-:Y:S02]  /*5290*/  IMAD.MOV.U32 R4, RZ, RZ, R15 ;  /* 0x000000ffff047224 */ /* 0x000fe400078e000f */
[----:B------:R-:W-:Y:S02]  /*52a0*/  @!P0 IMAD.MOV R0, RZ, RZ, -R0 ;  /* 0x000000ffff008224 */ /* 0x000fe400078e0a00 */
[----:B------:R-:W-:Y:S01]  /*52b0*/  @!P1 IMAD.MOV R4, RZ, RZ, -R4 ;  /* 0x000000ffff049224 */ /* 0x000fe200078e0a04 */
[----:B------:R-:W-:Y:S01]  /*52c0*/  STL [R1+0xe18], R13 ;  /* 0x000e180d01007387 */ /* 0x000fe20000100800 */
[----:B---3--:R-:W-:-:S03]  /*52d0*/  ISETP.GE.AND P1, PT, R2, RZ, PT ;  /* 0x000000ff0200720c */ /* 0x008fc60003f26270 */
[----:B------:R-:W3:Y:S04]  /*52e0*/  LDL R6, [R1+0xb74] ;  /* 0x000b740001067983 */ /* 0x000ee80000100800 */
[----:B------:R-:W3:Y:S01]  /*52f0*/  LDL R5, [R1+0xb78] ;  /* 0x000b780001057983 */ /* 0x000ee20000100800 */
[----:B------:R-:W-:-:S03]  /*5300*/  @!P2 IMAD.MOV R16, RZ, RZ, -R16 ;  /* 0x000000ffff10a224 */ /* 0x000fc600078e0a10 */
[----:B------:R0:W-:Y:S04]  /*5310*/  STL [R1+0xe1c], R0 ;  /* 0x000e1c0001007387 */ /* 0x0001e80000100800 */
[----:B------:R-:W-:Y:S04]  /*5320*/  STL [R1+0xe20], R4 ;  /* 0x000e200401007387 */ /* 0x000fe80000100800 */
[----:B------:R-:W3:Y:S04]  /*5330*/  LDL R2, [R1+0xb7c] ;  /* 0x000b7c0001027983 */ /* 0x000ee80000100800 */
[----:B------:R-:W-:Y:S01]  /*5340*/  STL [R1+0xe24], R16 ;  /* 0x000e241001007387 */ /* 0x000fe20000100800 */
[----:B--2---:R-:W-:-:S03]  /*5350*/  ISETP.GE.AND P2, PT, R29, RZ, PT ;  /* 0x000000ff1d00720c */ /* 0x004fc60003f46270 */
[----:B------:R-:W2:Y:S01]  /*5360*/  LDL R29, [R1+0x340] ;  /* 0x00034000011d7983 */ /* 0x000ea20000100800 */
[----:B------:R-:W-:Y:S01]  /*5370*/  @!P5 IMAD.MOV R19, RZ, RZ, -R19 ;  /* 0x000000ffff13d224 */ /* 0x000fe200078e0a13 */
[----:B----4-:R-:W-:Y:S01]  /*5380*/  ISETP.GE.AND P0, PT, R9, RZ, PT ;  /* 0x000000ff0900720c */ /* 0x010fe20003f06270 */
[----:B------:R-:W-:Y:S02]  /*5390*/  @!P3 IMAD.MOV R17, RZ, RZ, -R17 ;  /* 0x000000ffff11b224 */ /* 0x000fe400078e0a11 */
[----:B------:R-:W-:Y:S01]  /*53a0*/  @!P4 IMAD.MOV R18, RZ, RZ, -R18 ;  /* 0x000000ffff12c224 */ /* 0x000fe200078e0a12 */
[----:B------:R-:W-:Y:S02]  /*53b0*/  ISETP.GE.AND P5, PT, R3, RZ, PT ;  /* 0x000000ff0300720c */ /* 0x000fe40003fa6270 */
[----:B------:R-:W1:Y:S01]  /*53c0*/  S2R R3, SR_TID.X ;  /* 0x0000000000037919 */ /* 0x000e620000002100 */
[----:B------:R-:W-:Y:S02]  /*53d0*/  ISETP.GE.AND P3, PT, R8, RZ, PT ;  /* 0x000000ff0800720c */ /* 0x000fe40003f66270 */
[----:B------:R-:W-:-:S04]  /*53e0*/  ISETP.GE.AND P4, PT, R7, RZ, PT ;  /* 0x000000ff0700720c */ /* 0x000fc80003f86270 */
[----:B------:R-:W-:Y:S01]  /*53f0*/  @!P0 IMAD.MOV R20, RZ, RZ, -R20 ;  /* 0x000000ffff148224 */ /* 0x000fe200078e0a14 */
[----:B------:R-:W-:Y:S01]  /*5400*/  STL [R1+0xe28], R17 ;  /* 0x000e281101007387 */ /* 0x000fe20000100800 */
[----:B------:R-:W-:Y:S02]  /*5410*/  @!P1 IMAD.MOV R21, RZ, RZ, -R21 ;  /* 0x000000ffff159224 */ /* 0x000fe400078e0a15 */
[----:B------:R-:W-:Y:S01]  /*5420*/  @!P2 IMAD.MOV R22, RZ, RZ, -R22 ;  /* 0x000000ffff16a224 */ /* 0x000fe200078e0a16 */
[----:B------:R-:W-:Y:S01]  /*5430*/  STL [R1+0xe2c], R18 ;  /* 0x000e2c1201007387 */ /* 0x000fe20000100800 */
[----:B0-----:R-:W-:-:S03]  /*5440*/  IMAD.MOV.U32 R0, RZ, RZ, c[0x0][0x18c] ;  /* 0x00006300ff007624 */ /* 0x001fc600078e00ff */
[----:B------:R-:W-:Y:S01]  /*5450*/  STL [R1+0xe30], R19 ;  /* 0x000e301301007387 */ /* 0x000fe20000100800 */
[----:B------:R-:W-:Y:S02]  /*5460*/  @!P3 IMAD.MOV R23, RZ, RZ, -R23 ;  /* 0x000000ffff17b224 */ /* 0x000fe400078e0a17 */
[----:B------:R-:W-:Y:S01]  /*5470*/  @!P4 IMAD.MOV R24, RZ, RZ, -R24 ;  /* 0x000000ffff18c224 */ /* 0x000fe200078e0a18 */
[----:B------:R-:W-:Y:S01]  /*5480*/  STL [R1+0xe34], R20 ;  /* 0x000e341401007387 */ /* 0x000fe20000100800 */
[----:B-1----:R-:W-:-:S03]  /*5490*/  LOP3.LUT R3, R3, 0x3f, RZ, 0xc0, !PT ;  /* 0x0000003f03037812 */ /* 0x002fc600078ec0ff */
[----:B------:R-:W-:Y:S02]  /*54a0*/  STL [R1+0xe38], R21 ;  /* 0x000e381501007387 */ /* 0x000fe40000100800 */
[----:B------:R-:W-:Y:S01]  /*54b0*/  IMAD R3, R3, c[0x0][0x18c], RZ ;  /* 0x0000630003037a24 */ /* 0x000fe200078e02ff */
[----:B---3--:R-:W-:Y:S01]  /*54c0*/  ISETP.GE.AND P1, PT, R5, RZ, PT ;  /* 0x000000ff0500720c */ /* 0x008fe20003f26270 */
[----:B------:R-:W-:Y:S02]  /*54d0*/  STL [R1+0xe3c], R22 ;  /* 0x000e3c1601007387 */ /* 0x000fe40000100800 */
[----:B------:R-:W-:Y:S02]  /*54e0*/  IMAD R5, R0, 0x40, R3 ;  /* 0x0000004000057824 */ /* 0x000fe400078e0203 */
[----:B------:R-:W-:Y:S01]  /*54f0*/  STL [R1+0xe40], R23 ;  /* 0x000e401701007387 */ /* 0x000fe20000100800 */
[----:B------:R-:W-:-:S03]  /*5500*/  ISETP.GE.AND P2, PT, R2, RZ, PT ;  /* 0x000000ff0200720c */ /* 0x000fc60003f46270 */
[----:B------:R-:W-:Y:S01]  /*5510*/  STL [R1+0xe44], R24 ;  /* 0x000e441801007387 */ /* 0x000fe20000100800 */
[----:B------:R-:W-:-:S03]  /*5520*/  LEA R2, P3, R3, c[0x0][0x168], 0x1 ;  /* 0x00005a0003027a11 */ /* 0x000fc600078608ff */
[----:B------:R-:W3:Y:S01]  /*5530*/  LDL.LU R13, [R1+0x9c] ;  /* 0x00009c00010d7983 */ /* 0x000ee20000300800 */
[----:B------:R-:W-:-:S03]  /*5540*/  LEA R14, P6, R5, c[0x0][0x168], 0x1 ;  /* 0x00005a00050e7a11 */ /* 0x000fc600078c08ff */
[----:B------:R-:W4:Y:S01]  /*5550*/  LDL.LU R12, [R1+0x98] ;  /* 0x00009800010c7983 */ /* 0x000f220000300800 */
[----:B------:R-:W-:-:S03]  /*5560*/  LEA.HI.X.SX32 R3, R3, c[0x0][0x16c], 0x1, P3 ;  /* 0x00005b0003037a11 */ /* 0x000fc600018f0eff */
[----:B------:R-:W4:Y:S01]  /*5570*/  LDL.LU R11, [R1+0x94] ;  /* 0x00009400010b7983 */ /* 0x000f220000300800 */
[----:B------:R-:W-:-:S03]  /*5580*/  LEA.HI.X.SX32 R15, R5, c[0x0][0x16c], 0x1, P6 ;  /* 0x00005b00050f7a11 */ /* 0x000fc600030f0eff */
[----:B------:R-:W4:Y:S04]  /*5590*/  LDL.LU R10, [R1+0x90] ;  /* 0x00009000010a7983 */ /* 0x000f280000300800 */
[----:B------:R-:W4:Y:S04]  /*55a0*/  LDL.LU R9, [R1+0x88] ;  /* 0x0000880001097983 */ /* 0x000f280000300800 */
[----:B------:R-:W4:Y:S04]  /*55b0*/  LDL.LU R8, [R1+0x84] ;  /* 0x0000840001087983 */ /* 0x000f280000300800 */
[----:B------:R-:W4:Y:S01]  /*55c0*/  LDL.LU R7, [R1+0x80] ;  /* 0x0000800001077983 */ /* 0x000f220000300800 */
[----:B--2---:R-:W-:-:S03]  /*55d0*/  ISETP.GE.AND P4, PT, R29, RZ, PT ;  /* 0x000000ff1d00720c */ /* 0x004fc60003f86270 */
[----:B------:R-:W2:Y:S04]  /*55e0*/  LDL.LU R29, [R1+0x7c] ;  /* 0x00007c00011d7983 */ /* 0x000ea80000300800 */
[----:B------:R4:W-:Y:S04]  /*55f0*/  STL [R1+0xd24], R2 ;  /* 0x000d240201007387 */ /* 0x0009e80000100800 */
[----:B------:R0:W-:Y:S04]  /*5600*/  STL [R1+0xd20], R3 ;  /* 0x000d200301007387 */ /* 0x0001e80000100800 */
[----:B------:R-:W-:Y:S04]  /*5610*/  STL [R1+0xd78], R14 ;  /* 0x000d780e01007387 */ /* 0x000fe80000100800 */
[----:B------:R-:W-:Y:S04]  /*5620*/  STL [R1+0xd74], R15 ;  /* 0x000d740f01007387 */ /* 0x000fe80000100800 */
[----:B------:R-:W2:Y:S01]  /*5630*/  LDL.LU R5, [R1+0x8c] ;  /* 0x00008c0001057983 */ /* 0x000ea20000300800 */
[----:B------:R-:W-:Y:S01]  /*5640*/  ISETP.GE.AND P0, PT, R6, RZ, PT ;  /* 0x000000ff0600720c */ /* 0x000fe20003f06270 */
[----:B------:R-:W-:Y:S01]  /*5650*/  @!P1 IMAD.MOV R27, RZ, RZ, -R27 ;  /* 0x000000ffff1b9224 */ /* 0x000fe200078e0a1b */
[----:B------:R-:W-:-:S02]  /*5660*/  ISETP.NE.AND P3, PT, RZ, c[0x0][0x17c], PT ;  /* 0x00005f00ff007a0c */ /* 0x000fc40003f65270 */
[----:B------:R-:W-:Y:S01]  /*5670*/  LOP3.LUT R6, RZ, c[0x0][0x17c], RZ, 0x33, !PT ;  /* 0x00005f00ff067a12 */ /* 0x000fe200078e33ff */
[----:B------:R-:W-:Y:S02]  /*5680*/  @!P2 IMAD.MOV R28, RZ, RZ, -R28 ;  /* 0x000000ffff1ca224 */ /* 0x000fe400078e0a1c */
[----:B------:R-:W-:-:S06]  /*5690*/  @!P4 IMAD.MOV R25, RZ, RZ, -R25 ;  /* 0x000000ffff19c224 */ /* 0x000fcc00078e0a19 */
[----:B------:R-:W-:Y:S01]  /*56a0*/  @!P0 IMAD.MOV R26, RZ, RZ, -R26 ;  /* 0x000000ffff1a8224 */ /* 0x000fe200078e0a1a */
[C---:B---3--:R-:W-:Y:S02]  /*56b0*/  SEL R0, R6.reuse, R13, !P3 ;  /* 0x0000000d06007207 */ /* 0x048fe40005800000 */
[C---:B----4-:R-:W-:Y:S02]  /*56c0*/  SEL R2, R6.reuse, R12, !P3 ;  /* 0x0000000c06027207 */ /* 0x050fe40005800000 */
[C---:B0-----:R-:W-:Y:S02]  /*56d0*/  SEL R3, R6.reuse, R11, !P3 ;  /* 0x0000000b06037207 */ /* 0x041fe40005800000 */
[----:B------:R-:W-:Y:S01]  /*56e0*/  SEL R4, R6, R7, !P3 ;  /* 0x0000000706047207 */ /* 0x000fe20005800000 */
[----:B--2---:R-:W-:-:S05]  /*56f0*/  @!P5 IMAD.MOV R5, RZ, RZ, -R5 ;  /* 0x000000ffff05d224 */ /* 0x004fca00078e0a05 */
[----:B------:R-:W-:Y:S04]  /*5700*/  STL [R1+0xe48], R5 ;  /* 0x000e480501007387 */ /* 0x000fe80000100800 */
[----:B------:R-:W-:Y:S04]  /*5710*/  STL [R1+0xe4c], R26 ;  /* 0x000e4c1a01007387 */ /* 0x000fe80000100800 */
[----:B------:R-:W-:Y:S04]  /*5720*/  STL [R1+0xe50], R27 ;  /* 0x000e501b01007387 */ /* 0x000fe80000100800 */
[----:B------:R-:W-:Y:S04]  /*5730*/  STL [R1+0xe54], R28 ;  /* 0x000e541c01007387 */ /* 0x000fe80000100800 */
[----:B------:R-:W-:Y:S04]  /*5740*/  STL [R1+0xe58], R25 ;  /* 0x000e581901007387 */ /* 0x000fe80000100800 */
[----:B------:R0:W-:Y:S04]  /*5750*/  STL [R1+0x9c], R0 ;  /* 0x00009c0001007387 */ /* 0x0001e80000100800 */
[----:B------:R1:W-:Y:S01]  /*5760*/  STL [R1+0x98], R2 ;  /* 0x0000980201007387 */ /* 0x0003e20000100800 */
[----:B0-----:R-:W-:-:S03]  /*5770*/  SEL R0, R6, R10, !P3 ;  /* 0x0000000a06007207 */ /* 0x001fc60005800000 */
[----:B------:R0:W-:Y:S01]  /*5780*/  STL [R1+0x94], R3 ;  /* 0x0000940301007387 */ /* 0x0001e20000100800 */
[----:B-1----:R-:W-:-:S03]  /*5790*/  SEL R2, R6, R9, !P3 ;  /* 0x0000000906027207 */ /* 0x002fc60005800000 */
[----:B------:R-:W2:Y:S04]  /*57a0*/  LDL.LU R15, [R1+0x78] ;  /* 0x00007800010f7983 */ /* 0x000ea80000300800 */
[----:B------:R1:W-:Y:S04]  /*57b0*/  STL [R1+0x8c], R0 ;  /* 0x00008c0001007387 */ /* 0x0003e80000100800 */
[----:B------:R3:W-:Y:S04]  /*57c0*/  STL [R1+0x88], R2 ;  /* 0x0000880201007387 */ /* 0x0007e80000100800 */
[----:B0-----:R-:W4:Y:S01]  /*57d0*/  LDL.LU R3, [R1+0x74] ;  /* 0x0000740001037983 */ /* 0x001f220000300800 */
[----:B-1----:R-:W-:-:S05]  /*57e0*/  SEL R0, R6, R8, !P3 ;  /* 0x0000000806007207 */ /* 0x002fca0005800000 */
[----:B------:R0:W-:Y:S04]  /*57f0*/  STL [R1+0x84], R0 ;  /* 0x0000840001007387 */ /* 0x0001e80000100800 */
[----:B---3--:R-:W3:Y:S04]  /*5800*/  LDL.LU R2, [R1+0x70] ;  /* 0x0000700001027983 */ /* 0x008ee80000300800 */
[----:B------:R1:W-:Y:S01]  /*5810*/  STL [R1+0x80], R4 ;  /* 0x0000800401007387 */ /* 0x0003e20000100800 */
[----:B0-----:R-:W-:-:S03]  /*5820*/  SEL R0, R6, R29, !P3 ;  /* 0x0000001d06007207 */ /* 0x001fc60005800000 */
[----:B------:R-:W3:Y:S04]  /*5830*/  LDL.LU R25, [R1+0x6c] ;  /* 0x00006c0001197983 */ /* 0x000ee80000300800 */
[----:B------:R-:W3:Y:S04]  /*5840*/  LDL.LU R28, [R1+0x68] ;  /* 0x00006800011c7983 */ /* 0x000ee80000300800 */
[----:B------:R0:W-:Y:S04]  /*5850*/  STL [R1+0x7c], R0 ;  /* 0x00007c0001007387 */ /* 0x0001e80000100800 */
[----:B------:R-:W3:Y:S04]  /*5860*/  LDL.LU R27, [R1+0x64] ;  /* 0x00006400011b7983 */ /* 0x000ee80000300800 */
        /* <DEDUP_REMOVED lines=11> */
[----:B-1----:R-:W3:Y:S04]  /*5920*/  LDL.LU R4, [R1+0x34] ;  /* 0x0000340001047983 */ /* 0x002ee80000300800 */
[----:B0-----:R-:W3:Y:S04]  /*5930*/  LDL.LU R0, [R1+0x30] ;  /* 0x0000300001007983 */ /* 0x001ee80000300800 */
        /* <DEDUP_REMOVED lines=8> */
[----:B------:R-:W3:Y:S01]  /*59c0*/  LDL.LU R14, [R1+0xc] ;  /* 0x00000c00010e7983 */ /* 0x000ee20000300800 */
[----:B--2---:R-:W-:-:S05]  /*59d0*/  SEL R15, R6, R15, !P3 ;  /* 0x0000000f060f7207 */ /* 0x004fca0005800000 */
[----:B------:R0:W-:Y:S01]  /*59e0*/  STL [R1+0x78], R15 ;  /* 0x0000780f01007387 */ /* 0x0001e20000100800 */
[----:B----4-:R-:W-:-:S03]  /*59f0*/  SEL R3, R6, R3, !P3 ;  /* 0x0000000306037207 */ /* 0x010fc60005800000 */
[----:B0-----:R-:W2:Y:S04]  /*5a00*/  LDL.LU R15, [R1+0x8] ;  /* 0x00000800010f7983 */ /* 0x001ea80000300800 */
[----:B------:R0:W-:Y:S01]  /*5a10*/  STL [R1+0x74], R3 ;  /* 0x0000740301007387 */ /* 0x0001e20000100800 */
[----:B---3--:R-:W-:-:S03]  /*5a20*/  SEL R2, R6, R2, !P3 ;  /* 0x0000000206027207 */ /* 0x008fc60005800000 */
[----:B0-----:R-:W3:Y:S01]  /*5a30*/  LDL.LU R3, [R1+0x4] ;  /* 0x0000040001037983 */ /* 0x001ee20000300800 */
[----:B------:R-:W-:-:S03]  /*5a40*/  SEL R25, R6, R25, !P3 ;  /* 0x0000001906197207 */ /* 0x000fc60005800000 */
[----:B------:R0:W-:Y:S01]  /*5a50*/  STL [R1+0x70], R2 ;  /* 0x0000700201007387 */ /* 0x0001e20000100800 */
[----:B------:R-:W-:-:S03]  /*5a60*/  SEL R28, R6, R28, !P3 ;  /* 0x0000001c061c7207 */ /* 0x000fc60005800000 */
[----:B0-----:R-:W4:Y:S01]  /*5a70*/  LDL.LU R2, [R1] ;  /* 0x0000000001027983 */ /* 0x001f220000300800 */
[----:B------:R-:W-:-:S03]  /*5a80*/  SEL R27, R6, R27, !P3 ;  /* 0x0000001b061b7207 */ /* 0x000fc60005800000 */
[----:B------:R0:W-:Y:S01]  /*5a90*/  STL [R1+0x6c], R25 ;  /* 0x00006c1901007387 */ /* 0x0001e20000100800 */
[C---:B------:R-:W-:Y:S02]  /*5aa0*/  SEL R26, R6.reuse, R26, !P3 ;  /* 0x0000001a061a7207 */ /* 0x040fe40005800000 */
[C---:B------:R-:W-:Y:S01]  /*5ab0*/  SEL R5, R6.reuse, R5, !P3 ;  /* 0x0000000506057207 */ /* 0x040fe20005800000 */
[----:B0-----:R-:W2:Y:S01]  /*5ac0*/  LDL.LU R25, [R1+0xe58] ;  /* 0x000e580001197983 */ /* 0x001ea20000300800 */
[----:B------:R-:W-:-:S03]  /*5ad0*/  SEL R24, R6, R24, !P3 ;  /* 0x0000001806187207 */ /* 0x000fc60005800000 */
[----:B------:R0:W-:Y:S01]  /*5ae0*/  STL [R1+0x68], R28 ;  /* 0x0000681c01007387 */ /* 0x0001e20000100800 */
[C---:B------:R-:W-:Y:S02]  /*5af0*/  SEL R23, R6.reuse, R23, !P3 ;  /* 0x0000001706177207 */ /* 0x040fe40005800000 */
[C---:B------:R-:W-:Y:S01]  /*5b00*/  SEL R22, R6.reuse, R22, !P3 ;  /* 0x0000001606167207 */ /* 0x040fe20005800000 */
[----:B0-----:R-:W2:Y:S04]  /*5b10*/  LDL.LU R28, [R1+0xe54] ;  /* 0x000e5400011c7983 */ /* 0x001ea80000300800 */
[----:B------:R0:W-:Y:S01]  /*5b20*/  STL [R1+0x64], R27 ;  /* 0x0000641b01007387 */ /* 0x0001e20000100800 */
[----:B------:R-:W-:-:S03]  /*5b30*/  SEL R21, R6, R21, !P3 ;  /* 0x0000001506157207 */ /* 0x000fc60005800000 */
[----:B0-----:R-:W4:Y:S04]  /*5b40*/  LDL.LU R27, [R1+0xe50] ;  /* 0x000e5000011b7983 */ /* 0x001f280000300800 */
        /* <DEDUP_REMOVED lines=56> */
[----:B0-----:R-:W4:Y:S01]  /*5ed0*/  LDL.LU R29, [R1+0xdfc] ;  /* 0x000dfc00011d7983 */ /* 0x001f220000300800 */
[----:B------:R-:W-:-:S02]  /*5ee0*/  SEL R14, R6, R14, !P3 ;  /* 0x0000000e060e7207 */ /* 0x000fc40005800000 */
[C---:B--2---:R-:W-:Y:S02]  /*5ef0*/  SEL R15, R6.reuse, R15, !P3 ;  /* 0x0000000f060f7207 */ /* 0x044fe40005800000 */
[C---:B---3--:R-:W-:Y:S01]  /*5f00*/  SEL R3, R6.reuse, R3, !P3 ;  /* 0x0000000306037207 */ /* 0x048fe20005800000 */
[----:B------:R-:W-:Y:S01]  /*5f10*/  STL [R1+0xd7c], R14 ;  /* 0x000d7c0e01007387 */ /* 0x000fe20000100800 */
[----:B----4-:R-:W-:-:S03]  /*5f20*/  SEL R2, R6, R2, !P3 ;  /* 0x0000000206027207 */ /* 0x010fc60005800000 */
[----:B------:R-:W-:Y:S04]  /*5f30*/  STL [R1+0xd80], R15 ;  /* 0x000d800f01007387 */ /* 0x000fe80000100800 */
[----:B------:R0:W-:Y:S04]  /*5f40*/  STL [R1+0xd84], R3 ;  /* 0x000d840301007387 */ /* 0x0001e80000100800 */
[----:B0-----:R-:W2:Y:S04]  /*5f50*/  LDL.LU R3, [R1+0x98] ;  /* 0x0000980001037983 */ /* 0x001ea80000300800 */
[----:B------:R-:W3:Y:S04]  /*5f60*/  LDL.LU R15, [R1+0x94] ;  /* 0x00009400010f7983 */ /* 0x000ee80000300800 */
[----:B------:R-:W4:Y:S04]  /*5f70*/  LDL.LU R14, [R1+0x8c] ;  /* 0x00008c00010e7983 */ /* 0x000f280000300800 */
[----:B------:R0:W-:Y:S04]  /*5f80*/  STL [R1+0xd88], R2 ;  /* 0x000d880201007387 */ /* 0x0001e80000100800 */
[----:B0-----:R-:W2:Y:S01]  /*5f90*/  LDL.LU R2, [R1+0x9c] ;  /* 0x00009c0001027983 */ /* 0x001ea20000300800 */
[----:B------:R-:W-:-:S03]  /*5fa0*/  SEL R29, R6, R29, !P3 ;  /* 0x0000001d061d7207 */ /* 0x000fc60005800000 */
[----:B------:R-:W3:Y:S04]  /*5fb0*/  LDL.LU R6, [R1+0xdf8] ;  /* 0x000df80001067983 */ /* 0x000ee80000300800 */
[----:B------:R0:W-:Y:S02]  /*5fc0*/  STL [R1+0xd8c], R29 ;  /* 0x000d8c1d01007387 */ /* 0x0001e40000100800 */
[----:B0-----:R-:W-:-:S04]  /*5fd0*/  LOP3.LUT R29, RZ, c[0x0][0x17c], RZ, 0x33, !PT ;  /* 0x00005f00ff1d7a12 */ /* 0x001fc800078e33ff */
[C---:B------:R-:W-:Y:S02]  /*5fe0*/  SEL R7, R29.reuse, R7, !P3 ;  /* 0x000000071d077207 */ /* 0x040fe40005800000 */
[C---:B------:R-:W-:Y:S02]  /*5ff0*/  SEL R8, R29.reuse, R8, !P3 ;  /* 0x000000081d087207 */ /* 0x040fe40005800000 */
[C---:B------:R-:W-:Y:S02]  /*6000*/  SEL R9, R29.reuse, R9, !P3 ;  /* 0x000000091d097207 */ /* 0x040fe40005800000 */
[C---:B------:R-:W-:Y:S02]  /*6010*/  SEL R10, R29.reuse, R10, !P3 ;  /* 0x0000000a1d0a7207 */ /* 0x040fe40005800000 */
[C---:B------:R-:W-:Y:S02]  /*6020*/  SEL R11, R29.reuse, R11, !P3 ;  /* 0x0000000b1d0b7207 */ /* 0x040fe40005800000 */
[----:B------:R-:W-:-:S02]  /*6030*/  SEL R12, R29, R12, !P3 ;  /* 0x0000000c1d0c7207 */ /* 0x000fc40005800000 */
        /* <DEDUP_REMOVED lines=16> */
[----:B------:R-:W-:Y:S01]  /*6140*/  SEL R25, R29, R25, !P3 ;  /* 0x000000191d197207 */ /* 0x000fe20005800000 */
[----:B--2---:R-:W-:Y:S01]  /*6150*/  IMAD R3, R3, c[0x0][0x190], RZ ;  /* 0x0000640003037a24 */ /* 0x004fe200078e02ff */
[----:B---3--:R-:W-:-:S05]  /*6160*/  SEL R6, R29, R6, !P3 ;  /* 0x000000061d067207 */ /* 0x008fca0005800000 */
[----:B------:R-:W-:Y:S04]  /*6170*/  STL [R1+0xd90], R6 ;  /* 0x000d900601007387 */ /* 0x000fe80000100800 */
[----:B------:R-:W-:Y:S04]  /*6180*/  STL [R1+0xd94], R7 ;  /* 0x000d940701007387 */ /* 0x000fe80000100800 */
[----:B------:R-:W-:Y:S04]  /*6190*/  STL [R1+0xd98], R8 ;  /* 0x000d980801007387 */ /* 0x000fe80000100800 */
[----:B------:R-:W-:Y:S04]  /*61a0*/  STL [R1+0xd9c], R9 ;  /* 0x000d9c0901007387 */ /* 0x000fe80000100800 */
[----:B------:R-:W-:Y:S04]  /*61b0*/  STL [R1+0xda0], R10 ;  /* 0x000da00a01007387 */ /* 0x000fe80000100800 */
[----:B------:R-:W-:Y:S04]  /*61c0*/  STL [R1+0xda4], R11 ;  /* 0x000da40b01007387 */ /* 0x000fe80000100800 */
[----:B------:R-:W-:Y:S04]  /*61d0*/  STL [R1+0xda8], R12 ;  /* 0x000da80c01007387 */ /* 0x000fe80000100800 */
[----:B------:R-:W-:Y:S04]  /*61e0*/  STL [R1+0xdac], R13 ;  /* 0x000dac0d01007387 */ /* 0x000fe80000100800 */
[----:B------:R0:W-:Y:S04]  /*61f0*/  STL [R1+0xdb0], R0 ;  /* 0x000db00001007387 */ /* 0x0001e80000100800 */
[----:B------:R-:W-:Y:S04]  /*6200*/  STL [R1+0xdb4], R4 ;  /* 0x000db40401007387 */ /* 0x000fe80000100800 */
[----:B------:R-:W-:Y:S04]  /*6210*/  STL [R1+0xdb8], R16 ;  /* 0x000db81001007387 */ /* 0x000fe80000100800 */
[----:B------:R-:W-:Y:S04]  /*6220*/  STL [R1+0xdbc], R17 ;  /* 0x000dbc1101007387 */ /* 0x000fe80000100800 */
[----:B------:R-:W-:Y:S04]  /*6230*/  STL [R1+0xdc0], R18 ;  /* 0x000dc01201007387 */ /* 0x000fe80000100800 */
[----:B------:R-:W-:Y:S04]  /*6240*/  STL [R1+0xdc4], R19 ;  /* 0x000dc41301007387 */ /* 0x000fe80000100800 */
[----:B------:R-:W-:Y:S04]  /*6250*/  STL [R1+0xdc8], R20 ;  /* 0x000dc81401007387 */ /* 0x000fe80000100800 */
[----:B------:R-:W-:Y:S01]  /*6260*/  STL [R1+0xdcc], R21 ;  /* 0x000dcc1501007387 */ /* 0x000fe20000100800 */
[----:B0-----:R-:W-:-:S03]  /*6270*/  IMAD R0, R2, c[0x0][0x190], RZ ;  /* 0x0000640002007a24 */ /* 0x001fc600078e02ff */
        /* <DEDUP_REMOVED lines=8> */
[----:B------:R4:W-:Y:S04]  /*6300*/  STL [R1+0x9c], R0 ;  /* 0x00009c0001007387 */ /* 0x0009e80000100800 */
[----:B------:R-:W-:Y:S04]  /*6310*/  STL [R1+0x98], R3 ;  /* 0x0000980301007387 */ /* 0x000fe80000100800 */
[----:B0-----:R-:W2:Y:S01]  /*6320*/  LDL.LU R25, [R1+0x80] ;  /* 0x0000800001197983 */ /* 0x001ea20000300800 */
[----:B------:R-:W-:-:S02]  /*6330*/  IMAD R2, R15, c[0x0][0x190], RZ ;  /* 0x000064000f027a24 */ /* 0x000fc400078e02ff */
[----:B----4-:R-:W-:-:S03]  /*6340*/  IMAD R0, R14, c[0x0][0x190], RZ ;  /* 0x000064000e007a24 */ /* 0x010fc600078e02ff */
[----:B------:R-:W-:Y:S04]  /*6350*/  STL [R1+0xa8], R2 ;  /* 0x0000a80201007387 */ /* 0x000fe80000100800 */
[----:B--2---:R0:W-:Y:S04]  /*6360*/  STL [R1+0xdf0], R25 ;  /* 0x000df01901007387 */ /* 0x0041e80000100800 */
[----:B------:R-:W-:Y:S04]  /*6370*/  STL [R1+0xac], R0 ;  /* 0x0000ac0001007387 */ /* 0x000fe80000100800 */
[----:B0-----:R-:W2:Y:S04]  /*6380*/  LDL.LU R25, [R1+0x84] ;  /* 0x0000840001197983 */ /* 0x001ea80000300800 */
[----:B--2---:R0:W-:Y:S04]  /*6390*/  STL [R1+0xdf4], R25 ;  /* 0x000df41901007387 */ /* 0x0041e80000100800 */
[----:B0-----:R-:W2:Y:S04]  /*63a0*/  LDL.LU R25, [R1+0x88] ;  /* 0x0000880001197983 */ /* 0x001ea80000300800 */
[----:B------:R-:W3:Y:S04]  /*63b0*/  LDL.LU R28, [R1+0x7c] ;  /* 0x00007c00011c7983 */ /* 0x000ee80000300800 */
[----:B------:R-:W4:Y:S04]  /*63c0*/  LDL.LU R27, [R1+0x78] ;  /* 0x00007800011b7983 */ /* 0x000f280000300800 */
        /* <DEDUP_REMOVED lines=26> */
[----:B--2---:R-:W-:-:S05]  /*6570*/  IMAD R25, R25, c[0x0][0x190], RZ ;  /* 0x0000640019197a24 */ /* 0x004fca00078e02ff */
[----:B------:R0:W-:Y:S04]  /*6580*/  STL [R1+0xc0], R25 ;  /* 0x0000c01901007387 */ /* 0x0001e80000100800 */
[----:B0-----:R-:W2:Y:S02]  /*6590*/  LDL.LU R25, [R1+0xdf4] ;  /* 0x000df40001197983 */ /* 0x001ea40000300800 */
[----:B--2---:R-:W-:-:S05]  /*65a0*/  IMAD R25, R25, c[0x0][0x190], RZ ;  /* 0x0000640019197a24 */ /* 0x004fca00078e02ff */
[----:B------:R0:W-:Y:S04]  /*65b0*/  STL [R1+0x84], R25 ;  /* 0x0000841901007387 */ /* 0x0001e80000100800 */
[----:B0-----:R-:W2:Y:S01]  /*65c0*/  LDL.LU R25, [R1+0xdf0] ;  /* 0x000df00001197983 */ /* 0x001ea20000300800 */
[----:B---3--:R-:W-:Y:S02]  /*65d0*/  IMAD R28, R28, c[0x0][0x190], RZ ;  /* 0x000064001c1c7a24 */ /* 0x008fe400078e02ff */
[----:B----4-:R-:W-:Y:S02]  /*65e0*/  IMAD R27, R27, c[0x0][0x190], RZ ;  /* 0x000064001b1b7a24 */ /* 0x010fe400078e02ff */
[----:B------:R-:W-:Y:S02]  /*65f0*/  IMAD R26, R26, c[0x0][0x190], RZ ;  /* 0x000064001a1a7a24 */ /* 0x000fe400078e02ff */
[----:B------:R-:W-:-:S02]  /*6600*/  IMAD R5, R5, c[0x0][0x190], RZ ;  /* 0x0000640005057a24 */ /* 0x000fc400078e02ff */
[----:B------:R-:W-:Y:S02]  /*6610*/  IMAD R24, R24, c[0x0][0x190], RZ ;  /* 0x0000640018187a24 */ /* 0x000fe400078e02ff */
[----:B------:R-:W-:Y:S02]  /*6620*/  IMAD R23, R23, c[0x0][0x190], RZ ;  /* 0x0000640017177a24 */ /* 0x000fe400078e02ff */
[----:B------:R-:W-:Y:S02]  /*6630*/  IMAD R22, R22, c[0x0][0x190], RZ ;  /* 0x0000640016167a24 */ /* 0x000fe400078e02ff */
[----:B------:R-:W-:Y:S02]  /*6640*/  IMAD R21, R21, c[0x0][0x190], RZ ;  /* 0x0000640015157a24 */ /* 0x000fe400078e02ff */
        /* <DEDUP_REMOVED lines=20> */
[----:B--2---:R-:W-:-:S05]  /*6790*/  IMAD R25, R25, c[0x0][0x190], RZ ;  /* 0x0000640019197a24 */ /* 0x004fca00078e02ff */
[----:B------:R0:W-:Y:S04]  /*67a0*/  STL [R1+0x80], R25 ;  /* 0x0000801901007387 */ /* 0x0001e80000100800 */
[----:B0-----:R-:W2:Y:S04]  /*67b0*/  LDL.LU R25, [R1+0xdec] ;  /* 0x000dec0001197983 */ /* 0x001ea80000300800 */
[----:B------:R0:W-:Y:S04]  /*67c0*/  STL [R1+0xc4], R28 ;  /* 0x0000c41c01007387 */ /* 0x0001e80000100800 */
[----:B0-----:R-:W3:Y:S04]  /*67d0*/  LDL.LU R28, [R1+0xde8] ;  /* 0x000de800011c7983 */ /* 0x001ee80000300800 */
[----:B------:R0:W-:Y:S04]  /*67e0*/  STL [R1+0xd0], R27 ;  /* 0x0000d01b01007387 */ /* 0x0001e80000100800 */
[----:B0-----:R-:W4:Y:S04]  /*67f0*/  LDL.LU R27, [R1+0xde4] ;  /* 0x000de400011b7983 */ /* 0x001f280000300800 */
[----:B------:R0:W-:Y:S04]  /*6800*/  STL [R1+0x74], R26 ;  /* 0x0000741a01007387 */ /* 0x0001e80000100800 */
[----:B0-----:R-:W2:Y:S04]  /*6810*/  LDL.LU R26, [R1+0xde0] ;  /* 0x000de000011a7983 */ /* 0x001ea80000300800 */
        /* <DEDUP_REMOVED lines=41> */
[----:B0-----:R-:W3:Y:S04]  /*6ab0*/  LDL.LU R29, [R1+0xd8c] ;  /* 0x000d8c00011d7983 */ /* 0x001ee80000300800 */
[----:B------:R0:W-:Y:S04]  /*6ac0*/  STL [R1+0x1a0], R2 ;  /* 0x0001a00201007387 */ /* 0x0001e80000100800 */
[----:B0-----:R-:W3:Y:S04]  /*6ad0*/  LDL.LU R2, [R1+0xd88] ;  /* 0x000d880001027983 */ /* 0x001ee80000300800 */
[----:B------:R0:W-:Y:S04]  /*6ae0*/  STL [R1+0x1b0], R3 ;  /* 0x0001b00301007387 */ /* 0x0001e80000100800 */
[----:B0-----:R-:W3:Y:S04]  /*6af0*/  LDL.LU R3, [R1+0xd84] ;  /* 0x000d840001037983 */ /* 0x001ee80000300800 */
[----:B------:R0:W-:Y:S04]  /*6b00*/  STL [R1+0x1b8], R15 ;  /* 0x0001b80f01007387 */ /* 0x0001e80000100800 */
[----:B0-----:R-:W4:Y:S04]  /*6b10*/  LDL.LU R15, [R1+0xd80] ;  /* 0x000d8000010f7983 */ /* 0x001f280000300800 */
[----:B------:R0:W-:Y:S04]  /*6b20*/  STL [R1+0x1c8], R14 ;  /* 0x0001c80e01007387 */ /* 0x0001e80000100800 */
[----:B0-----:R-:W4:Y:S01]  /*6b30*/  LDL.LU R14, [R1+0xd7c] ;  /* 0x000d7c00010e7983 */ /* 0x001f220000300800 */
[----:B--2---:R-:W-:-:S02]  /*6b40*/  IMAD R6, R6, c[0x0][0x190], RZ ;  /* 0x0000640006067a24 */ /* 0x004fc400078e02ff */
[----:B---3--:R-:W-:Y:S02]  /*6b50*/  IMAD R3, R3, c[0x0][0x190], RZ ;  /* 0x0000640003037a24 */ /* 0x008fe400078e02ff */
[----:B----4-:R-:W-:Y:S02]  /*6b60*/  IMAD R15, R15, c[0x0][0x190], RZ ;  /* 0x000064000f0f7a24 */ /* 0x010fe400078e02ff */
[----:B------:R-:W-:-:S05]  /*6b70*/  IMAD R14, R14, c[0x0][0x190], RZ ;  /* 0x000064000e0e7a24 */ /* 0x000fca00078e02ff */
[----:B------:R0:W-:Y:S04]  /*6b80*/  STL [R1+0x1d0], R14 ;  /* 0x0001d00e01007387 */ /* 0x0001e80000100800 */
[----:B0-----:R-:W2:Y:S04]  /*6b90*/  LDL.LU R14, [R1+0xd78] ;  /* 0x000d7800010e7983 */ /* 0x001ea80000300800 */
[----:B------:R0:W-:Y:S04]  /*6ba0*/  STL [R1+0x1e8], R15 ;  /* 0x0001e80f01007387 */ /* 0x0001e80000100800 */
[----:B0-----:R-:W2:Y:S04]  /*6bb0*/  LDL.LU R15, [R1+0xd74] ;  /* 0x000d7400010f7983 */ /* 0x001ea80000300800 */
[----:B------:R0:W-:Y:S02]  /*6bc0*/  STL [R1+0x1f8], R3 ;  /* 0x0001f80301007387 */ /* 0x0001e40000100800 */
[----:B0-----:R-:W-:-:S02]  /*6bd0*/  IMAD R3, R2, c[0x0][0x190], RZ ;  /* 0x0000640002037a24 */ /* 0x001fc400078e02ff */
[----:B------:R-:W-:-:S03]  /*6be0*/  IMAD R2, R29, c[0x0][0x190], RZ ;  /* 0x000064001d027a24 */ /* 0x000fc600078e02ff */
[----:B------:R0:W-:Y:S04]  /*6bf0*/  STL [R1+0x200], R3 ;  /* 0x0002000301007387 */ /* 0x0001e80000100800 */
[----:B------:R1:W-:Y:S01]  /*6c00*/  STL [R1+0x210], R2 ;  /* 0x0002100201007387 */ /* 0x0003e20000100800 */
[----:B0-----:R-:W-:-:S03]  /*6c10*/  IMAD R3, R7, c[0x0][0x190], RZ ;  /* 0x0000640007037a24 */ /* 0x001fc600078e02ff */
[----:B------:R0:W-:Y:S01]  /*6c20*/  STL [R1+0x218], R6 ;  /* 0x0002180601007387 */ /* 0x0001e20000100800 */
[----:B-1----:R-:W-:-:S03]  /*6c30*/  IMAD R2, R8, c[0x0][0x190], RZ ;  /* 0x0000640008027a24 */ /* 0x002fc600078e02ff */
[----:B------:R-:W3:Y:S04]  /*6c40*/  LDL.LU R29, [R1+0xa8] ;  /* 0x0000a800011d7983 */ /* 0x000ee80000300800 */
[----:B------:R1:W-:Y:S01]  /*6c50*/  STL [R1+0x228], R3 ;  /* 0x0002280301007387 */ /* 0x0003e20000100800 */
[----:B0-----:R-:W-:-:S03]  /*6c60*/  IMAD R6, R9, c[0x0][0x190], RZ ;  /* 0x0000640009067a24 */ /* 0x001fc600078e02ff */
[----:B------:R0:W-:Y:S04]  /*6c70*/  STL [R1+0x230], R2 ;  /* 0x0002300201007387 */ /* 0x0001e80000100800 */
[----:B------:R4:W-:Y:S01]  /*6c80*/  STL [R1+0x248], R6 ;  /* 0x0002480601007387 */ /* 0x0009e20000100800 */
[----:B-1----:R-:W-:Y:S02]  /*6c90*/  IMAD R3, R11, c[0x0][0x190], RZ ;  /* 0x000064000b037a24 */ /* 0x002fe400078e02ff */
[----:B0-----:R-:W-:Y:S02]  /*6ca0*/  IMAD R2, R10, c[0x0][0x190], RZ ;  /* 0x000064000a027a24 */ /* 0x001fe400078e02ff */
[----:B----4-:R-:W-:-:S03]  /*6cb0*/  IMAD R6, R12, c[0x0][0x190], RZ ;  /* 0x000064000c067a24 */ /* 0x010fc600078e02ff */
[----:B------:R0:W-:Y:S04]  /*6cc0*/  STL [R1+0x250], R2 ;  /* 0x0002500201007387 */ /* 0x0001e80000100800 */
[----:B------:R1:W-:Y:S01]  /*6cd0*/  STL [R1+0x260], R3 ;  /* 0x0002600301007387 */ /* 0x0003e20000100800 */
[----:B0-----:R-:W-:-:S03]  /*6ce0*/  IMAD R2, R13, c[0x0][0x190], RZ ;  /* 0x000064000d027a24 */ /* 0x001fc600078e02ff */
[----:B------:R-:W-:Y:S01]  /*6cf0*/  STL [R1+0x270], R6 ;  /* 0x0002700601007387 */ /* 0x000fe20000100800 */
[----:B-1----:R-:W-:-:S03]  /*6d00*/  IMAD R3, R0, c[0x0][0x190], RZ ;  /* 0x0000640000037a24 */ /* 0x002fc600078e02ff */
[----:B------:R0:W-:Y:S01]  /*6d10*/  STL [R1+0x278], R2 ;  /* 0x0002780201007387 */ /* 0x0001e20000100800 */
[----:B------:R-:W-:-:S03]  /*6d20*/  IMAD R0, R4, c[0x0][0x190], RZ ;  /* 0x0000640004007a24 */ /* 0x000fc600078e02ff */
[----:B------:R-:W-:Y:S01]  /*6d30*/  STL [R1+0x288], R3 ;  /* 0x0002880301007387 */ /* 0x000fe20000100800 */
[----:B0-----:R-:W-:-:S03]  /*6d40*/  IMAD R2, R16, c[0x0][0x190], RZ ;  /* 0x0000640010027a24 */ /* 0x001fc600078e02ff */
[----:B------:R-:W4:Y:S04]  /*6d50*/  LDL.LU R16, [R1+0xc0] ;  /* 0x0000c00001107983 */ /* 0x000f280000300800 */
[----:B------:R0:W-:Y:S04]  /*6d60*/  STL [R1+0x290], R0 ;  /* 0x0002900001007387 */ /* 0x0001e80000100800 */
[----:B------:R1:W-:Y:S01]  /*6d70*/  STL [R1+0xd8], R2 ;  /* 0x0000d80201007387 */ /* 0x0003e20000100800 */
[----:B0-----:R-:W-:-:S03]  /*6d80*/  IMAD R0, R17, c[0x0][0x190], RZ ;  /* 0x0000640011007a24 */ /* 0x001fc600078e02ff */
[----:B------:R-:W2:Y:S01]  /*6d90*/  LDL.LU R17, [R1+0xac] ;  /* 0x0000ac0001117983 */ /* 0x000ea20000300800 */
[----:B-1----:R-:W-:-:S03]  /*6da0*/  IMAD R2, R18, c[0x0][0x190], RZ ;  /* 0x0000640012027a24 */ /* 0x002fc600078e02ff */
[----:B------:R0:W-:Y:S04]  /*6db0*/  STL [R1+0xb4], R0 ;  /* 0x0000b40001007387 */ /* 0x0001e80000100800 */
[----:B------:R-:W2:Y:S04]  /*6dc0*/  LDL.LU R18, [R1+0x84] ;  /* 0x0000840001127983 */ /* 0x000ea80000300800 */
[----:B------:R1:W-:Y:S01]  /*6dd0*/  STL [R1+0xb0], R2 ;  /* 0x0000b00201007387 */ /* 0x0003e20000100800 */
[----:B0-----:R-:W-:-:S03]  /*6de0*/  IMAD R0, R19, c[0x0][0x190], RZ ;  /* 0x0000640013007a24 */ /* 0x001fc600078e02ff */
[----:B------:R-:W2:Y:S01]  /*6df0*/  LDL.LU R19, [R1+0x98] ;  /* 0x0000980001137983 */ /* 0x000ea20000300800 */
[----:B-1----:R-:W-:-:S03]  /*6e00*/  IMAD R2, R20, c[0x0][0x190], RZ ;  /* 0x0000640014027a24 */ /* 0x002fc600078e02ff */
[----:B------:R0:W-:Y:S04]  /*6e10*/  STL [R1+0x8c], R0 ;  /* 0x00008c0001007387 */ /* 0x0001e80000100800 */
[----:B------:R-:W3:Y:S04]  /*6e20*/  LDL.LU R20, [R1+0x80] ;  /* 0x0000800001147983 */ /* 0x000ee80000300800 */
[----:B------:R1:W-:Y:S01]  /*6e30*/  STL [R1+0x88], R2 ;  /* 0x0000880201007387 */ /* 0x0003e20000100800 */
[----:B0-----:R-:W-:-:S03]  /*6e40*/  IMAD R0, R21, c[0x0][0x190], RZ ;  /* 0x0000640015007a24 */ /* 0x001fc600078e02ff */
[----:B------:R-:W3:Y:S04]  /*6e50*/  LDL.LU R21, [R1+0x9c] ;  /* 0x00009c0001157983 */ /* 0x000ee80000300800 */
[----:B------:R0:W-:Y:S01]  /*6e60*/  STL [R1+0x64], R0 ;  /* 0x0000640001007387 */ /* 0x0001e20000100800 */
[----:B-1----:R-:W-:-:S03]  /*6e70*/  IMAD R2, R22, c[0x0][0x190], RZ ;  /* 0x0000640016027a24 */ /* 0x002fc600078e02ff */
[----:B------:R-:W4:Y:S01]  /*6e80*/  LDL.LU R22, [R1+0xc4] ;  /* 0x0000c40001167983 */ /* 0x000f220000300800 */
[----:B------:R-:W-:Y:S02]  /*6e90*/  IMAD R3, R23, c[0x0][0x190], RZ ;  /* 0x0000640017037a24 */ /* 0x000fe400078e02ff */
[----:B0-----:R-:W-:Y:S01]  /*6ea0*/  IMAD R0, R24, c[0x0][0x190], RZ ;  /* 0x0000640018007a24 */ /* 0x001fe200078e02ff */
[----:B------:R-:W-:Y:S04]  /*6eb0*/  STL [R1+0x60], R2 ;  /* 0x0000600201007387 */ /* 0x000fe80000100800 */
[----:B------:R-:W4:Y:S01]  /*6ec0*/  LDL.LU R24, [R1+0xd0] ;  /* 0x0000d00001187983 */ /* 0x000f220000300800 */
[----:B------:R-:W-:-:S03]  /*6ed0*/  IMAD R23, R26, c[0x0][0x190], RZ ;  /* 0x000064001a177a24 */ /* 0x000fc600078e02ff */
[----:B------:R0:W-:Y:S01]  /*6ee0*/  STL [R1+0x50], R0 ;  /* 0x0000500001007387 */ /* 0x0001e20000100800 */
[----:B------:R-:W-:-:S03]  /*6ef0*/  IMAD R27, R27, c[0x0][0x190], RZ ;  /* 0x000064001b1b7a24 */ /* 0x000fc600078e02ff */
[----:B------:R-:W-:Y:S01]  /*6f00*/  STL [R1+0x54], R3 ;  /* 0x0000540301007387 */ /* 0x000fe20000100800 */
[----:B0-----:R-:W-:-:S03]  /*6f10*/  IMAD R0, R5, c[0x0][0x190], RZ ;  /* 0x0000640005007a24 */ /* 0x001fc600078e02ff */
[----:B------:R0:W-:Y:S01]  /*6f20*/  STL.64 [R1+0xd28], R2 ;  /* 0x000d280201007387 */ /* 0x0001e20000100a00 */
[----:B------:R-:W-:-:S03]  /*6f30*/  IMAD R28, R28, c[0x0][0x190], RZ ;  /* 0x000064001c1c7a24 */ /* 0x000fc600078e02ff */
[----:B------:R1:W-:Y:S04]  /*6f40*/  STL [R1+0x4c], R0 ;  /* 0x00004c0001007387 */ /* 0x0003e80000100800 */
[----:B------:R-:W4:Y:S04]  /*6f50*/  LDL.LU R26, [R1+0x74] ;  /* 0x00007400011a7983 */ /* 0x000f280000300800 */
[----:B------:R-:W-:Y:S04]  /*6f60*/  STL [R1+0x48], R23 ;  /* 0x0000481701007387 */ /* 0x000fe80000100800 */
[----:B------:R-:W4:Y:S04]  /*6f70*/  LDL R12, [R1+0x70] ;  /* 0x00007000010c7983 */ /* 0x000f280000100800 */
[----:B0-----:R-:W4:Y:S01]  /*6f80*/  LDL R2, [R1+0xf8] ;  /* 0x0000f80001027983 */ /* 0x001f220000100800 */
[----:B-1----:R-:W-:-:S02]  /*6f90*/  IMAD R0, R25, c[0x0][0x190], RZ ;  /* 0x0000640019007a24 */ /* 0x002fc400078e02ff */
[----:B--2---:R-:W-:-:S04]  /*6fa0*/  IMAD.WIDE R6, R19, 0x2, R14 ;  /* 0x0000000213067825 */ /* 0x004fc800078e020e */
[----:B---3--:R-:W-:-:S05]  /*6fb0*/  IMAD.WIDE R4, R21, 0x2, R14 ;  /* 0x0000000215047825 */ /* 0x008fca00078e020e */
[----:B------:R0:W-:Y:S04]  /*6fc0*/  STL.64 [R1+0x38], R4 ;  /* 0x0000380401007387 */ /* 0x0001e80000100a00 */
[----:B------:R-:W2:Y:S04]  /*6fd0*/  LDL R3, [R1+0xfc] ;  /* 0x0000fc0001037983 */ /* 0x000ea80000100800 */
[----:B------:R-:W-:Y:S01]  /*6fe0*/  STL [R1+0x44], R27 ;  /* 0x0000441b01007387 */ /* 0x000fe20000100800 */
[----:B0-----:R-:W-:-:S03]  /*6ff0*/  IMAD.WIDE R4, R29, 0x2, R14 ;  /* 0x000000021d047825 */ /* 0x001fc600078e020e */
[----:B------:R-:W-:Y:S04]  /*7000*/  STL [R1+0x40], R28 ;  /* 0x0000401c01007387 */ /* 0x000fe80000100800 */
[----:B------:R0:W-:Y:S04]  /*7010*/  STL.64 [R1+0x30], R6 ;  /* 0x0000300601007387 */ /* 0x0001e80000100a00 */
[----:B------:R1:W-:Y:S01]  /*7020*/  STL.64 [R1+0xd30], R28 ;  /* 0x000d301c01007387 */ /* 0x0003e20000100a00 */
[----:B0-----:R-:W-:-:S03]  /*7030*/  IMAD.WIDE R6, R17, 0x2, R14 ;  /* 0x0000000211067825 */ /* 0x001fc600078e020e */
[----:B-1----:R-:W3:Y:S04]  /*7040*/  LDL R29, [R1+0xec] ;  /* 0x0000ec00011d7983 */ /* 0x002ee80000100800 */
[----:B------:R0:W-:Y:S04]  /*7050*/  STL.64 [R1+0x28], R4 ;  /* 0x0000280401007387 */ /* 0x0001e80000100a00 */
[----:B----4-:R1:W-:Y:S04]  /*7060*/  STL.64 [R1+0xd38], R16 ;  /* 0x000d381001007387 */ /* 0x0103e80000100a00 */
[----:B------:R-:W-:Y:S01]  /*7070*/  STL.64 [R1+0x20], R6 ;  /* 0x0000200601007387 */ /* 0x000fe20000100a00 */
[----:B0-----:R-:W-:-:S03]  /*7080*/  IMAD.WIDE R4, R16, 0x2, R14 ;  /* 0x0000000210047825 */ /* 0x001fc600078e020e */
[----:B-1----:R-:W4:Y:S04]  /*7090*/  LDL R16, [R1+0xe8] ;  /* 0x0000e80001107983 */ /* 0x002f280000100800 */
[----:B------:R0:W-:Y:S04]  /*70a0*/  STL.64 [R1+0x18], R4 ;  /* 0x0000180401007387 */ /* 0x0001e80000100a00 */
[----:B------:R-:W2:Y:S04]  /*70b0*/  LDL R17, [R1+0x108] ;  /* 0x0001080001117983 */ /* 0x000ea80000100800 */
[----:B------:R-:W2:Y:S01]  /*70c0*/  LDL R25, [R1+0x10c] ;  /* 0x00010c0001197983 */ /* 0x000ea20000100800 */
[----:B0-----:R-:W-:-:S05]  /*70d0*/  IMAD.WIDE R4, R18, 0x2, R14 ;  /* 0x0000000212047825 */ /* 0x001fca00078e020e */
[----:B------:R-:W-:Y:S04]  /*70e0*/  STL.64 [R1+0x10], R4 ;  /* 0x0000100401007387 */ /* 0x000fe80000100a00 */
[----:B------:R-:W2:Y:S04]  /*70f0*/  LDL R28, [R1+0x118] ;  /* 0x00011800011c7983 */ /* 0x000ea80000100800 */
[----:B------:R0:W-:Y:S04]  /*7100*/  STL.64 [R1+0xd40], R18 ;  /* 0x000d401201007387 */ /* 0x0001e80000100a00 */
[----:B0-----:R-:W2:Y:S01]  /*7110*/  LDL R19, [R1+0xd4] ;  /* 0x0000d40001137983 */ /* 0x001ea20000100800 */
[----:B------:R-:W-:-:S04]  /*7120*/  IMAD.WIDE R4, R20, 0x2, R14 ;  /* 0x0000000214047825 */ /* 0x000fc800078e020e */
[--C-:B------:R-:W-:Y:S01]  /*7130*/  IMAD.WIDE R6, R22, 0x2, R14.reuse ;  /* 0x0000000216067825 */ /* 0x100fe200078e020e */
[----:B------:R-:W-:Y:S03]  /*7140*/  STL.64 [R1+0xd48], R20 ;  /* 0x000d481401007387 */ /* 0x000fe60000100a00 */
[--C-:B------:R-:W-:Y:S01]  /*7150*/  IMAD.WIDE R8, R24, 0x2, R14.reuse ;  /* 0x0000000218087825 */ /* 0x100fe200078e020e */
[----:B------:R-:W-:Y:S03]  /*7160*/  STL.64 [R1+0xc90], R4 ;  /* 0x000c900401007387 */ /* 0x000fe60000100a00 */
[--C-:B------:R-:W-:Y:S01]  /*7170*/  IMAD.WIDE R10, R26, 0x2, R14.reuse ;  /* 0x000000021a0a7825 */ /* 0x100fe200078e020e */
[----:B------:R-:W-:Y:S03]  /*7180*/  STL.64 [R1+0xd50], R22 ;  /* 0x000d501601007387 */ /* 0x000fe60000100a00 */
[--C-:B------:R-:W-:Y:S01]  /*7190*/  IMAD.WIDE R12, R12, 0x2, R14.reuse ;  /* 0x000000020c0c7825 */ /* 0x100fe200078e020e */
[----:B------:R3:W-:Y:S04]  /*71a0*/  STL.64 [R1+0xc98], R6 ;  /* 0x000c980601007387 */ /* 0x0007e80000100a00 */
[----:B------:R-:W-:Y:S04]  /*71b0*/  STL [R1+0xd58], R24 ;  /* 0x000d581801007387 */ /* 0x000fe80000100800 */
[----:B------:R4:W-:Y:S04]  /*71c0*/  STL.64 [R1+0xca0], R8 ;  /* 0x000ca00801007387 */ /* 0x0009e80000100a00 */
[----:B------:R-:W-:Y:S04]  /*71d0*/  STL.64 [R1+0xd60], R26 ;  /* 0x000d601a01007387 */ /* 0x000fe80000100a00 */
[----:B------:R-:W-:Y:S04]  /*71e0*/  STL.64 [R1+0xca8], R10 ;  /* 0x000ca80a01007387 */ /* 0x000fe80000100a00 */
[----:B------:R-:W-:Y:S01]  /*71f0*/  STL.64 [R1+0xcb0], R12 ;  /* 0x000cb00c01007387 */ /* 0x000fe20000100a00 */
[----:B---3--:R-:W-:-:S04]  /*7200*/  IMAD.WIDE R6, R29, 0x2, R14 ;  /* 0x000000021d067825 */ /* 0x008fc800078e020e */
[----:B----4-:R-:W-:-:S04]  /*7210*/  IMAD.WIDE R8, R16, 0x2, R14 ;  /* 0x0000000210087825 */ /* 0x010fc800078e020e */
[----:B--2---:R-:W-:-:S05]  /*7220*/  IMAD.WIDE R4, R19, 0x2, R14 ;  /* 0x0000000213047825 */ /* 0x004fca00078e020e */
[----:B------:R0:W-:Y:S04]  /*7230*/  STL.64 [R1+0x68], R4 ;  /* 0x0000680401007387 */ /* 0x0001e80000100a00 */
[----:B------:R-:W-:Y:S04]  /*7240*/  STL.64 [R1+0x78], R8 ;  /* 0x0000780801007387 */ /* 0x000fe80000100a00 */
[----:B------:R-:W-:Y:S01]  /*7250*/  STL.64 [R1+0x90], R6 ;  /* 0x0000900601007387 */ /* 0x000fe20000100a00 */
[----:B0-----:R-:W-:-:S03]  /*7260*/  IMAD.WIDE R4, R2, 0x2, R14 ;  /* 0x0000000202047825 */ /* 0x001fc600078e020e */
[----:B------:R-:W2:Y:S01]  /*7270*/  LDL R12, [R1+0x12c] ;  /* 0x00012c00010c7983 */ /* 0x000ea20000100800 */
[----:B------:R-:W-:-:S03]  /*7280*/  IMAD.WIDE R2, R3, 0x2, R14 ;  /* 0x0000000203027825 */ /* 0x000fc600078e020e */
[----:B------:R-:W-:Y:S04]  /*7290*/  STL.64 [R1+0xa0], R4 ;  /* 0x0000a00401007387 */ /* 0x000fe80000100a00 */
[----:B------:R-:W3:Y:S04]  /*72a0*/  LDL R29, [R1+0x130] ;  /* 0x00013000011d7983 */ /* 0x000ee80000100800 */
[----:B------:R-:W-:Y:S04]  /*72b0*/  STL.64 [R1+0xb8], R2 ;  /* 0x0000b80201007387 */ /* 0x000fe80000100a00 */
[----:B------:R-:W4:Y:S04]  /*72c0*/  LDL R13, [R1+0x140] ;  /* 0x00014000010d7983 */ /* 0x000f280000100800 */
[----:B----4-:R0:W-:Y:S04]  /*72d0*/  STL [R1+0xd68], R13 ;  /* 0x000d680d01007387 */ /* 0x0101e80000100800 */
[----:B0-----:R-:W4:Y:S04]  /*72e0*/  LDL R13, [R1+0x128] ;  /* 0x00012800010d7983 */ /* 0x001f280000100800 */
[----:B--2---:R0:W-:Y:S04]  /*72f0*/  STL [R1+0xd6c], R12 ;  /* 0x000d6c0c01007387 */ /* 0x0041e80000100800 */
[----:B0-----:R-:W2:Y:S01]  /*7300*/  LDL R12, [R1+0x11c] ;  /* 0x00011c00010c7983 */ /* 0x001ea20000100800 */
[----:B------:R-:W-:-:S03]  /*7310*/  IMAD.WIDE R4, R17, 0x2, R14 ;  /* 0x0000000211047825 */ /* 0x000fc600078e020e */
[----:B----4-:R-:W-:Y:S04]  /*7320*/  STL [R1+0xd70], R13 ;  /* 0x000d700d01007387 */ /* 0x010fe80000100800 */
[----:B------:R-:W4:Y:S04]  /*7330*/  LDL R26, [R1+0x150] ;  /* 0x00015000011a7983 */ /* 0x000f280000100800 */
[----:B------:R-:W3:Y:S04]  /*7340*/  LDL R2, [R1+0x158] ;  /* 0x0001580001027983 */ /* 0x000ee80000100800 */
[----:B------:R-:W3:Y:S04]  /*7350*/  LDL R3, [R1+0x168] ;  /* 0x0001680001037983 */ /* 0x000ee80000100800 */
[----:B------:R-:W3:Y:S04]  /*7360*/  LDL.LU R10, [R1+0x228] ;  /* 0x00022800010a7983 */ /* 0x000ee80000300800 */
[----:B------:R-:W3:Y:S04]  /*7370*/  LDL.LU R11, [R1+0x230] ;  /* 0x00023000010b7983 */ /* 0x000ee80000300800 */
[----:B------:R-:W3:Y:S04]  /*7380*/  LDL R27, [R1+0x170] ;  /* 0x00017000011b7983 */ /* 0x000ee80000100800 */
[----:B------:R-:W3:Y:S04]  /*7390*/  LDL R8, [R1+0x180] ;  /* 0x0001800001087983 */ /* 0x000ee80000100800 */
[----:B------:R0:W-:Y:S04]  /*73a0*/  STL.64 [R1+0xc8], R4 ;  /* 0x0000c80401007387 */ /* 0x0001e80000100a00 */
[----:B------:R-:W3:Y:S04]  /*73b0*/  LDL R9, [R1+0x188] ;  /* 0x0001880001097983 */ /* 0x000ee80000100800 */
[----:B------:R-:W3:Y:S01]  /*73c0*/  LDL R24, [R1+0x198] ;  /* 0x0001980001187983 */ /* 0x000ee20000100800 */
[----:B0-----:R-:W-:-:S03]  /*73d0*/  IMAD.WIDE R4, R25, 0x2, R14 ;  /* 0x0000000219047825 */ /* 0x001fc600078e020e */
[----:B------:R-:W3:Y:S04]  /*73e0*/  LDL.LU R6, [R1+0x250] ;  /* 0x0002500001067983 */ /* 0x000ee80000300800 */
[----:B------:R-:W3:Y:S04]  /*73f0*/  LDL.LU R7, [R1+0x260] ;  /* 0x0002600001077983 */ /* 0x000ee80000300800 */
[----:B------:R-:W3:Y:S04]  /*7400*/  LDL R22, [R1+0x1a0] ;  /* 0x0001a00001167983 */ /* 0x000ee80000100800 */
[----:B------:R-:W3:Y:S04]  /*7410*/  LDL R25, [R1+0x1b0] ;  /* 0x0001b00001197983 */ /* 0x000ee80000100800 */
[----:B------:R0:W-:Y:S01]  /*7420*/  STL.64 [R1+0xe0], R4 ;  /* 0x0000e00401007387 */ /* 0x0001e20000100a00 */
[----:B--2---:R-:W-:-:S03]  /*7430*/  IMAD.WIDE R12, R12, 0x2, R14 ;  /* 0x000000020c0c7825 */ /* 0x004fc600078e020e */
[----:B------:R-:W2:Y:S04]  /*7440*/  LDL R23, [R1+0x1b8] ;  /* 0x0001b80001177983 */ /* 0x000ea80000100800 */
[----:B------:R-:W2:Y:S01]  /*7450*/  LDL R20, [R1+0x1c8] ;  /* 0x0001c80001147983 */ /* 0x000ea20000100800 */
[----:B0-----:R-:W-:-:S05]  /*7460*/  IMAD.WIDE R4, R28, 0x2, R14 ;  /* 0x000000021c047825 */ /* 0x001fca00078e020e */
[----:B------:R0:W-:Y:S04]  /*7470*/  STL.64 [R1+0xf0], R4 ;  /* 0x0000f00401007387 */ /* 0x0001e80000100a00 */
[----:B------:R-:W2:Y:S04]  /*7480*/  LDL R21, [R1+0x1d0] ;  /* 0x0001d00001157983 */ /* 0x000ea80000100800 */
[----:B------:R-:W2:Y:S04]  /*7490*/  LDL R18, [R1+0x1e8] ;  /* 0x0001e80001127983 */ /* 0x000ea80000100800 */
[----:B------:R-:W2:Y:S04]  /*74a0*/  LDL R19, [R1+0x1f8] ;  /* 0x0001f80001137983 */ /* 0x000ea80000100800 */
[----:B------:R-:W2:Y:S04]  /*74b0*/  LDL R16, [R1+0x200] ;  /* 0x0002000001107983 */ /* 0x000ea80000100800 */
[----:B------:R-:W2:Y:S04]  /*74c0*/  LDL R17, [R1+0x210] ;  /* 0x0002100001117983 */ /* 0x000ea80000100800 */
[----:B------:R-:W2:Y:S04]  /*74d0*/  LDL R28, [R1+0x218] ;  /* 0x00021800011c7983 */ /* 0x000ea80000100800 */
[----:B0-----:R-:W2:Y:S04]  /*74e0*/  LDL.LU R4, [R1+0x288] ;  /* 0x0002880001047983 */ /* 0x001ea80000300800 */
[----:B------:R-:W2:Y:S04]  /*74f0*/  LDL.LU R5, [R1+0x290] ;  /* 0x0002900001057983 */ /* 0x000ea80000300800 */
[----:B------:R0:W-:Y:S04]  /*7500*/  STL.64 [R1+0x100], R12 ;  /* 0x0001000c01007387 */ /* 0x0001e80000100a00 */
[----:B0-----:R-:W2:Y:S02]  /*7510*/  LDL.LU R13, [R1+0xd70] ;  /* 0x000d7000010d7983 */ /* 0x001ea40000300800 */
[----:B--2---:R-:W-:-:S05]  /*7520*/  IMAD.WIDE R12, R13, 0x2, R14 ;  /* 0x000000020d0c7825 */ /* 0x004fca00078e020e */
[----:B------:R0:W-:Y:S04]  /*7530*/  STL.64 [R1+0x110], R12 ;  /* 0x0001100c01007387 */ /* 0x0001e80000100a00 */
[----:B0-----:R-:W2:Y:S02]  /*7540*/  LDL.LU R12, [R1+0xd6c] ;  /* 0x000d6c00010c7983 */ /* 0x001ea40000300800 */
[----:B--2---:R-:W-:-:S05]  /*7550*/  IMAD.WIDE R12, R12, 0x2, R14 ;  /* 0x000000020c0c7825 */ /* 0x004fca00078e020e */
[----:B------:R3:W-:Y:S02]  /*7560*/  STL.64 [R1+0x120], R12 ;  /* 0x0001200c01007387 */ /* 0x0007e40000100a00 */
[----:B---3--:R-:W-:-:S05]  /*7570*/  IMAD.WIDE R12, R29, 0x2, R14 ;  /* 0x000000021d0c7825 */ /* 0x008fca00078e020e */
[----:B------:R0:W-:Y:S04]  /*7580*/  STL.64 [R1+0x138], R12 ;  /* 0x0001380c01007387 */ /* 0x0001e80000100a00 */
[----:B0-----:R-:W2:Y:S04]  /*7590*/  LDL.LU R13, [R1+0xd68] ;  /* 0x000d6800010d7983 */ /* 0x001ea80000300800 */
[----:B------:R-:W3:Y:S01]  /*75a0*/  LDL R29, [R1+0x248] ;  /* 0x00024800011d7983 */ /* 0x000ee20000100800 */
[----:B--2---:R-:W-:-:S05]  /*75b0*/  IMAD.WIDE R12, R13, 0x2, R14 ;  /* 0x000000020d0c7825 */ /* 0x004fca00078e020e */
[----:B------:R4:W-:Y:S02]  /*75c0*/  STL.64 [R1+0x148], R12 ;  /* 0x0001480c01007387 */ /* 0x0009e40000100a00 */
[----:B----4-:R-:W-:-:S05]  /*75d0*/  IMAD.WIDE R12, R26, 0x2, R14 ;  /* 0x000000021a0c7825 */ /* 0x010fca00078e020e */
[----:B------:R0:W-:Y:S02]  /*75e0*/  STL.64 [R1+0x160], R12 ;  /* 0x0001600c01007387 */ /* 0x0001e40000100a00 */
[----:B0-----:R-:W-:-:S05]  /*75f0*/  IMAD.WIDE R12, R2, 0x2, R14 ;  /* 0x00000002020c7825 */ /* 0x001fca00078e020e */
[----:B------:R0:W-:Y:S04]  /*7600*/  STL.64 [R1+0x178], R12 ;  /* 0x0001780c01007387 */ /* 0x0001e80000100a00 */
[----:B------:R-:W2:Y:S01]  /*7610*/  LDL R2, [R1+0x270] ;  /* 0x0002700001027983 */ /* 0x000ea20000100800 */
[----:B0-----:R-:W-:-:S03]  /*7620*/  IMAD.WIDE R12, R3, 0x2, R14 ;  /* 0x00000002030c7825 */ /* 0x001fc600078e020e */
[----:B------:R-:W4:Y:S01]  /*7630*/  LDL R3, [R1+0x278] ;  /* 0x0002780001037983 */ /* 0x000f220000100800 */
[----:B------:R-:W-:-:S03]  /*7640*/  IMAD.WIDE R26, R27, 0x2, R14 ;  /* 0x000000021b1a7825 */ /* 0x000fc600078e020e */
[----:B------:R0:W-:Y:S04]  /*7650*/  STL.64 [R1+0x190], R12 ;  /* 0x0001900c01007387 */ /* 0x0001e80000100a00 */
[----:B------:R1:W-:Y:S01]  /*7660*/  STL.64 [R1+0x1a8], R26 ;  /* 0x0001a81a01007387 */ /* 0x0003e20000100a00 */
[----:B0-----:R-:W-:-:S04]  /*7670*/  IMAD.WIDE R12, R8, 0x2, R14 ;  /* 0x00000002080c7825 */ /* 0x001fc800078e020e */
[--C-:B-1----:R-:W-:Y:S01]  /*7680*/  IMAD.WIDE R26, R9, 0x2, R14.reuse ;  /* 0x00000002091a7825 */ /* 0x102fe200078e020e */
[----:B------:R0:W-:Y:S03]  /*7690*/  STL.64 [R1+0x1c0], R12 ;  /* 0x0001c00c01007387 */ /* 0x0001e60000100a00 */
[----:B------:R-:W-:-:S04]  /*76a0*/  IMAD.WIDE R8, R24, 0x2, R14 ;  /* 0x0000000218087825 */ /* 0x000fc800078e020e */
[--C-:B------:R-:W-:Y:S01]  /*76b0*/  IMAD.WIDE R24, R25, 0x2, R14.reuse ;  /* 0x0000000219187825 */ /* 0x100fe200078e020e */
[----:B0-----:R-:W2:Y:S04]  /*76c0*/  LDL R12, [R1+0x8c] ;  /* 0x00008c00010c7983 */ /* 0x001ea80000100800 */
[----:B------:R0:W-:Y:S04]  /*76d0*/  STL.64 [R1+0x1e0], R26 ;  /* 0x0001e01a01007387 */ /* 0x0001e80000100a00 */
[----:B------:R-:W4:Y:S04]  /*76e0*/  LDL R13, [R1+0x88] ;  /* 0x00008800010d7983 */ /* 0x000f280000100800 */
[----:B------:R1:W-:Y:S01]  /*76f0*/  STL.64 [R1+0x1f0], R8 ;  /* 0x0001f00801007387 */ /* 0x0003e20000100a00 */
[----:B0-----:R-:W-:-:S04]  /*7700*/  IMAD.WIDE R26, R22, 0x2, R14 ;  /* 0x00000002161a7825 */ /* 0x001fc800078e020e */
[--C-:B------:R-:W-:Y:S01]  /*7710*/  IMAD.WIDE R22, R23, 0x2, R14.reuse ;  /* 0x0000000217167825 */ /* 0x100fe200078e020e */
[----:B-1----:R-:W4:Y:S04]  /*7720*/  LDL R8, [R1+0x64] ;  /* 0x0000640001087983 */ /* 0x002f280000100800 */
[----:B------:R0:W-:Y:S04]  /*7730*/  STL.64 [R1+0x208], R26 ;  /* 0x0002081a01007387 */ /* 0x0001e80000100a00 */
[----:B0-----:R-:W4:Y:S04]  /*7740*/  LDL.LU.64 R26, [R1+0xd60] ;  /* 0x000d6000011a7983 */ /* 0x001f280000300a00 */
[----:B------:R0:W-:Y:S04]  /*7750*/  STL.64 [R1+0x220], R24 ;  /* 0x0002201801007387 */ /* 0x0001e80000100a00 */
[----:B0-----:R-:W4:Y:S04]  /*7760*/  LDL.LU R24, [R1+0xd58] ;  /* 0x000d580001187983 */ /* 0x001f280000300800 */
[----:B------:R-:W4:Y:S04]  /*7770*/  LDL R9, [R1+0x50] ;  /* 0x0000500001097983 */ /* 0x000f280000100800 */
[----:B------:R-:W4:Y:S04]  /*7780*/  LDL R25, [R1+0x4c] ;  /* 0x00004c0001197983 */ /* 0x000f280000100800 */
[----:B------:R0:W-:Y:S02]  /*7790*/  STL.64 [R1+0x240], R22 ;  /* 0x0002401601007387 */ /* 0x0001e40000100a00 */
[----:B0-----:R-:W-:-:S04]  /*77a0*/  IMAD.WIDE R22, R20, 0x2, R14 ;  /* 0x0000000214167825 */ /* 0x001fc800078e020e */
[--C-:B------:R-:W-:Y:S01]  /*77b0*/  IMAD.WIDE R20, R21, 0x2, R14.reuse ;  /* 0x0000000215147825 */ /* 0x100fe200078e020e */
[----:B------:R0:W-:Y:S04]  /*77c0*/  STL.64 [R1+0x258], R22 ;  /* 0x0002581601007387 */ /* 0x0001e80000100a00 */
[----:B0-----:R-:W4:Y:S04]  /*77d0*/  LDL.LU.64 R22, [R1+0xd50] ;  /* 0x000d500001167983 */ /* 0x001f280000300a00 */
        /* <DEDUP_REMOVED lines=11> */
[----:B0-----:R-:W-:-:S05]  /*7890*/  IMAD.WIDE R16, R28, 0x2, R14 ;  /* 0x000000021c107825 */ /* 0x001fca00078e020e */
[----:B------:R0:W-:Y:S01]  /*78a0*/  STL.64 [R1+0x2c8], R16 ;  /* 0x0002c81001007387 */ /* 0x0001e20000100a00 */
[----:B---3--:R-:W-:-:S04]  /*78b0*/  IMAD.WIDE R28, R29, 0x2, R14 ;  /* 0x000000021d1c7825 */ /* 0x008fc800078e020e */
[----:B0-----:R-:W-:-:S05]  /*78c0*/  IMAD.WIDE R16, R10, 0x2, R14 ;  /* 0x000000020a107825 */ /* 0x001fca00078e020e */
[----:B------:R0:W-:Y:S02]  /*78d0*/  STL.64 [R1+0x2d0], R16 ;  /* 0x0002d01001007387 */ /* 0x0001e40000100a00 */
[----:B0-----:R-:W-:-:S05]  /*78e0*/  IMAD.WIDE R16, R11, 0x2, R14 ;  /* 0x000000020b107825 */ /* 0x001fca00078e020e */
[----:B------:R0:W-:Y:S04]  /*78f0*/  STL.64 [R1+0x2e0], R16 ;  /* 0x0002e01001007387 */ /* 0x0001e80000100a00 */
[----:B0-----:R-:W3:Y:S04]  /*7900*/  LDL.LU.64 R16, [R1+0xd38] ;  /* 0x000d380001107983 */ /* 0x001ee80000300a00 */
[----:B------:R0:W-:Y:S04]  /*7910*/  STL.64 [R1+0xd08], R10 ;  /* 0x000d080a01007387 */ /* 0x0001e80000100a00 */
[----:B0-----:R-:W3:Y:S04]  /*7920*/  LDL R10, [R1+0xb4] ;  /* 0x0000b400010a7983 */ /* 0x001ee80000100800 */
[----:B------:R-:W3:Y:S04]  /*7930*/  LDL R11, [R1+0xb0] ;  /* 0x0000b000010b7983 */ /* 0x000ee80000100800 */
[----:B------:R0:W-:Y:S02]  /*7940*/  STL.64 [R1+0x2f0], R28 ;  /* 0x0002f01c01007387 */ /* 0x0001e40000100a00 */
[----:B0-----:R-:W-:-:S05]  /*7950*/  IMAD.WIDE R28, R6, 0x2, R14 ;  /* 0x00000002061c7825 */ /* 0x001fca00078e020e */
[----:B------:R0:W-:Y:S04]  /*7960*/  STL.64 [R1+0x2f8], R28 ;  /* 0x0002f81c01007387 */ /* 0x0001e80000100a00 */
[----:B------:R1:W-:Y:S01]  /*7970*/  STL.64 [R1+0xd10], R6 ;  /* 0x000d100601007387 */ /* 0x0003e20000100a00 */
[----:B0-----:R-:W-:-:S03]  /*7980*/  IMAD.WIDE R28, R7, 0x2, R14 ;  /* 0x00000002071c7825 */ /* 0x001fc600078e020e */
[----:B-1----:R-:W3:Y:S04]  /*7990*/  LDL R7, [R1+0xd8] ;  /* 0x0000d80001077983 */ /* 0x002ee80000100800 */
[----:B------:R2:W-:Y:S02]  /*79a0*/  STL.64 [R1+0x308], R28 ;  /* 0x0003081c01007387 */ /* 0x0005e40000100a00 */
[----:B--2---:R-:W-:-:S04]  /*79b0*/  IMAD.WIDE R28, R2, 0x2, R14 ;  /* 0x00000002021c7825 */ /* 0x004fc800078e020e */
[--C-:B----4-:R-:W-:Y:S01]  /*79c0*/  IMAD.WIDE R2, R3, 0x2, R14.reuse ;  /* 0x0000000203027825 */ /* 0x110fe200078e020e */
[----:B------:R0:W-:Y:S04]  /*79d0*/  STL.64 [R1+0x318], R28 ;  /* 0x0003181c01007387 */ /* 0x0001e80000100a00 */
[----:B0-----:R-:W2:Y:S04]  /*79e0*/  LDL.LU.64 R28, [R1+0xd30] ;  /* 0x000d3000011c7983 */ /* 0x001ea80000300a00 */
[----:B------:R0:W-:Y:S02]  /*79f0*/  STL.64 [R1+0x320], R2 ;  /* 0x0003200201007387 */ /* 0x0001e40000100a00 */
[----:B0-----:R-:W-:-:S05]  /*7a00*/  IMAD.WIDE R2, R4, 0x2, R14 ;  /* 0x0000000204027825 */ /* 0x001fca00078e020e */
[----:B------:R0:W-:Y:S02]  /*7a10*/  STL.64 [R1+0x328], R2 ;  /* 0x0003280201007387 */ /* 0x0001e40000100a00 */
[----:B0-----:R-:W-:-:S05]  /*7a20*/  IMAD.WIDE R2, R5, 0x2, R14 ;  /* 0x0000000205027825 */ /* 0x001fca00078e020e */
[----:B------:R0:W-:Y:S04]  /*7a30*/  STL.64 [R1+0x330], R2 ;  /* 0x0003300201007387 */ /* 0x0001e80000100a00 */
[----:B0-----:R-:W4:Y:S04]  /*7a40*/  LDL.LU.64 R2, [R1+0xd28] ;  /* 0x000d280001027983 */ /* 0x001f280000300a00 */
[----:B------:R-:W-:Y:S04]  /*7a50*/  STL [R1+0xcf8], R5 ;  /* 0x000cf80501007387 */ /* 0x000fe80000100800 */
[----:B------:R3:W-:Y:S02]  /*7a60*/  STL [R1+0xcfc], R4 ;  /* 0x000cfc0401007387 */ /* 0x0007e40000100800 */
[----:B---3--:R-:W-:-:S04]  /*7a70*/  IMAD.WIDE R4, R7, 0x2, R14 ;  /* 0x0000000207047825 */ /* 0x008fc800078e020e */
[--C-:B------:R-:W-:Y:S01]  /*7a80*/  IMAD.WIDE R6, R10, 0x2, R14.reuse ;  /* 0x000000020a067825 */ /* 0x100fe200078e020e */
[----:B------:R0:W-:Y:S04]  /*7a90*/  STL.64 [R1+0x338], R4 ;  /* 0x0003380401007387 */ /* 0x0001e80000100a00 */
[----:B------:R1:W-:Y:S01]  /*7aa0*/  STL.64 [R1+0x5d8], R6 ;  /* 0x0005d80601007387 */ /* 0x0003e20000100a00 */
[----:B0-----:R-:W-:-:S04]  /*7ab0*/  IMAD.WIDE R4, R11, 0x2, R14 ;  /* 0x000000020b047825 */ /* 0x001fc800078e020e */
[--C-:B-1----:R-:W-:Y:S01]  /*7ac0*/  IMAD.WIDE R6, R12, 0x2, R14.reuse ;  /* 0x000000020c067825 */ /* 0x102fe200078e020e */
[----:B------:R0:W-:Y:S03]  /*7ad0*/  STL.64 [R1+0x5e8], R4 ;  /* 0x0005e80401007387 */ /* 0x0001e60000100a00 */
[--C-:B------:R-:W-:Y:S01]  /*7ae0*/  IMAD.WIDE R10, R13, 0x2, R14.reuse ;  /* 0x000000020d0a7825 */ /* 0x100fe200078e020e */
[----:B------:R4:W-:Y:S04]  /*7af0*/  STL.64 [R1+0x5f8], R6 ;  /* 0x0005f80601007387 */ /* 0x0009e80000100a00 */
[----:B------:R-:W-:Y:S01]  /*7b00*/  STL.64 [R1+0x608], R10 ;  /* 0x0006080a01007387 */ /* 0x000fe20000100a00 */
[----:B0-----:R-:W-:-:S04]  /*7b10*/  IMAD.WIDE R4, R8, 0x2, R14 ;  /* 0x0000000208047825 */ /* 0x001fc800078e020e */
[--C-:B----4-:R-:W-:Y:S02]  /*7b20*/  IMAD.WIDE R6, R2, 0x2, R14.reuse ;  /* 0x0000000202067825 */ /* 0x110fe400078e020e */
[----:B------:R-:W3:Y:S04]  /*7b30*/  LDL.LU R2, [R1+0xd24] ;  /* 0x000d240001027983 */ /* 0x000ee80000300800 */
[----:B------:R0:W-:Y:S02]  /*7b40*/  STL.64 [R1+0x618], R4 ;  /* 0x0006180401007387 */ /* 0x0001e40000100a00 */
[--C-:B0-----:R-:W-:Y:S02]  /*7b50*/  IMAD.WIDE R4, R3, 0x2, R14.reuse ;  /* 0x0000000203047825 */ /* 0x101fe400078e020e */
[----:B------:R-:W3:Y:S02]  /*7b60*/  LDL.LU R3, [R1+0xd20] ;  /* 0x000d200001037983 */ /* 0x000ee40000300800 */
[----:B------:R-:W-:-:S02]  /*7b70*/  IMAD.WIDE R8, R9, 0x2, R14 ;  /* 0x0000000209087825 */ /* 0x000fc400078e020e */
[----:B------:R0:W-:Y:S04]  /*7b80*/  STL.64 [R1+0x628], R6 ;  /* 0x0006280601007387 */ /* 0x0001e80000100a00 */
[----:B------:R1:W-:Y:S04]  /*7b90*/  STL.64 [R1+0x638], R4 ;  /* 0x0006380401007387 */ /* 0x0003e80000100a00 */
[----:B------:R4:W-:Y:S01]  /*7ba0*/  STL.64 [R1+0x648], R8 ;  /* 0x0006480801007387 */ /* 0x0009e20000100a00 */
[----:B0-----:R-:W-:-:S04]  /*7bb0*/  IMAD.WIDE R6, R25, 0x2, R14 ;  /* 0x0000000219067825 */ /* 0x001fc800078e020e */
[--C-:B-1----:R-:W-:Y:S01]  /*7bc0*/  IMAD.WIDE R4, R23, 0x2, R14.reuse ;  /* 0x0000000217047825 */ /* 0x102fe200078e020e */
[----:B------:R2:W-:Y:S03]  /*7bd0*/  STL.64 [R1+0x658], R6 ;  /* 0x0006580601007387 */ /* 0x0005e60000100a00 */
[--C-:B----4-:R-:W-:Y:S01]  /*7be0*/  IMAD.WIDE R8, R27, 0x2, R14.reuse ;  /* 0x000000021b087825 */ /* 0x110fe200078e020e */
[----:B------:R0:W-:Y:S04]  /*7bf0*/  STL.64 [R1+0x668], R4 ;  /* 0x0006680401007387 */ /* 0x0001e80000100a00 */
[----:B------:R1:W-:Y:S01]  /*7c00*/  STL.64 [R1+0x678], R8 ;  /* 0x0006780801007387 */ /* 0x0003e20000100a00 */
[----:B--2---:R-:W-:-:S04]  /*7c10*/  IMAD.WIDE R6, R28, 0x2, R14 ;  /* 0x000000021c067825 */ /* 0x004fc800078e020e */
[----:B0-----:R-:W-:Y:S01]  /*7c20*/  IMAD.WIDE R4, R0, 0x2, R14 ;  /* 0x0000000200047825 */ /* 0x001fe200078e020e */
[----:B------:R-:W-:Y:S03]  /*7c30*/  STL.64 [R1+0x688], R6 ;  /* 0x0006880601007387 */ /* 0x000fe60000100a00 */
[----:B---3--:R-:W-:-:S04]  /*7c40*/  IMAD.WIDE R12, R21, 0x2, R2 ;  /* 0x00000002150c7825 */ /* 0x008fc800078e0202 */
[--C-:B-1----:R-:W-:Y:S01]  /*7c50*/  IMAD.WIDE R8, R19, 0x2, R2.reuse ;  /* 0x0000000213087825 */ /* 0x102fe200078e0202 */
[----:B------:R-:W-:Y:S03]  /*7c60*/  STL.64 [R1+0xcb8], R12 ;  /* 0x000cb80c01007387 */ /* 0x000fe60000100a00 */
[--C-:B------:R-:W-:Y:S01]  /*7c70*/  IMAD.WIDE R28, R29, 0x2, R2.reuse ;  /* 0x000000021d1c7825 */ /* 0x100fe200078e0202 */
[----:B------:R0:W-:Y:S03]  /*7c80*/  STL.64 [R1+0x698], R4 ;  /* 0x0006980401007387 */ /* 0x0001e60000100a00 */
[--C-:B------:R-:W-:Y:S01]  /*7c90*/  IMAD.WIDE R14, R17, 0x2, R2.reuse ;  /* 0x00000002110e7825 */ /* 0x100fe200078e0202 */
[----:B------:R-:W-:Y:S03]  /*7ca0*/  STL.64 [R1+0xcc0], R8 ;  /* 0x000cc00801007387 */ /* 0x000fe60000100a00 */
[--C-:B------:R-:W-:Y:S01]  /*7cb0*/  IMAD.WIDE R16, R16, 0x2, R2.reuse ;  /* 0x0000000210107825 */ /* 0x100fe200078e0202 */
[----:B------:R-:W-:Y:S03]  /*7cc0*/  STL.64 [R1+0xcc8], R28 ;  /* 0x000cc81c01007387 */ /* 0x000fe60000100a00 */
[--C-:B------:R-:W-:Y:S01]  /*7cd0*/  IMAD.WIDE R18, R18, 0x2, R2.reuse ;  /* 0x0000000212127825 */ /* 0x100fe200078e0202 */
[----:B------:R-:W-:Y:S04]  /*7ce0*/  STL.64 [R1+0xcd0], R14 ;  /* 0x000cd00e01007387 */ /* 0x000fe80000100a00 */
[----:B0-----:R-:W2:Y:S04]  /*7cf0*/  LDL.LU R5, [R1+0x70] ;  /* 0x0000700001057983 */ /* 0x001ea80000300800 */
[----:B------:R-:W-:Y:S04]  /*7d00*/  STL.64 [R1+0xcd8], R16 ;  /* 0x000cd81001007387 */ /* 0x000fe80000100a00 */
[----:B------:R-:W3:Y:S04]  /*7d10*/  LDL.LU R12, [R1+0xd4] ;  /* 0x0000d400010c7983 */ /* 0x000ee80000300800 */
[----:B------:R-:W4:Y:S04]  /*7d20*/  LDL.LU R6, [R1+0xe8] ;  /* 0x0000e80001067983 */ /* 0x000f280000300800 */
[----:B------:R0:W-:Y:S04]  /*7d30*/  STL.64 [R1+0xce0], R18 ;  /* 0x000ce01201007387 */ /* 0x0001e80000100a00 */
[----:B0-----:R-:W2:Y:S04]  /*7d40*/  LDL.LU R18, [R1+0x118] ;  /* 0x0001180001127983 */ /* 0x001ea80000300800 */
[----:B------:R-:W2:Y:S01]  /*7d50*/  LDL.LU R19, [R1+0x11c] ;  /* 0x00011c0001137983 */ /* 0x000ea20000300800 */
[----:B------:R-:W-:-:S04]  /*7d60*/  IMAD.WIDE R20, R20, 0x2, R2 ;  /* 0x0000000214147825 */ /* 0x000fc800078e0202 */
[----:B------:R-:W-:-:S04]  /*7d70*/  IMAD.WIDE R22, R22, 0x2, R2 ;  /* 0x0000000216167825 */ /* 0x000fc800078e0202 */
[--C-:B------:R-:W-:Y:S01]  /*7d80*/  IMAD.WIDE R24, R24, 0x2, R2.reuse ;  /* 0x0000000218187825 */ /* 0x100fe200078e0202 */
[----:B--2---:R0:W-:Y:S04]  /*7d90*/  STL.64 [R1+0xd18], R18 ;  /* 0x000d181201007387 */ /* 0x0041e80000100a00 */
[----:B------:R-:W2:Y:S04]  /*7da0*/  LDL.LU R16, [R1+0x128] ;  /* 0x0001280001107983 */ /* 0x000ea80000300800 */
[----:B------:R-:W2:Y:S04]  /*7db0*/  LDL.LU R17, [R1+0x12c] ;  /* 0x00012c0001117983 */ /* 0x000ea80000300800 */
[----:B------:R-:W2:Y:S04]  /*7dc0*/  LDL.LU R13, [R1+0x130] ;  /* 0x00013000010d7983 */ /* 0x000ea80000300800 */
[----:B------:R-:W2:Y:S04]  /*7dd0*/  LDL.LU R7, [R1+0x140] ;  /* 0x0001400001077983 */ /* 0x000ea80000300800 */
[----:B------:R-:W2:Y:S04]  /*7de0*/  LDL.LU R10, [R1+0x150] ;  /* 0x00015000010a7983 */ /* 0x000ea80000300800 */
[----:B------:R-:W2:Y:S04]  /*7df0*/  LDL.LU R11, [R1+0x158] ;  /* 0x00015800010b7983 */ /* 0x000ea80000300800 */
[----:B------:R1:W-:Y:S01]  /*7e00*/  STL.64 [R1+0xce8], R20 ;  /* 0x000ce81401007387 */ /* 0x0003e20000100a00 */
[----:B0-----:R-:W-:-:S03]  /*7e10*/  IMAD.WIDE R18, R5, 0x2, R2 ;  /* 0x0000000205127825 */ /* 0x001fc600078e0202 */
[----:B-1----:R-:W2:Y:S04]  /*7e20*/  LDL.LU R20, [R1+0x108] ;  /* 0x0001080001147983 */ /* 0x002ea80000300800 */
[----:B------:R-:W2:Y:S04]  /*7e30*/  LDL.LU R21, [R1+0x10c] ;  /* 0x00010c0001157983 */ /* 0x000ea80000300800 */
[----:B------:R0:W-:Y:S04]  /*7e40*/  STL.64 [R1+0xcf0], R22 ;  /* 0x000cf01601007387 */ /* 0x0001e80000100a00 */
[----:B0-----:R-:W2:Y:S04]  /*7e50*/  LDL.LU R22, [R1+0xf8] ;  /* 0x0000f80001167983 */ /* 0x001ea80000300800 */
[----:B------:R-:W2:Y:S04]  /*7e60*/  LDL.LU R23, [R1+0xfc] ;  /* 0x0000fc0001177983 */ /* 0x000ea80000300800 */
[----:B------:R-:W2:Y:S04]  /*7e70*/  LDL.LU R14, [R1+0x168] ;  /* 0x00016800010e7983 */ /* 0x000ea80000300800 */
[----:B------:R0:W-:Y:S04]  /*7e80*/  STL.64 [R1+0xd00], R24 ;  /* 0x000d001801007387 */ /* 0x0001e80000100a00 */
[----:B0-----:R-:W2:Y:S04]  /*7e90*/  LDL.LU R25, [R1+0xec] ;  /* 0x0000ec0001197983 */ /* 0x001ea80000300800 */
[----:B------:R-:W2:Y:S04]  /*7ea0*/  LDL.LU R15, [R1+0x170] ;  /* 0x00017000010f7983 */ /* 0x000ea80000300800 */
[----:B------:R-:W2:Y:S04]  /*7eb0*/  LDL.LU R28, [R1+0x180] ;  /* 0x00018000011c7983 */ /* 0x000ea80000300800 */
[----:B------:R-:W2:Y:S04]  /*7ec0*/  LDL.LU R29, [R1+0x188] ;  /* 0x00018800011d7983 */ /* 0x000ea80000300800 */
[----:B------:R-:W2:Y:S04]  /*7ed0*/  LDL.LU R8, [R1+0x198] ;  /* 0x0001980001087983 */ /* 0x000ea80000300800 */
[----:B------:R-:W2:Y:S04]  /*7ee0*/  LDL.LU R4, [R1+0x1a0] ;  /* 0x0001a00001047983 */ /* 0x000ea80000300800 */
[----:B------:R3:W-:Y:S04]  /*7ef0*/  STL.64 [R1+0x58], R18 ;  /* 0x0000581201007387 */ /* 0x0007e80000100a00 */
[----:B------:R-:W2:Y:S01]  /*7f00*/  LDL.LU R5, [R1+0x1b0] ;  /* 0x0001b00001057983 */ /* 0x000ea20000300800 */
[----:B---3--:R-:W-:-:S05]  /*7f10*/  IMAD.WIDE R18, R12, 0x2, R2 ;  /* 0x000000020c127825 */ /* 0x008fca00078e0202 */
[----:B------:R4:W-:Y:S02]  /*7f20*/  STL.64 [R1+0x70], R18 ;  /* 0x0000701201007387 */ /* 0x0009e40000100a00 */
[----:B----4-:R-:W-:-:S05]  /*7f30*/  IMAD.WIDE R18, R6, 0x2, R2 ;  /* 0x0000000206127825 */ /* 0x010fca00078e0202 */
[----:B------:R0:W-:Y:S04]  /*7f40*/  STL.64 [R1+0x80], R18 ;  /* 0x0000801201007387 */ /* 0x0001e80000100a00 */
[----:B0-----:R-:W3:Y:S04]  /*7f50*/  LDL.LU.64 R18, [R1+0xd18] ;  /* 0x000d180001127983 */ /* 0x001ee80000300a00 */
[----:B------:R-:W4:Y:S04]  /*7f60*/  LDL.LU R9, [R1+0x1b8] ;  /* 0x0001b80001097983 */ /* 0x000f280000300800 */
[----:B------:R-:W4:Y:S04]  /*7f70*/  LDL.LU R12, [R1+0x1c8] ;  /* 0x0001c800010c7983 */ /* 0x000f280000300800 */
[----:B------:R-:W4:Y:S01]  /*7f80*/  LDL.LU R6, [R1+0x1d0] ;  /* 0x0001d00001067983 */ /* 0x000f220000300800 */
[----:B--2---:R-:W-:-:S05]  /*7f90*/  IMAD.WIDE R24, R25, 0x2, R2 ;  /* 0x0000000219187825 */ /* 0x004fca00078e0202 */
[----:B------:R0:W-:Y:S02]  /*7fa0*/  STL.64 [R1+0x98], R24 ;  /* 0x0000981801007387 */ /* 0x0001e40000100a00 */
[----:B0-----:R-:W-:-:S05]  /*7fb0*/  IMAD.WIDE R24, R22, 0x2, R2 ;  /* 0x0000000216187825 */ /* 0x001fca00078e0202 */
[----:B------:R0:W-:Y:S02]  /*7fc0*/  STL.64 [R1+0xa8], R24 ;  /* 0x0000a81801007387 */ /* 0x0001e40000100a00 */
[----:B0-----:R-:W-:-:S04]  /*7fd0*/  IMAD.WIDE R24, R23, 0x2, R2 ;  /* 0x0000000217187825 */ /* 0x001fc800078e0202 */
[--C-:B------:R-:W-:Y:S01]  /*7fe0*/  IMAD.WIDE R22, R20, 0x2, R2.reuse ;  /* 0x0000000214167825 */ /* 0x100fe200078e0202 */
[----:B------:R-:W-:Y:S03]  /*7ff0*/  STL.64 [R1+0xc0], R24 ;  /* 0x0000c01801007387 */ /* 0x000fe60000100a00 */
[--C-:B------:R-:W-:Y:S01]  /*8000*/  IMAD.WIDE R20, R21, 0x2, R2.reuse ;  /* 0x0000000215147825 */ /* 0x100fe200078e0202 */
[----:B------:R-:W-:Y:S04]  /*8010*/  STL.64 [R1+0xd0], R22 ;  /* 0x0000d01601007387 */ /* 0x000fe80000100a00 */
[----:B------:R0:W-:Y:S02]  /*8020*/  STL.64 [R1+0xe8], R20 ;  /* 0x0000e81401007387 */ /* 0x0001e40000100a00 */
[----:B0-----:R-:W-:-:S04]  /*8030*/  IMAD.WIDE R20, R16, 0x2, R2 ;  /* 0x0000000210147825 */ /* 0x001fc800078e0202 */
[----:B---3--:R-:W-:-:S04]  /*8040*/  IMAD.WIDE R24, R18, 0x2, R2 ;  /* 0x0000000212187825 */ /* 0x008fc800078e0202 */
[--C-:B------:R-:W-:Y:S01]  /*8050*/  IMAD.WIDE R22, R19, 0x2, R2.reuse ;  /* 0x0000000213167825 */ /* 0x100fe200078e0202 */
[----:B------:R-:W-:Y:S03]  /*8060*/  STL.64 [R1+0xf8], R24 ;  /* 0x0000f81801007387 */ /* 0x000fe60000100a00 */
[--C-:B------:R-:W-:Y:S01]  /*8070*/  IMAD.WIDE R18, R17, 0x2, R2.reuse ;  /* 0x0000000211127825 */ /* 0x100fe200078e0202 */
[----:B------:R-:W-:Y:S03]  /*8080*/  STL.64 [R1+0x108], R22 ;  /* 0x0001081601007387 */ /* 0x000fe60000100a00 */
[--C-:B------:R-:W-:Y:S01]  /*8090*/  IMAD.WIDE R16, R13, 0x2, R2.reuse ;  /* 0x000000020d107825 */ /* 0x100fe200078e0202 */
[----:B------:R0:W-:Y:S04]  /*80a0*/  STL.64 [R1+0x118], R20 ;  /* 0x0001181401007387 */ /* 0x0001e80000100a00 */
[----:B------:R1:W-:Y:S04]  /*80b0*/  STL.64 [R1+0x128], R18 ;  /* 0x0001281201007387 */ /* 0x0003e80000100a00 */
[----:B------:R2:W-:Y:S01]  /*80c0*/  STL.64 [R1+0x130], R16 ;  /* 0x0001301001007387 */ /* 0x0005e20000100a00 */
[----:B0-----:R-:W-:-:S04]  /*80d0*/  IMAD.WIDE R20, R7, 0x2, R2 ;  /* 0x0000000207147825 */ /* 0x001fc800078e0202 */
[--C-:B-1----:R-:W-:Y:S01]  /*80e0*/  IMAD.WIDE R18, R10, 0x2, R2.reuse ;  /* 0x000000020a127825 */ /* 0x102fe200078e0202 */
[----:B------:R-:W-:Y:S04]  /*80f0*/  STL.64 [R1+0x140], R20 ;  /* 0x0001401401007387 */ /* 0x000fe80000100a00 */
[----:B------:R-:W3:Y:S01]  /*8100*/  LDL.LU R7, [R1+0x1e8] ;  /* 0x0001e80001077983 */ /* 0x000ee20000300800 */
[----:B--2---:R-:W-:-:S03]  /*8110*/  IMAD.WIDE R16, R11, 0x2, R2 ;  /* 0x000000020b107825 */ /* 0x004fc600078e0202 */
[----:B------:R0:W-:Y:S04]  /*8120*/  STL.64 [R1+0x150], R18 ;  /* 0x0001501201007387 */ /* 0x0001e80000100a00 */
[----:B------:R-:W2:Y:S04]  /*8130*/  LDL.LU R10, [R1+0x1f8] ;  /* 0x0001f800010a7983 */ /* 0x000ea80000300800 */
[----:B------:R1:W-:Y:S04]  /*8140*/  STL.64 [R1+0x158], R16 ;  /* 0x0001581001007387 */ /* 0x0003e80000100a00 */
[----:B------:R-:W2:Y:S01]  /*8150*/  LDL.LU R11, [R1+0x200] ;  /* 0x00020000010b7983 */ /* 0x000ea20000300800 */
[----:B0-----:R-:W-:-:S03]  /*8160*/  IMAD.WIDE R18, R15, 0x2, R2 ;  /* 0x000000020f127825 */ /* 0x001fc600078e0202 */
[----:B------:R-:W2:Y:S01]  /*8170*/  LDL.LU R13, [R1+0x210] ;  /* 0x00021000010d7983 */ /* 0x000ea20000300800 */
[----:B-1----:R-:W-:-:S03]  /*8180*/  IMAD.WIDE R16, R14, 0x2, R2 ;  /* 0x000000020e107825 */ /* 0x002fc600078e0202 */
[----:B------:R-:W2:Y:S04]  /*8190*/  LDL.LU R25, [R1+0x218] ;  /* 0x0002180001197983 */ /* 0x000ea80000300800 */
[----:B------:R0:W-:Y:S01]  /*81a0*/  STL.64 [R1+0x168], R16 ;  /* 0x0001681001007387 */ /* 0x0001e20000100a00 */
[----:B------:R-:W-:-:S03]  /*81b0*/  IMAD.WIDE R14, R29, 0x2, R2 ;  /* 0x000000021d0e7825 */ /* 0x000fc600078e0202 */
[----:B------:R1:W-:Y:S04]  /*81c0*/  STL.64 [R1+0x170], R18 ;  /* 0x0001701201007387 */ /* 0x0003e80000100a00 */
[----:B------:R-:W2:Y:S01]  /*81d0*/  LDL.LU R22, [R1+0x248] ;  /* 0x0002480001167983 */ /* 0x000ea20000300800 */
[----:B0-----:R-:W-:-:S04]  /*81e0*/  IMAD.WIDE R16, R28, 0x2, R2 ;  /* 0x000000021c107825 */ /* 0x001fc800078e0202 */
[--C-:B-1----:R-:W-:Y:S01]  /*81f0*/  IMAD.WIDE R18, R8, 0x2, R2.reuse ;  /* 0x0000000208127825 */ /* 0x102fe200078e0202 */
[----:B------:R0:W-:Y:S04]  /*8200*/  STL.64 [R1+0x180], R16 ;  /* 0x0001801001007387 */ /* 0x0001e80000100a00 */
[----:B------:R1:W-:Y:S04]  /*8210*/  STL.64 [R1+0x188], R14 ;  /* 0x0001880e01007387 */ /* 0x0003e80000100a00 */
[----:B------:R-:W-:Y:S01]  /*8220*/  STL.64 [R1+0x198], R18 ;  /* 0x0001981201007387 */ /* 0x000fe20000100a00 */
[----:B0-----:R-:W-:-:S03]  /*8230*/  IMAD.WIDE R16, R4, 0x2, R2 ;  /* 0x0000000204107825 */ /* 0x001fc600078e0202 */
[----:B------:R-:W2:Y:S01]  /*8240*/  LDL.LU R4, [R1+0x270] ;  /* 0x0002700001047983 */ /* 0x000ea20000300800 */
[----:B-1----:R-:W-:-:S03]  /*8250*/  IMAD.WIDE R14, R5, 0x2, R2 ;  /* 0x00000002050e7825 */ /* 0x002fc600078e0202 */
[----:B------:R4:W-:Y:S04]  /*8260*/  STL.64 [R1+0x1a0], R16 ;  /* 0x0001a01001007387 */ /* 0x0009e80000100a00 */
[----:B------:R-:W2:Y:S04]  /*8270*/  LDL.LU R5, [R1+0x278] ;  /* 0x0002780001057983 */ /* 0x000ea80000300800 */
[----:B------:R0:W-:Y:S01]  /*8280*/  STL.64 [R1+0x1b0], R14 ;  /* 0x0001b00e01007387 */ /* 0x0001e20000100a00 */
[----:B----4-:R-:W-:-:S04]  /*8290*/  IMAD.WIDE R16, R9, 0x2, R2 ;  /* 0x0000000209107825 */ /* 0x010fc800078e0202 */
[--C-:B------:R-:W-:Y:S01]  /*82a0*/  IMAD.WIDE R8, R6, 0x2, R2.reuse ;  /* 0x0000000206087825 */ /* 0x100fe200078e0202 */
[----:B------:R1:W-:Y:S03]  /*82b0*/  STL.64 [R1+0x1b8], R16 ;  /* 0x0001b81001007387 */ /* 0x0003e60000100a00 */
[--C-:B0-----:R-:W-:Y:S01]  /*82c0*/  IMAD.WIDE R14, R12, 0x2, R2.reuse ;  /* 0x000000020c0e7825 */ /* 0x101fe200078e0202 */
[----:B------:R-:W4:Y:S04]  /*82d0*/  LDL.LU R23, [R1+0xd8] ;  /* 0x0000d80001177983 */ /* 0x000f280000300800 */
[----:B------:R0:W-:Y:S04]  /*82e0*/  STL.64 [R1+0x1c8], R14 ;  /* 0x0001c80e01007387 */ /* 0x0001e80000100a00 */
[----:B------:R-:W4:Y:S04]  /*82f0*/  LDL.LU R20, [R1+0xb4] ;  /* 0x0000b40001147983 */ /* 0x000f280000300800 */
[----:B------:R0:W-:Y:S04]  /*8300*/  STL.64 [R1+0x1d8], R8 ;  /* 0x0001d80801007387 */ /* 0x0001e80000100a00 */
[----:B------:R-:W4:Y:S04]  /*8310*/  LDL.LU R21, [R1+0xb0] ;  /* 0x0000b00001157983 */ /* 0x000f280000300800 */
[----:B------:R-:W4:Y:S04]  /*8320*/  LDL.LU R18, [R1+0x8c] ;  /* 0x00008c0001127983 */ /* 0x000f280000300800 */
[----:B------:R-:W4:Y:S04]  /*8330*/  LDL.LU R19, [R1+0x88] ;  /* 0x0000880001137983 */ /* 0x000f280000300800 */
[----:B-1----:R-:W4:Y:S04]  /*8340*/  LDL.LU R16, [R1+0x64] ;  /* 0x0000640001107983 */ /* 0x002f280000300800 */
[----:B------:R-:W4:Y:S04]  /*8350*/  LDL.LU R17, [R1+0x60] ;  /* 0x0000600001117983 */ /* 0x000f280000300800 */
[----:B0-----:R-:W4:Y:S04]  /*8360*/  LDL.LU R14, [R1+0x54] ;  /* 0x00005400010e7983 */ /* 0x001f280000300800 */
[----:B------:R-:W4:Y:S04]  /*8370*/  LDL.LU R15, [R1+0x50] ;  /* 0x00005000010f7983 */ /* 0x000f280000300800 */
[----:B------:R-:W4:Y:S04]  /*8380*/  LDL.LU R28, [R1+0x4c] ;  /* 0x00004c00011c7983 */ /* 0x000f280000300800 */
[----:B------:R-:W4:Y:S04]  /*8390*/  LDL.LU R29, [R1+0x48] ;  /* 0x00004800011d7983 */ /* 0x000f280000300800 */
[----:B------:R-:W4:Y:S04]  /*83a0*/  LDL.LU R8, [R1+0x44] ;  /* 0x0000440001087983 */ /* 0x000f280000300800 */
[----:B------:R-:W4:Y:S01]  /*83b0*/  LDL.LU R9, [R1+0x40] ;  /* 0x0000400001097983 */ /* 0x000f220000300800 */
[----:B---3--:R-:W-:-:S05]  /*83c0*/  IMAD.WIDE R6, R7, 0x2, R2 ;  /* 0x0000000207067825 */ /* 0x008fca00078e0202 */
[----:B------:R2:W-:Y:S02]  /*83d0*/  STL.64 [R1+0x1e8], R6 ;  /* 0x0001e80601007387 */ /* 0x0005e40000100a00 */
[----:B--2---:R-:W-:-:S04]  /*83e0*/  IMAD.WIDE R6, R10, 0x2, R2 ;  /* 0x000000020a067825 */ /* 0x004fc800078e0202 */
[--C-:B------:R-:W-:Y:S01]  /*83f0*/  IMAD.WIDE R10, R11, 0x2, R2.reuse ;  /* 0x000000020b0a7825 */ /* 0x100fe200078e0202 */
[----:B------:R0:W-:Y:S04]  /*8400*/  STL.64 [R1+0x1f8], R6 ;  /* 0x0001f80601007387 */ /* 0x0001e80000100a00 */
[----:B0-----:R-:W2:Y:S04]  /*8410*/  LDL.LU.64 R6, [R1+0xd10] ;  /* 0x000d100001067983 */ /* 0x001ea80000300a00 */
[----:B------:R0:W-:Y:S04]  /*8420*/  STL.64 [R1+0x200], R10 ;  /* 0x0002000a01007387 */ /* 0x0001e80000100a00 */
[----:B0-----:R-:W3:Y:S01]  /*8430*/  LDL.LU.64 R10, [R1+0xd08] ;  /* 0x000d0800010a7983 */ /* 0x001ee20000300a00 */
[----:B------:R-:W-:-:S04]  /*8440*/  IMAD.WIDE R12, R13, 0x2, R2 ;  /* 0x000000020d0c7825 */ /* 0x000fc800078e0202 */
[--C-:B------:R-:W-:Y:S01]  /*8450*/  IMAD.WIDE R24, R25, 0x2, R2.reuse ;  /* 0x0000000219187825 */ /* 0x100fe200078e0202 */
[----:B------:R0:W-:Y:S04]  /*8460*/  STL.64 [R1+0x210], R12 ;  /* 0x0002100c01007387 */ /* 0x0001e80000100a00 */
[----:B0-----:R-:W2:Y:S04]  /*8470*/  LDL.LU.64 R12, [R1+0x38] ;  /* 0x00003800010c7983 */ /* 0x001ea80000300a00 */
[----:B------:R3:W-:Y:S02]  /*8480*/  STL.64 [R1+0x218], R24 ;  /* 0x0002181801007387 */ /* 0x0007e40000100a00 */
[----:B---3--:R-:W-:-:S05]  /*8490*/  IMAD.WIDE R24, R10, 0x2, R2 ;  /* 0x000000020a187825 */ /* 0x008fca00078e0202 */
[----:B------:R0:W-:Y:S02]  /*84a0*/  STL.64 [R1+0x228], R24 ;  /* 0x0002281801007387 */ /* 0x0001e40000100a00 */
[--C-:B0-----:R-:W-:Y:S02]  /*84b0*/  IMAD.WIDE R24, R11, 0x2, R2.reuse ;  /* 0x000000020b187825 */ /* 0x101fe400078e0202 */
[----:B------:R-:W3:Y:S04]  /*84c0*/  LDL.LU.64 R10, [R1+0x30] ;  /* 0x00003000010a7983 */ /* 0x000ee80000300a00 */
[----:B------:R0:W-:Y:S02]  /*84d0*/  STL.64 [R1+0x238], R24 ;  /* 0x0002381801007387 */ /* 0x0001e40000100a00 */
[----:B0-----:R-:W-:-:S05]  /*84e0*/  IMAD.WIDE R24, R22, 0x2, R2 ;  /* 0x0000000216187825 */ /* 0x001fca00078e0202 */
[----:B------:R2:W-:Y:S02]  /*84f0*/  STL.64 [R1+0x248], R24 ;  /* 0x0002481801007387 */ /* 0x0005e40000100a00 */
[----:B--2---:R-:W-:-:S05]  /*8500*/  IMAD.WIDE R24, R6, 0x2, R2 ;  /* 0x0000000206187825 */ /* 0x004fca00078e0202 */
[----:B------:R0:W-:Y:S02]  /*8510*/  STL.64 [R1+0x250], R24 ;  /* 0x0002501801007387 */ /* 0x0001e40000100a00 */
[--C-:B0-----:R-:W-:Y:S02]  /*8520*/  IMAD.WIDE R24, R7, 0x2, R2.reuse ;  /* 0x0000000207187825 */ /* 0x101fe400078e0202 */
[----:B------:R-:W2:Y:S04]  /*8530*/  LDL.LU.64 R6, [R1+0x28] ;  /* 0x0000280001067983 */ /* 0x000ea80000300a00 */
[----:B------:R0:W-:Y:S02]  /*8540*/  STL.64 [R1+0x260], R24 ;  /* 0x0002601801007387 */ /* 0x0001e40000100a00 */
[----:B0-----:R-:W-:-:S04]  /*8550*/  IMAD.WIDE R24, R4, 0x2, R2 ;  /* 0x0000000204187825 */ /* 0x001fc800078e0202 */
[--C-:B------:R-:W-:Y:S01]  /*8560*/  IMAD.WIDE R4, R5, 0x2, R2.reuse ;  /* 0x0000000205047825 */ /* 0x100fe200078e0202 */
[----:B------:R0:W-:Y:S04]  /*8570*/  STL.64 [R1+0x270], R24 ;  /* 0x0002701801007387 */ /* 0x0001e80000100a00 */
[----:B0-----:R-:W2:Y:S04]  /*8580*/  LDL.LU.64 R24, [R1+0xd00] ;  /* 0x000d000001187983 */ /* 0x001ea80000300a00 */
[----:B------:R0:W-:Y:S04]  /*8590*/  STL.64 [R1+0x278], R4 ;  /* 0x0002780401007387 */ /* 0x0001e80000100a00 */
[----:B0-----:R-:W2:Y:S02]  /*85a0*/  LDL.LU R4, [R1+0xcfc] ;  /* 0x000cfc0001047983 */ /* 0x001ea40000300800 */
[----:B--2---:R-:W-:-:S05]  /*85b0*/  IMAD.WIDE R4, R4, 0x2, R2 ;  /* 0x0000000204047825 */ /* 0x004fca00078e0202 */
[----:B------:R0:W-:Y:S04]  /*85c0*/  STL.64 [R1+0x288], R4 ;  /* 0x0002880401007387 */ /* 0x0001e80000100a00 */
[----:B0-----:R-:W2:Y:S01]  /*85d0*/  LDL.LU R5, [R1+0xcf8] ;  /* 0x000cf80001057983 */ /* 0x001ea20000300800 */
[----:B----4-:R-:W-:-:S04]  /*85e0*/  IMAD.WIDE R22, R23, 0x2, R2 ;  /* 0x0000000217167825 */ /* 0x010fc800078e0202 */
[----:B------:R-:W-:-:S04]  /*85f0*/  IMAD.WIDE R26, R26, 0x2, R2 ;  /* 0x000000021a1a7825 */ /* 0x000fc800078e0202 */
[----:B--2---:R-:W-:-:S05]  /*8600*/  IMAD.WIDE R4, R5, 0x2, R2 ;  /* 0x0000000205047825 */ /* 0x004fca00078e0202 */
[----:B------:R0:W-:Y:S04]  /*8610*/  STL.64 [R1+0x290], R4 ;  /* 0x0002900401007387 */ /* 0x0001e80000100a00 */
[----:B0-----:R-:W2:Y:S04]  /*8620*/  LDL.LU.64 R4, [R1+0x20] ;  /* 0x0000200001047983 */ /* 0x001ea80000300a00 */
        /* <DEDUP_REMOVED lines=9> */
[----:B0-----:R-:W2:Y:S04]  /*86c0*/  LDL.LU.64 R20, [R1+0xce8] ;  /* 0x000ce80001147983 */ /* 0x001ea80000300a00 */
        /* <DEDUP_REMOVED lines=18> */
[----:B------:R0:W-:Y:S03]  /*87f0*/  STL.64 [R1+0x310], R28 ;  /* 0x0003101c01007387 */ /* 0x0001e60000100a00 */
[----:B------:R-:W-:Y:S01]  /*8800*/  IMAD.WIDE R2, R0, 0x2, R2 ;  /* 0x0000000200027825 */ /* 0x000fe200078e0202 */
[----:B0-----:R-:W2:Y:S04]  /*8810*/  LDL.LU.64 R28, [R1+0xcc8] ;  /* 0x000cc800011c7983 */ /* 0x001ea80000300a00 */
[----:B------:R0:W-:Y:S01]  /*8820*/  STL.64 [R1+0x40], R8 ;  /* 0x0000400801007387 */ /* 0x0001e20000100a00 */
[----:B------:R-:W-:-:S03]  /*8830*/  IMAD.MOV.U32 R0, RZ, RZ, R13 ;  /* 0x000000ffff007224 */ /* 0x000fc600078e000d */
[----:B0-----:R-:W2:Y:S04]  /*8840*/  LDL.LU.64 R8, [R1+0xcc0] ;  /* 0x000cc00001087983 */ /* 0x001ea80000300a00 */
[----:B------:R-:W-:Y:S04]  /*8850*/  STL [R1+0xc74], R3 ;  /* 0x000c740301007387 */ /* 0x000fe80000100800 */
[----:B------:R0:W-:Y:S04]  /*8860*/  STL [R1+0xc78], R2 ;  /* 0x000c780201007387 */ /* 0x0001e80000100800 */
[----:B0-----:R-:W2:Y:S04]  /*8870*/  LDL.LU.64 R2, [R1+0x10] ;  /* 0x0000100001027983 */ /* 0x001ea80000300a00 */
[----:B------:R0:W-:Y:S04]  /*8880*/  STL [R1+0xb38], R12 ;  /* 0x000b380c01007387 */ /* 0x0001e80000100800 */
[----:B0-----:R-:W2:Y:S04]  /*8890*/  LDL.LU.64 R12, [R1+0xcb8] ;  /* 0x000cb800010c7983 */ /* 0x001ea80000300a00 */
[----:B--2---:R-:W-:Y:S04]  /*88a0*/  STL [R1+0xb34], R12 ;  /* 0x000b340c01007387 */ /* 0x004fe80000100800 */
[----:B------:R0:W-:Y:S02]  /*88b0*/  STL [R1+0xb30], R0 ;  /* 0x000b300001007387 */ /* 0x0001e40000100800 */
[----:B0-----:R-:W-:-:S02]  /*88c0*/  IMAD.MOV.U32 R0, RZ, RZ, R13 ;  /* 0x000000ffff007224 */ /* 0x001fc400078e000d */
[----:B------:R-:W2:Y:S04]  /*88d0*/  LDL.LU.64 R12, [R1+0xcb0] ;  /* 0x000cb000010c7983 */ /* 0x000ea80000300a00 */
[----:B---3--:R-:W-:Y:S04]  /*88e0*/  STL [R1+0xb2c], R10 ;  /* 0x000b2c0a01007387 */ /* 0x008fe80000100800 */
[----:B------:R0:W-:Y:S02]  /*88f0*/  STL [R1+0xb28], R0 ;  /* 0x000b280001007387 */ /* 0x0001e40000100800 */
[----:B0-----:R-:W-:-:S02]  /*8900*/  IMAD.MOV.U32 R0, RZ, RZ, R11 ;  /* 0x000000ffff007224 */ /* 0x001fc400078e000b */
[----:B------:R-:W3:Y:S04]  /*8910*/  LDL.LU.64 R10, [R1+0xca8] ;  /* 0x000ca800010a7983 */ /* 0x000ee80000300a00 */
[----:B------:R-:W-:Y:S04]  /*8920*/  STL [R1+0xb24], R8 ;  /* 0x000b240801007387 */ /* 0x000fe80000100800 */
[----:B------:R0:W-:Y:S02]  /*8930*/  STL [R1+0xb20], R0 ;  /* 0x000b200001007387 */ /* 0x0001e40000100800 */
[----:B0-----:R-:W-:-:S02]  /*8940*/  IMAD.MOV.U32 R0, RZ, RZ, R9 ;  /* 0x000000ffff007224 */ /* 0x001fc400078e0009 */
[----:B------:R-:W2:Y:S04]  /*8950*/  LDL.LU.64 R8, [R1+0xca0] ;  /* 0x000ca00001087983 */ /* 0x000ea80000300a00 */
[----:B------:R-:W-:Y:S04]  /*8960*/  STL [R1+0xb1c], R6 ;  /* 0x000b1c0601007387 */ /* 0x000fe80000100800 */
[----:B------:R0:W-:Y:S02]  /*8970*/  STL [R1+0xb18], R0 ;  /* 0x000b180001007387 */ /* 0x0001e40000100800 */
[----:B0-----:R-:W-:-:S02]  /*8980*/  IMAD.MOV.U32 R0, RZ, RZ, R7 ;  /* 0x000000ffff007224 */ /* 0x001fc400078e0007 */
[----:B------:R-:W2:Y:S04]  /*8990*/  LDL.LU.64 R6, [R1+0xc98] ;  /* 0x000c980001067983 */ /* 0x000ea80000300a00 */
[----:B------:R-:W-:Y:S04]  /*89a0*/  STL [R1+0xb14], R28 ;  /* 0x000b141c01007387 */ /* 0x000fe80000100800 */
[----:B------:R-:W-:Y:S04]  /*89b0*/  STL [R1+0xb10], R0 ;  /* 0x000b100001007387 */ /* 0x000fe80000100800 */
[----:B------:R0:W-:Y:S04]  /*89c0*/  STL [R1+0xb08], R29 ;  /* 0x000b081d01007387 */ /* 0x0001e80000100800 */
[----:B0-----:R-:W2:Y:S01]  /*89d0*/  LDL.LU.64 R28, [R1+0x18] ;  /* 0x00001800011c7983 */ /* 0x001ea20000300a00 */
[----:B------:R-:W-:-:S03]  /*89e0*/  IMAD.MOV.U32 R0, RZ, RZ, R5 ;  /* 0x000000ffff007224 */ /* 0x000fc600078e0005 */
[----:B------:R0:W-:Y:S04]  /*89f0*/  STL [R1+0xb0c], R4 ;  /* 0x000b0c0401007387 */ /* 0x0001e80000100800 */
[----:B0-----:R-:W3:Y:S04]  /*8a00*/  LDL.LU.64 R4, [R1+0xc90] ;  /* 0x000c900001047983 */ /* 0x001ee80000300a00 */
[----:B------:R-:W-:Y:S04]  /*8a10*/  STL [R1+0xb04], R14 ;  /* 0x000b040e01007387 */ /* 0x000fe80000100800 */
[----:B------:R2:W-:Y:S04]  /*8a20*/  STL [R1+0xb00], R0 ;  /* 0x000b000001007387 */ /* 0x0005e80000100800 */
[----:B------:R-:W-:Y:S01]  /*8a30*/  STL [R1+0xaf8], R15 ;  /* 0x000af80f01007387 */ /* 0x000fe20000100800 */
[----:B--2---:R-:W-:-:S03]  /*8a40*/  IMAD.MOV.U32 R0, RZ, RZ, R29 ;  /* 0x000000ffff007224 */ /* 0x004fc600078e001d */
[----:B------:R-:W-:Y:S04]  /*8a50*/  STL [R1+0xafc], R28 ;  /* 0x000afc1c01007387 */ /* 0x000fe80000100800 */
[----:B------:R-:W-:Y:S04]  /*8a60*/  STL [R1+0xaf4], R16 ;  /* 0x000af41001007387 */ /* 0x000fe80000100800 */
[----:B------:R0:W-:Y:S04]  /*8a70*/  STL [R1+0xaf0], R0 ;  /* 0x000af00001007387 */ /* 0x0001e80000100800 */
[----:B------:R-:W-:Y:S01]  /*8a80*/  STL [R1+0xae8], R17 ;  /* 0x000ae81101007387 */ /* 0x000fe20000100800 */
[----:B0-----:R-:W-:-:S03]  /*8a90*/  IMAD.MOV.U32 R0, RZ, RZ, R3 ;  /* 0x000000ffff007224 */ /* 0x001fc600078e0003 */
[----:B------:R0:W-:Y:S04]  /*8aa0*/  STL [R1+0xaec], R2 ;  /* 0x000aec0201007387 */ /* 0x0001e80000100800 */
[----:B------:R-:W2:Y:S04]  /*8ab0*/  LDL.LU.64 R14, [R1+0x58] ;  /* 0x00005800010e7983 */ /* 0x000ea80000300a00 */
[----:B------:R-:W-:Y:S04]  /*8ac0*/  STL [R1+0xae0], R0 ;  /* 0x000ae00001007387 */ /* 0x000fe80000100800 */
[----:B------:R-:W-:Y:S04]  /*8ad0*/  STL [R1+0xae4], R18 ;  /* 0x000ae41201007387 */ /* 0x000fe80000100800 */
[----:B------:R-:W-:Y:S04]  /*8ae0*/  STL [R1+0xad8], R19 ;  /* 0x000ad81301007387 */ /* 0x000fe80000100800 */
[----:B------:R-:W2:Y:S04]  /*8af0*/  LDL.LU.64 R28, [R1+0x68] ;  /* 0x00006800011c7983 */ /* 0x000ea80000300a00 */
[----:B---3--:R-:W-:Y:S04]  /*8b00*/  STL [R1+0xadc], R4 ;  /* 0x000adc0401007387 */ /* 0x008fe80000100800 */
[----:B------:R-:W-:Y:S04]  /*8b10*/  STL [R1+0xad0], R5 ;  /* 0x000ad00501007387 */ /* 0x000fe80000100800 */
[----:B------:R-:W-:Y:S04]  /*8b20*/  STL [R1+0xad4], R20 ;  /* 0x000ad41401007387 */ /* 0x000fe80000100800 */
[----:B------:R-:W-:Y:S04]  /*8b30*/  STL [R1+0xac8], R21 ;  /* 0x000ac81501007387 */ /* 0x000fe80000100800 */
[----:B0-----:R-:W3:Y:S04]  /*8b40*/  LDL.LU.64 R2, [R1+0x78] ;  /* 0x0000780001027983 */ /* 0x001ee80000300a00 */
[----:B------:R-:W-:Y:S04]  /*8b50*/  STL [R1+0xacc], R6 ;  /* 0x000acc0601007387 */ /* 0x000fe80000100800 */
[----:B------:R0:W-:Y:S04]  /*8b60*/  STL [R1+0xac0], R7 ;  /* 0x000ac00701007387 */ /* 0x0001e80000100800 */
[----:B0-----:R-:W3:Y:S04]  /*8b70*/  LDL.LU.64 R6, [R1+0x70] ;  /* 0x0000700001067983 */ /* 0x001ee80000300a00 */
[----:B----4-:R-:W-:Y:S04]  /*8b80*/  STL [R1+0xac4], R22 ;  /* 0x000ac41601007387 */ /* 0x010fe80000100800 */
[----:B------:R-:W-:Y:S04]  /*8b90*/  STL [R1+0xab8], R23 ;  /* 0x000ab81701007387 */ /* 0x000fe80000100800 */
[----:B------:R-:W-:Y:S04]  /*8ba0*/  STL [R1+0xabc], R8 ;  /* 0x000abc0801007387 */ /* 0x000fe80000100800 */
[----:B------:R0:W-:Y:S04]  /*8bb0*/  STL [R1+0xab0], R9 ;  /* 0x000ab00901007387 */ /* 0x0001e80000100800 */
[----:B0-----:R-:W4:Y:S04]  /*8bc0*/  LDL.LU.64 R8, [R1+0x90] ;  /* 0x0000900001087983 */ /* 0x001f280000300a00 */
[----:B------:R-:W4:Y:S04]  /*8bd0*/  LDL.LU.64 R20, [R1+0x98] ;  /* 0x0000980001147983 */ /* 0x000f280000300a00 */
[----:B------:R-:W-:Y:S04]  /*8be0*/  STL [R1+0xab4], R24 ;  /* 0x000ab41801007387 */ /* 0x000fe80000100800 */
[----:B------:R0:W-:Y:S04]  /*8bf0*/  STL [R1+0xaa8], R25 ;  /* 0x000aa81901007387 */ /* 0x0001e80000100800 */
[----:B0-----:R-:W4:Y:S04]  /*8c00*/  LDL.LU.64 R24, [R1+0x80] ;  /* 0x0000800001187983 */ /* 0x001f280000300a00 */
[----:B------:R-:W4:Y:S04]  /*8c10*/  LDL.LU.64 R22, [R1+0xa0] ;  /* 0x0000a00001167983 */ /* 0x000f280000300a00 */
[----:B------:R-:W-:Y:S04]  /*8c20*/  STL [R1+0xaac], R10 ;  /* 0x000aac0a01007387 */ /* 0x000fe80000100800 */
[----:B------:R-:W-:Y:S04]  /*8c30*/  STL [R1+0xaa0], R11 ;  /* 0x000aa00b01007387 */ /* 0x000fe80000100800 */
[----:B------:R-:W4:Y:S04]  /*8c40*/  LDL.LU.64 R4, [R1+0xa8] ;  /* 0x0000a80001047983 */ /* 0x000f280000300a00 */
[----:B------:R-:W-:Y:S04]  /*8c50*/  STL [R1+0xaa4], R26 ;  /* 0x000aa41a01007387 */ /* 0x000fe80000100800 */
[----:B------:R-:W-:Y:S04]  /*8c60*/  STL [R1+0xa98], R27 ;  /* 0x000a981b01007387 */ /* 0x000fe80000100800 */
[----:B------:R-:W4:Y:S04]  /*8c70*/  LDL.LU.64 R18, [R1+0xb8] ;  /* 0x0000b80001127983 */ /* 0x000f280000300a00 */
[----:B------:R-:W-:Y:S04]  /*8c80*/  STL [R1+0xa9c], R12 ;  /* 0x000a9c0c01007387 */ /* 0x000fe80000100800 */
[----:B------:R-:W-:Y:S04]  /*8c90*/  STL [R1+0x344], R13 ;  /* 0x0003440d01007387 */ /* 0x000fe80000100800 */
[----:B------:R-:W4:Y:S04]  /*8ca0*/  LDL.LU.64 R16, [R1+0xc0] ;  /* 0x0000c00001107983 */ /* 0x000f280000300a00 */
[----:B--2---:R0:W-:Y:S01]  /*8cb0*/  STL [R1+0x34c], R14 ;  /* 0x00034c0e01007387 */ /* 0x0041e20000100800 */
[----:B------:R-:W-:-:S03]  /*8cc0*/  IMAD.MOV.U32 R0, RZ, RZ, R15 ;  /* 0x000000ffff007224 */ /* 0x000fc600078e000f */
[----:B0-----:R-:W2:Y:S04]  /*8cd0*/  LDL.LU.64 R14, [R1+0xc8] ;  /* 0x0000c800010e7983 */ /* 0x001ea80000300a00 */
[----:B------:R0:W-:Y:S04]  /*8ce0*/  STL [R1+0x348], R0 ;  /* 0x0003480001007387 */ /* 0x0001e80000100800 */
[----:B------:R1:W-:Y:S01]  /*8cf0*/  STL [R1+0x354], R28 ;  /* 0x0003541c01007387 */ /* 0x0003e20000100800 */
[----:B0-----:R-:W-:-:S03]  /*8d00*/  IMAD.MOV.U32 R0, RZ, RZ, R29 ;  /* 0x000000ffff007224 */ /* 0x001fc600078e001d */
[----:B-1----:R-:W2:Y:S04]  /*8d10*/  LDL.LU.64 R28, [R1+0xd0] ;  /* 0x0000d000011c7983 */ /* 0x002ea80000300a00 */
[----:B------:R0:W-:Y:S04]  /*8d20*/  STL [R1+0x350], R0 ;  /* 0x0003500001007387 */ /* 0x0001e80000100800 */
[----:B---3--:R1:W-:Y:S01]  /*8d30*/  STL [R1+0x35c], R6 ;  /* 0x00035c0601007387 */ /* 0x0083e20000100800 */
[----:B0-----:R-:W-:-:S03]  /*8d40*/  IMAD.MOV.U32 R0, RZ, RZ, R7 ;  /* 0x000000ffff007224 */ /* 0x001fc600078e0007 */
[----:B-1----:R-:W3:Y:S04]  /*8d50*/  LDL.LU.64 R6, [R1+0xe0] ;  /* 0x0000e00001067983 */ /* 0x002ee80000300a00 */
[----:B------:R0:W-:Y:S04]  /*8d60*/  STL [R1+0x358], R0 ;  /* 0x0003580001007387 */ /* 0x0001e80000100800 */
[----:B------:R1:W-:Y:S01]  /*8d70*/  STL [R1+0x364], R2 ;  /* 0x0003640201007387 */ /* 0x0003e20000100800 */
[----:B0-----:R-:W-:-:S03]  /*8d80*/  IMAD.MOV.U32 R0, RZ, RZ, R3 ;  /* 0x000000ffff007224 */ /* 0x001fc600078e0003 */
[----:B-1----:R-:W3:Y:S04]  /*8d90*/  LDL.LU.64 R2, [R1+0xe8] ;  /* 0x0000e80001027983 */ /* 0x002ee80000300a00 */
[----:B------:R0:W-:Y:S04]  /*8da0*/  STL [R1+0x360], R0 ;  /* 0x0003600001007387 */ /* 0x0001e80000100800 */
[----:B----4-:R1:W-:Y:S01]  /*8db0*/  STL [R1+0x36c], R24 ;  /* 0x00036c1801007387 */ /* 0x0103e20000100800 */
[----:B0-----:R-:W-:-:S03]  /*8dc0*/  IMAD.MOV.U32 R0, RZ, RZ, R25 ;  /* 0x000000ffff007224 */ /* 0x001fc600078e0019 */
[----:B-1----:R-:W4:Y:S04]  /*8dd0*/  LDL.LU.64 R24, [R1+0xf0] ;  /* 0x0000f00001187983 */ /* 0x002f280000300a00 */
[----:B------:R0:W-:Y:S04]  /*8de0*/  STL [R1+0x368], R0 ;  /* 0x0003680001007387 */ /* 0x0001e80000100800 */
[----:B------:R1:W-:Y:S01]  /*8df0*/  STL [R1+0x374], R8 ;  /* 0x0003740801007387 */ /* 0x0003e20000100800 */
        /* <DEDUP_REMOVED lines=23> */
[----:B--2---:R1:W-:Y:S01]  /*8f70*/  STL [R1+0x3a4], R14 ;  /* 0x0003a40e01007387 */ /* 0x0043e20000100800 */
[----:B0-----:R-:W-:-:S03]  /*8f80*/  IMAD.MOV.U32 R0, RZ, RZ, R15 ;  /* 0x000000ffff007224 */ /* 0x001fc600078e000f */
[----:B-1----:R-:W2:Y:S04]  /*8f90*/  LDL.LU.64 R14, [R1+0x128] ;  /* 0x00012800010e7983 */ /* 0x002ea80000300a00 */
        /* <DEDUP_REMOVED lines=84> */
[----:B------:R2:W-:Y:S02]  /*94e0*/  STL [R1+0x448], R0 ;  /* 0x0004480001007387 */ /* 0x0005e40000100800 */
[----:B--2---:R-:W-:Y:S02]  /*94f0*/  IMAD.MOV.U32 R0, RZ, RZ, R15 ;  /* 0x000000ffff007224 */ /* 0x004fe400078e000f */
[----:B------:R0:W-:Y:S04]  /*9500*/  STL [R1+0x454], R14 ;  /* 0x0004540e01007387 */ /* 0x0001e80000100800 */
[----:B0-----:R-:W2:Y:S04]  /*9510*/  LDL.LU.64 R14, [R1+0x1b0] ;  /* 0x0001b000010e7983 */ /* 0x001ea80000300a00 */
[----:B------:R0:W-:Y:S04]  /*9520*/  STL [R1+0x450], R0 ;  /* 0x0004500001007387 */ /* 0x0001e80000100800 */
[----:B------:R1:W-:Y:S01]  /*9530*/  STL [R1+0x45c], R28 ;  /* 0x00045c1c01007387 */ /* 0x0003e20000100800 */
[----:B0-----:R-:W-:-:S03]  /*9540*/  IMAD.MOV.U32 R0, RZ, RZ, R29 ;  /* 0x000000ffff007224 */ /* 0x001fc600078e001d */
[----:B-1----:R-:W2:Y:S04]  /*9550*/  LDL.LU.64 R28, [R1+0x240] ;  /* 0x00024000011c7983 */ /* 0x002ea80000300a00 */
[----:B------:R3:W-:Y:S02]  /*9560*/  STL [R1+0x458], R0 ;  /* 0x0004580001007387 */ /* 0x0007e40000100800 */
[----:B---3--:R-:W-:Y:S02]  /*9570*/  IMAD.MOV.U32 R0, RZ, RZ, R7 ;  /* 0x000000ffff007224 */ /* 0x008fe400078e0007 */
[----:B------:R0:W-:Y:S04]  /*9580*/  STL [R1+0x464], R6 ;  /* 0x0004640601007387 */ /* 0x0001e80000100800 */
[----:B0-----:R-:W3:Y:S04]  /*9590*/  LDL.LU.64 R6, [R1+0x1b8] ;  /* 0x0001b80001067983 */ /* 0x001ee80000300a00 */
        /* <DEDUP_REMOVED lines=17> */
[----:B------:R-:W-:Y:S04]  /*96b0*/  STL [R1+0x48c], R22 ;  /* 0x00048c1601007387 */ /* 0x000fe80000100800 */
[----:B------:R-:W4:Y:S01]  /*96c0*/  LDL.LU.64 R10, [R1+0x280] ;  /* 0x00028000010a7983 */ /* 0x000f220000300a00 */
[----:B0-----:R-:W-:-:S05]  /*96d0*/  IMAD.MOV.U32 R0, RZ, RZ, R23 ;  /* 0x000000ffff007224 */ /* 0x001fca00078e0017 */
        /* <DEDUP_REMOVED lines=14> */
[----:B------:R-:W-:Y:S04]  /*97c0*/  STL [R1+0x4ac], R14 ;  /* 0x0004ac0e01007387 */ /* 0x000fe80000100800 */
[----:B------:R-:W2:Y:S04]  /*97d0*/  LDL.LU.64 R22, [R1+0x2a8] ;  /* 0x0002a80001167983 */ /* 0x000ea80000300a00 */
[----:B------:R0:W-:Y:S02]  /*97e0*/  STL [R1+0x4a8], R0 ;  /* 0x0004a80001007387 */ /* 0x0001e40000100800 */
[----:B0-----:R-:W-:-:S02]  /*97f0*/  IMAD.MOV.U32 R0, RZ, RZ, R29 ;  /* 0x000000ffff007224 */ /* 0x001fc400078e001d */
[----:B------:R-:W-:Y:S04]  /*9800*/  STL [R1+0x4b4], R28 ;  /* 0x0004b41c01007387 */ /* 0x000fe80000100800 */
[----:B------:R-:W2:Y:S04]  /*9810*/  LDL.LU.64 R14, [R1+0x200] ;  /* 0x00020000010e7983 */ /* 0x000ea80000300a00 */
[----:B------:R0:W-:Y:S04]  /*9820*/  STL [R1+0x4b0], R0 ;  /* 0x0004b00001007387 */ /* 0x0001e80000100800 */
[----:B---3--:R1:W-:Y:S01]  /*9830*/  STL [R1+0x4bc], R6 ;  /* 0x0004bc0601007387 */ /* 0x0083e20000100800 */
[----:B0-----:R-:W-:-:S03]  /*9840*/  IMAD.MOV.U32 R0, RZ, RZ, R7 ;  /* 0x000000ffff007224 */ /* 0x001fc600078e0007 */
[----:B------:R-:W3:Y:S04]  /*9850*/  LDL.LU.64 R28, [R1+0x2b8] ;  /* 0x0002b800011c7983 */ /* 0x000ee80000300a00 */
[----:B------:R-:W-:Y:S04]  /*9860*/  STL [R1+0x4c4], R2 ;  /* 0x0004c40201007387 */ /* 0x000fe80000100800 */
[----:B------:R0:W-:Y:S04]  /*9870*/  STL [R1+0x4b8], R0 ;  /* 0x0004b80001007387 */ /* 0x0001e80000100800 */
[----:B-1----:R-:W3:Y:S01]  /*9880*/  LDL.LU.64 R6, [R1+0x210] ;  /* 0x0002100001067983 */ /* 0x002ee20000300a00 */
[----:B0-----:R-:W-:-:S03]  /*9890*/  IMAD.MOV.U32 R0, RZ, RZ, R3 ;  /* 0x000000ffff007224 */ /* 0x001fc600078e0003 */
[----:B----4-:R-:W-:Y:S04]  /*98a0*/  STL [R1+0x4cc], R24 ;  /* 0x0004cc1801007387 */ /* 0x010fe80000100800 */
[----:B------:R0:W-:Y:S04]  /*98b0*/  STL [R1+0x4c0], R0 ;  /* 0x0004c00001007387 */ /* 0x0001e80000100800 */
[----:B------:R-:W4:Y:S01]  /*98c0*/  LDL.LU.64 R2, [R1+0x2c8] ;  /* 0x0002c80001027983 */ /* 0x000f220000300a00 */
[----:B0-----:R-:W-:-:S03]  /*98d0*/  IMAD.MOV.U32 R0, RZ, RZ, R25 ;  /* 0x000000ffff007224 */ /* 0x001fc600078e0019 */
[----:B------:R-:W-:Y:S04]  /*98e0*/  STL [R1+0x4d4], R8 ;  /* 0x0004d40801007387 */ /* 0x000fe80000100800 */
        /* <DEDUP_REMOVED lines=12> */
[----:B------:R0:W-:Y:S02]  /*99b0*/  STL [R1+0x4e0], R0 ;  /* 0x0004e00001007387 */ /* 0x0001e40000100800 */
[----:B0-----:R-:W-:Y:S02]  /*99c0*/  IMAD.MOV.U32 R0, RZ, RZ, R5 ;  /* 0x000000ffff007224 */ /* 0x001fe400078e0005 */
[----:B------:R-:W4:Y:S04]  /*99d0*/  LDL.LU.64 R4, [R1+0x2e0] ;  /* 0x0002e00001047983 */ /* 0x000f280000300a00 */
        /* <DEDUP_REMOVED lines=15> */
[----:B---3--:R-:W-:Y:S04]  /*9ad0*/  STL [R1+0x514], R28 ;  /* 0x0005141c01007387 */ /* 0x008fe80000100800 */
[----:B------:R0:W-:Y:S04]  /*9ae0*/  STL [R1+0x508], R0 ;  /* 0x0005080001007387 */ /* 0x0001e80000100800 */
[----:B-1----:R-:W3:Y:S01]  /*9af0*/  LDL.LU.64 R14, [R1+0x2f8] ;  /* 0x0002f800010e7983 */ /* 0x002ee20000300a00 */
[----:B0-----:R-:W-:-:S03]  /*9b00*/  IMAD.MOV.U32 R0, RZ, RZ, R29 ;  /* 0x000000ffff007224 */ /* 0x001fc600078e001d */
[----:B------:R-:W-:Y:S04]  /*9b10*/  STL [R1+0x51c], R6 ;  /* 0x00051c0601007387 */ /* 0x000fe80000100800 */
[----:B------:R0:W-:Y:S04]  /*9b20*/  STL [R1+0x510], R0 ;  /* 0x0005100001007387 */ /* 0x0001e80000100800 */
[----:B------:R-:W3:Y:S01]  /*9b30*/  LDL.LU.64 R28, [R1+0x250] ;  /* 0x00025000011c7983 */ /* 0x000ee20000300a00 */
        /* <DEDUP_REMOVED lines=12> */
[----:B0-----:R-:W-:-:S05]  /*9c00*/  IMAD.MOV.U32 R0, RZ, RZ, R9 ;  /* 0x000000ffff007224 */ /* 0x001fca00078e0009 */
[----:B------:R0:W-:Y:S04]  /*9c10*/  STL [R1+0x530], R0 ;  /* 0x0005300001007387 */ /* 0x0001e80000100800 */
[----:B------:R1:W-:Y:S04]  /*9c20*/  STL [R1+0x53c], R20 ;  /* 0x00053c1401007387 */ /* 0x0003e80000100800 */
[----:B------:R-:W4:Y:S01]  /*9c30*/  LDL.LU.64 R10, [R1+0x270] ;  /* 0x00027000010a7983 */ /* 0x000f220000300a00 */
[----:B0-----:R-:W-:-:S03]  /*9c40*/  IMAD.MOV.U32 R0, RZ, RZ, R21 ;  /* 0x000000ffff007224 */ /* 0x001fc600078e0015 */
[----:B-1----:R-:W4:Y:S04]  /*9c50*/  LDL.LU.64 R20, [R1+0x320] ;  /* 0x0003200001147983 */ /* 0x002f280000300a00 */
[----:B------:R0:W-:Y:S02]  /*9c60*/  STL [R1+0x538], R0 ;  /* 0x0005380001007387 */ /* 0x0001e40000100800 */
[----:B0-----:R-:W-:Y:S02]  /*9c70*/  IMAD.MOV.U32 R0, RZ, RZ, R5 ;  /* 0x000000ffff007224 */ /* 0x001fe400078e0005 */
[----:B------:R0:W-:Y:S04]  /*9c80*/  STL [R1+0x544], R4 ;  /* 0x0005440401007387 */ /* 0x0001e80000100800 */
[----:B0-----:R-:W4:Y:S04]  /*9c90*/  LDL.LU.64 R4, [R1+0x278] ;  /* 0x0002780001047983 */ /* 0x001f280000300a00 */
[----:B------:R0:W-:Y:S04]  /*9ca0*/  STL [R1+0x540], R0 ;  /* 0x0005400001007387 */ /* 0x0001e80000100800 */
[----:B------:R1:W-:Y:S04]  /*9cb0*/  STL [R1+0x54c], R18 ;  /* 0x00054c1201007387 */ /* 0x0003e80000100800 */
[----:B------:R-:W4:Y:S01]  /*9cc0*/  LDL.LU.64 R24, [R1+0x328] ;  /* 0x0003280001187983 */ /* 0x000f220000300a00 */
[----:B0-----:R-:W-:-:S03]  /*9cd0*/  IMAD.MOV.U32 R0, RZ, RZ, R19 ;  /* 0x000000ffff007224 */ /* 0x001fc600078e0013 */
[----:B------:R-:W-:Y:S04]  /*9ce0*/  STL [R1+0x554], R16 ;  /* 0x0005541001007387 */ /* 0x000fe80000100800 */
[----:B------:R0:W-:Y:S04]  /*9cf0*/  STL [R1+0x548], R0 ;  /* 0x0005480001007387 */ /* 0x0001e80000100800 */
[----:B-1----:R-:W4:Y:S01]  /*9d00*/  LDL.LU.64 R18, [R1+0x288] ;  /* 0x0002880001127983 */ /* 0x002f220000300a00 */
[----:B0-----:R-:W-:-:S03]  /*9d10*/  IMAD.MOV.U32 R0, RZ, RZ, R17 ;  /* 0x000000ffff007224 */ /* 0x001fc600078e0011 */
[----:B--2---:R-:W-:Y:S04]  /*9d20*/  STL [R1+0x55c], R22 ;  /* 0x00055c1601007387 */ /* 0x004fe80000100800 */
[----:B------:R0:W-:Y:S04]  /*9d30*/  STL [R1+0x550], R0 ;  /* 0x0005500001007387 */ /* 0x0001e80000100800 */
[----:B------:R-:W2:Y:S04]  /*9d40*/  LDL.LU.64 R16, [R1+0x330] ;  /* 0x0003300001107983 */ /* 0x000ea80000300a00 */
[----:B------:R-:W2:Y:S01]  /*9d50*/  LDL.LU.64 R8, [R1+0x290] ;  /* 0x0002900001087983 */ /* 0x000ea20000300a00 */
[----:B0-----:R-:W-:-:S05]  /*9d60*/  IMAD.MOV.U32 R0, RZ, RZ, R23 ;  /* 0x000000ffff007224 */ /* 0x001fca00078e0017 */
        /* <DEDUP_REMOVED lines=11> */
[----:B------:R-:W4:Y:S04]  /*9e20*/  LDL.LU.64 R22, [R1+0x5d8] ;  /* 0x0005d80001167983 */ /* 0x000f280000300a00 */
[----:B------:R-:W-:Y:S04]  /*9e30*/  STL [R1+0x57c], R2 ;  /* 0x00057c0201007387 */ /* 0x000fe80000100800 */
[----:B------:R0:W-:Y:S04]  /*9e40*/  STL [R1+0x570], R0 ;  /* 0x0005700001007387 */ /* 0x0001e80000100800 */
[----:B-1----:R-:W4:Y:S01]  /*9e50*/  LDL.LU.64 R6, [R1+0x2b0] ;  /* 0x0002b00001067983 */ /* 0x002f220000300a00 */
[----:B0-----:R-:W-:-:S03]  /*9e60*/  IMAD.MOV.U32 R0, RZ, RZ, R3 ;  /* 0x000000ffff007224 */ /* 0x001fc600078e0003 */
[----:B------:R-:W4:Y:S04]  /*9e70*/  LDL.LU.64 R2, [R1+0x5e8] ;  /* 0x0005e80001027983 */ /* 0x000f280000300a00 */
[----:B------:R0:W-:Y:S04]  /*9e80*/  STL [R1+0x578], R0 ;  /* 0x0005780001007387 */ /* 0x0001e80000100800 */
[----:B------:R-:W-:Y:S01]  /*9e90*/  STL [R1+0x584], R26 ;  /* 0x0005841a01007387 */ /* 0x000fe20000100800 */
[----:B0-----:R-:W-:-:S03]  /*9ea0*/  IMAD.MOV.U32 R0, RZ, RZ, R27 ;  /* 0x000000ffff007224 */ /* 0x001fc600078e001b */
[----:B------:R-:W-:Y:S04]  /*9eb0*/  STL [R1+0x58c], R10 ;  /* 0x00058c0a01007387 */ /* 0x000fe80000100800 */
[----:B------:R0:W-:Y:S04]  /*9ec0*/  STL [R1+0x580], R0 ;  /* 0x0005800001007387 */ /* 0x0001e80000100800 */
[----:B------:R-:W-:Y:S01]  /*9ed0*/  STL [R1+0x594], R20 ;  /* 0x0005941401007387 */ /* 0x000fe20000100800 */
[----:B0-----:R-:W-:-:S05]  /*9ee0*/  IMAD.MOV.U32 R0, RZ, RZ, R11 ;  /* 0x000000ffff007224 */ /* 0x001fca00078e000b */
[----:B------:R0:W-:Y:S02]  /*9ef0*/  STL [R1+0x588], R0 ;  /* 0x0005880001007387 */ /* 0x0001e40000100800 */
[----:B0-----:R-:W-:Y:S02]  /*9f00*/  IMAD.MOV.U32 R0, RZ, RZ, R21 ;  /* 0x000000ffff007224 */ /* 0x001fe400078e0015 */
[----:B------:R-:W4:Y:S04]  /*9f10*/  LDL.LU.64 R20, [R1+0xb0] ;  /* 0x0000b00001147983 */ /* 0x000f280000300a00 */
[----:B------:R0:W-:Y:S04]  /*9f20*/  STL [R1+0x590], R0 ;  /* 0x0005900001007387 */ /* 0x0001e80000100800 */
[----:B------:R1:W-:Y:S01]  /*9f30*/  STL [R1+0x59c], R4 ;  /* 0x00059c0401007387 */ /* 0x0003e20000100800 */
[----:B0-----:R-:W-:-:S03]  /*9f40*/  IMAD.MOV.U32 R0, RZ, RZ, R5 ;  /* 0x000000ffff007224 */ /* 0x001fc600078e0005 */
[----:B------:R-:W-:Y:S04]  /*9f50*/  STL [R1+0x5a4], R24 ;  /* 0x0005a41801007387 */ /* 0x000fe80000100800 */
[----:B------:R0:W-:Y:S04]  /*9f60*/  STL [R1+0x598], R0 ;  /* 0x0005980001007387 */ /* 0x0001e80000100800 */
[----:B-1----:R-:W4:Y:S01]  /*9f70*/  LDL.LU.64 R4, [R1+0x5f8] ;  /* 0x0005f80001047983 */ /* 0x002f220000300a00 */
[----:B0-----:R-:W-:-:S03]  /*9f80*/  IMAD.MOV.U32 R0, RZ, RZ, R25 ;  /* 0x000000ffff007224 */ /* 0x001fc600078e0019 */
[----:B------:R-:W-:Y:S04]  /*9f90*/  STL [R1+0x5ac], R18 ;  /* 0x0005ac1201007387 */ /* 0x000fe80000100800 */
[----:B------:R0:W-:Y:S02]  /*9fa0*/  STL [R1+0x5a0], R0 ;  /* 0x0005a00001007387 */ /* 0x0001e40000100800 */
[----:B0-----:R-:W-:Y:S02]  /*9fb0*/  IMAD.MOV.U32 R0, RZ, RZ, R19 ;  /* 0x000000ffff007224 */ /* 0x001fe400078e0013 */
[----:B------:R-:W4:Y:S04]  /*9fc0*/  LDL.LU.64 R18, [R1+0x2c0] ;  /* 0x0002c00001127983 */ /* 0x000f280000300a00 */
[----:B------:R2:W-:Y:S02]  /*9fd0*/  STL [R1+0x5a8], R0 ;  /* 0x0005a80001007387 */ /* 0x0005e40000100800 */
[----:B--2---:R-:W-:-:S02]  /*9fe0*/  IMAD.MOV.U32 R0, RZ, RZ, R17 ;  /* 0x000000ffff007224 */ /* 0x004fc400078e0011 */
[----:B------:R0:W-:Y:S04]  /*9ff0*/  STL [R1+0x5b4], R16 ;  /* 0x0005b41001007387 */ /* 0x0001e80000100800 */
[----:B------:R-:W-:Y:S04]  /*a000*/  STL [R1+0x5bc], R8 ;  /* 0x0005bc0801007387 */ /* 0x000fe80000100800 */
[----:B------:R1:W-:Y:S04]  /*a010*/  STL [R1+0x5b0], R0 ;  /* 0x0005b00001007387 */ /* 0x0003e80000100800 */
[----:B0-----:R-:W2:Y:S01]  /*a020*/  LDL.LU.64 R16, [R1+0x608] ;  /* 0x0006080001107983 */ /* 0x001ea20000300a00 */
[----:B-1----:R-:W-:-:S03]  /*a030*/  IMAD.MOV.U32 R0, RZ, RZ, R9 ;  /* 0x000000ffff007224 */ /* 0x002fc600078e0009 */
[----:B---3--:R-:W-:Y:S04]  /*a040*/  STL [R1+0x5c4], R14 ;  /* 0x0005c40e01007387 */ /* 0x008fe80000100800 */
[----:B------:R0:W-:Y:S02]  /*a050*/  STL [R1+0x5b8], R0 ;  /* 0x0005b80001007387 */ /* 0x0001e40000100800 */
[----:B0-----:R-:W-:Y:S02]  /*a060*/  IMAD.MOV.U32 R0, RZ, RZ, R15 ;  /* 0x000000ffff007224 */ /* 0x001fe400078e000f */
[----:B------:R-:W3:Y:S04]  /*a070*/  LDL.LU.64 R14, [R1+0x88] ;  /* 0x00008800010e7983 */ /* 0x000ee80000300a00 */
[----:B------:R0:W-:Y:S04]  /*a080*/  STL [R1+0x5c0], R0 ;  /* 0x0005c00001007387 */ /* 0x0001e80000100800 */
[----:B------:R1:W-:Y:S01]  /*a090*/  STL [R1+0x5cc], R28 ;  /* 0x0005cc1c01007387 */ /* 0x0003e20000100800 */
[----:B0-----:R-:W-:-:S03]  /*a0a0*/  IMAD.MOV.U32 R0, RZ, RZ, R29 ;  /* 0x000000ffff007224 */ /* 0x001fc600078e001d */
[----:B----4-:R-:W-:Y:S04]  /*a0b0*/  STL [R1+0x5d4], R22 ;  /* 0x0005d41601007387 */ /* 0x010fe80000100800 */
[----:B------:R0:W-:Y:S04]  /*a0c0*/  STL [R1+0x5c8], R0 ;  /* 0x0005c80001007387 */ /* 0x0001e80000100800 */
[----:B-1----:R-:W4:Y:S01]  /*a0d0*/  LDL.LU.64 R28, [R1+0x618] ;  /* 0x00061800011c7983 */ /* 0x002f220000300a00 */
[----:B0-----:R-:W-:-:S03]  /*a0e0*/  IMAD.MOV.U32 R0, RZ, RZ, R23 ;  /* 0x000000ffff007224 */ /* 0x001fc600078e0017 */
[----:B------:R-:W-:Y:S04]  /*a0f0*/  STL [R1+0x5dc], R6 ;  /* 0x0005dc0601007387 */ /* 0x000fe80000100800 */
[----:B------:R0:W-:Y:S04]  /*a100*/  STL [R1+0x5d0], R0 ;  /* 0x0005d00001007387 */ /* 0x0001e80000100800 */
[----:B------:R-:W-:Y:S01]  /*a110*/  STL [R1+0x5e4], R2 ;  /* 0x0005e40201007387 */ /* 0x000fe20000100800 */
[----:B0-----:R-:W-:-:S05]  /*a120*/  IMAD.MOV.U32 R0, RZ, RZ, R7 ;  /* 0x000000ffff007224 */ /* 0x001fca00078e0007 */
[----:B------:R0:W-:Y:S02]  /*a130*/  STL [R1+0x5d8], R0 ;  /* 0x0005d80001007387 */ /* 0x0001e40000100800 */
[----:B0-----:R-:W-:Y:S02]  /*a140*/  IMAD.MOV.U32 R0, RZ, RZ, R3 ;  /* 0x000000ffff007224 */ /* 0x001fe400078e0003 */
[----:B------:R-:W2:Y:S04]  /*a150*/  LDL.LU.64 R2, [R1+0x60] ;  /* 0x0000600001027983 */ /* 0x000ea80000300a00 */
[----:B--2---:R0:W-:Y:S04]  /*a160*/  STL.64 [R1+0xc80], R2 ;  /* 0x000c800201007387 */ /* 0x0041e80000100a00 */
[----:B------:R1:W-:Y:S04]  /*a170*/  STL [R1+0x5e0], R0 ;  /* 0x0005e00001007387 */ /* 0x0003e80000100800 */
[----:B0-----:R-:W2:Y:S01]  /*a180*/  LDL.LU.64 R2, [R1+0x628] ;  /* 0x0006280001027983 */ /* 0x001ea20000300a00 */
[----:B-1----:R-:W-:-:S03]  /*a190*/  IMAD.MOV.U32 R0, RZ, RZ, R21 ;  /* 0x000000ffff007224 */ /* 0x002fc600078e0015 */
[----:B--2---:R0:W-:Y:S04]  /*a1a0*/  STL.64 [R1+0xc88], R2 ;  /* 0x000c880201007387 */ /* 0x0041e80000100a00 */
[----:B0-----:R-:W2:Y:S04]  /*a1b0*/  LDL.LU.64 R2, [R1+0x2d8] ;  /* 0x0002d80001027983 */ /* 0x001ea80000300a00 */
[----:B------:R-:W-:Y:S04]  /*a1c0*/  STL [R1+0x5ec], R20 ;  /* 0x0005ec1401007387 */ /* 0x000fe80000100800 */
[----:B------:R-:W2:Y:S04]  /*a1d0*/  LDL.LU.64 R12, [R1+0x638] ;  /* 0x00063800010c7983 */ /* 0x000ea80000300a00 */
[----:B------:R-:W2:Y:S04]  /*a1e0*/  LDL.LU.64 R26, [R1+0x2e8] ;  /* 0x0002e800011a7983 */ /* 0x000ea80000300a00 */
[----:B------:R0:W-:Y:S04]  /*a1f0*/  STL [R1+0x5e8], R0 ;  /* 0x0005e80001007387 */ /* 0x0001e80000100800 */
[----:B------:R-:W-:Y:S04]  /*a200*/  STL [R1+0x5f4], R4 ;  /* 0x0005f40401007387 */ /* 0x000fe80000100800 */
[----:B------:R-:W2:Y:S01]  /*a210*/  LDL.LU.64 R10, [R1+0x648] ;  /* 0x00064800010a7983 */ /* 0x000ea20000300a00 */
[----:B0-----:R-:W-:-:S03]  /*a220*/  IMAD.MOV.U32 R0, RZ, RZ, R5 ;  /* 0x000000ffff007224 */ /* 0x001fc600078e0005 */
        /* <DEDUP_REMOVED lines=12> */
[----:B---3--:R-:W-:Y:S04]  /*a2f0*/  STL [R1+0x60c], R14 ;  /* 0x00060c0e01007387 */ /* 0x008fe80000100800 */
[----:B------:R-:W3:Y:S01]  /*a300*/  LDL.LU.64 R4, [R1+0x678] ;  /* 0x0006780001047983 */ /* 0x000ee20000300a00 */
[----:B0-----:R-:W-:-:S03]  /*a310*/  IMAD.MOV.U32 R0, RZ, RZ, R15 ;  /* 0x000000ffff007224 */ /* 0x001fc600078e000f */
[----:B------:R-:W3:Y:S04]  /*a320*/  LDL.LU.64 R18, [R1+0x310] ;  /* 0x0003100001127983 */ /* 0x000ee80000300a00 */
[----:B------:R0:W-:Y:S04]  /*a330*/  STL [R1+0x608], R0 ;  /* 0x0006080001007387 */ /* 0x0001e80000100800 */
[----:B----4-:R-:W-:Y:S04]  /*a340*/  STL [R1+0x614], R28 ;  /* 0x0006141c01007387 */ /* 0x010fe80000100800 */
[----:B------:R-:W4:Y:S01]  /*a350*/  LDL.LU.64 R16, [R1+0x688] ;  /* 0x0006880001107983 */ /* 0x000f220000300a00 */
[----:B0-----:R-:W-:-:S03]  /*a360*/  IMAD.MOV.U32 R0, RZ, RZ, R29 ;  /* 0x000000ffff007224 */ /* 0x001fc600078e001d */
[----:B------:R-:W3:Y:S04]  /*a370*/  LDL.LU.64 R14, [R1+0x40] ;  /* 0x00004000010e7983 */ /* 0x000ee80000300a00 */
[----:B------:R0:W-:Y:S04]  /*a380*/  STL [R1+0x610], R0 ;  /* 0x0006100001007387 */ /* 0x0001e80000100800 */
[----:B--2---:R1:W-:Y:S01]  /*a390*/  STL [R1+0x61c], R2 ;  /* 0x00061c0201007387 */ /* 0x0043e20000100800 */
[----:B0-----:R-:W-:-:S03]  /*a3a0*/  IMAD.MOV.U32 R0, RZ, RZ, R3 ;  /* 0x000000ffff007224 */ /* 0x001fc600078e0003 */
[----:B------:R-:W2:Y:S04]  /*a3b0*/  LDL.LU.64 R28, [R1+0x698] ;  /* 0x00069800011c7983 */ /* 0x000ea80000300a00 */
[----:B-1----:R-:W2:Y:S04]  /*a3c0*/  LDL.LU.64 R2, [R1+0xc88] ;  /* 0x000c880001027983 */ /* 0x002ea80000300a00 */
[----:B--2---:R-:W-:Y:S04]  /*a3d0*/  STL [R1+0x624], R2 ;  /* 0x0006240201007387 */ /* 0x004fe80000100800 */
[----:B------:R0:W-:Y:S02]  /*a3e0*/  STL [R1+0x618], R0 ;  /* 0x0006180001007387 */ /* 0x0001e40000100800 */
[----:B0-----:R-:W-:-:S02]  /*a3f0*/  IMAD.MOV.U32 R0, RZ, RZ, R3 ;  /* 0x000000ffff007224 */ /* 0x001fc400078e0003 */
[----:B------:R-:W2:Y:S04]  /*a400*/  LDL.LU.64 R2, [R1+0xc80] ;  /* 0x000c800001027983 */ /* 0x000ea80000300a00 */
[----:B------:R0:W-:Y:S04]  /*a410*/  STL [R1+0x620], R0 ;  /* 0x0006200001007387 */ /* 0x0001e80000100800 */
[----:B0-----:R-:W3:Y:S04]  /*a420*/  LDL R0, [R1+0xb6c] ;  /* 0x000b6c0001007983 */ /* 0x001ee80000100800 */
[----:B--2---:R0:W-:Y:S04]  /*a430*/  STL [R1+0x62c], R2 ;  /* 0x00062c0201007387 */ /* 0x0041e80000100800 */
[----:B0-----:R-:W2:Y:S04]  /*a440*/  LDL.LU R2, [R1+0xc78] ;  /* 0x000c780001027983 */ /* 0x001ea80000300800 */
[----:B------:R0:W-:Y:S04]  /*a450*/  STL [R1+0x628], R3 ;  /* 0x0006280301007387 */ /* 0x0001e80000100800 */
[----:B0-----:R-:W2:Y:S04]  /*a460*/  LDL.LU R3, [R1+0xc74] ;  /* 0x000c740001037983 */ /* 0x001ea80000300800 */
[----:B------:R0:W-:Y:S04]  /*a470*/  STL [R1+0x634], R12 ;  /* 0x0006340c01007387 */ /* 0x0001e80000100800 */
[----:B------:R-:W-:Y:S01]  /*a480*/  STL [R1+0x63c], R26 ;  /* 0x00063c1a01007387 */ /* 0x000fe20000100800 */
[----:B0-----:R-:W-:-:S05]  /*a490*/  IMAD.MOV.U32 R12, RZ, RZ, R13 ;  /* 0x000000ffff0c7224 */ /* 0x001fca00078e000d */
[----:B------:R0:W-:Y:S04]  /*a4a0*/  STL [R1+0x630], R12 ;  /* 0x0006300c01007387 */ /* 0x0001e80000100800 */
[----:B------:R1:W-:Y:S01]  /*a4b0*/  STL [R1+0x644], R10 ;  /* 0x0006440a01007387 */ /* 0x0003e20000100800 */
[----:B0-----:R-:W-:Y:S02]  /*a4c0*/  IMAD.MOV.U32 R12, RZ, RZ, R27 ;  /* 0x000000ffff0c7224 */ /* 0x001fe400078e001b */
[----:B-1----:R-:W-:-:S03]  /*a4d0*/  IMAD.MOV.U32 R10, RZ, RZ, R11 ;  /* 0x000000ffff0a7224 */ /* 0x002fc600078e000b */
[----:B------:R-:W-:Y:S04]  /*a4e0*/  STL [R1+0x638], R12 ;  /* 0x0006380c01007387 */ /* 0x000fe80000100800 */
[----:B------:R-:W-:Y:S04]  /*a4f0*/  STL [R1+0x64c], R24 ;  /* 0x00064c1801007387 */ /* 0x000fe80000100800 */
[----:B------:R0:W-:Y:S04]  /*a500*/  STL [R1+0x640], R10 ;  /* 0x0006400a01007387 */ /* 0x0001e80000100800 */
[----:B------:R1:W-:Y:S01]  /*a510*/  STL [R1+0x654], R8 ;  /* 0x0006540801007387 */ /* 0x0003e20000100800 */
[----:B0-----:R-:W-:-:S02]  /*a520*/  IMAD.MOV.U32 R10, RZ, RZ, R25 ;  /* 0x000000ffff0a7224 */ /* 0x001fc400078e0019 */
        /* <DEDUP_REMOVED lines=10> */
[----:B---3--:R1:W-:Y:S01]  /*a5d0*/  STL [R1+0x674], R4 ;  /* 0x0006740401007387 */ /* 0x0083e20000100800 */
[----:B0-----:R-:W-:-:S02]  /*a5e0*/  IMAD.MOV.U32 R6, RZ, RZ, R21 ;  /* 0x000000ffff067224 */ /* 0x001fc400078e0015 */
[----:B-1----:R-:W-:-:S03]  /*a5f0*/  IMAD.MOV.U32 R4, RZ, RZ, R5 ;  /* 0x000000ffff047224 */ /* 0x002fc600078e0005 */
[----:B------:R-:W-:Y:S04]  /*a600*/  STL [R1+0x668], R6 ;  /* 0x0006680601007387 */ /* 0x000fe80000100800 */
[----:B------:R-:W-:Y:S04]  /*a610*/  STL [R1+0x67c], R18 ;  /* 0x00067c1201007387 */ /* 0x000fe80000100800 */
[----:B------:R0:W-:Y:S04]  /*a620*/  STL [R1+0x670], R4 ;  /* 0x0006700401007387 */ /* 0x0001e80000100800 */
[----:B----4-:R-:W-:Y:S01]  /*a630*/  STL [R1+0x684], R16 ;  /* 0x0006841001007387 */ /* 0x010fe20000100800 */
[----:B0-----:R-:W-:-:S05]  /*a640*/  IMAD.MOV.U32 R4, RZ, RZ, R19 ;  /* 0x000000ffff047224 */ /* 0x001fca00078e0013 */
[----:B------:R0:W-:Y:S04]  /*a650*/  STL [R1+0x678], R4 ;  /* 0x0006780401007387 */ /* 0x0001e80000100800 */
[----:B------:R-:W-:Y:S01]  /*a660*/  STL [R1+0x68c], R14 ;  /* 0x00068c0e01007387 */ /* 0x000fe20000100800 */
[----:B0-----:R-:W-:-:S05]  /*a670*/  IMAD.MOV.U32 R4, RZ, RZ, R17 ;  /* 0x000000ffff047224 */ /* 0x001fca00078e0011 */
[----:B------:R0:W-:Y:S04]  /*a680*/  STL [R1+0x680], R4 ;  /* 0x0006800401007387 */ /* 0x0001e80000100800 */
[----:B------:R-:W-:Y:S01]  /*a690*/  STL [R1+0x694], R28 ;  /* 0x0006941c01007387 */ /* 0x000fe20000100800 */
[----:B0-----:R-:W-:-:S05]  /*a6a0*/  IMAD.MOV.U32 R4, RZ, RZ, R15 ;  /* 0x000000ffff047224 */ /* 0x001fca00078e000f */
[----:B------:R0:W-:Y:S02]  /*a6b0*/  STL [R1+0x688], R4 ;  /* 0x0006880401007387 */ /* 0x0001e40000100800 */
[----:B0-----:R-:W-:Y:S01]  /*a6c0*/  IMAD.MOV.U32 R4, RZ, RZ, R29 ;  /* 0x000000ffff047224 */ /* 0x001fe200078e001d */
[----:B------:R-:W-:Y:S01]  /*a6d0*/  ISETP.GE.AND P1, PT, R0, RZ, PT ;  /* 0x000000ff0000720c */ /* 0x000fe20003f26270 */
[----:B------:R-:W-:-:S04]  /*a6e0*/  IMAD.MOV.U32 R0, RZ, RZ, c[0x0][0x18c] ;  /* 0x00006300ff007624 */ /* 0x000fc800078e00ff */
[----:B------:R-:W-:Y:S01]  /*a6f0*/  IMAD.SHL.U32 R5, R0, 0x80, RZ ;  /* 0x0000008000057824 */ /* 0x000fe200078e00ff */
[----:B--2---:R-:W-:Y:S04]  /*a700*/  STL [R1+0x69c], R2 ;  /* 0x00069c0201007387 */ /* 0x004fe80000100800 */
[----:B------:R-:W-:Y:S04]  /*a710*/  STL [R1+0x690], R4 ;  /* 0x0006900401007387 */ /* 0x000fe80000100800 */
[----:B------:R0:W-:Y:S04]  /*a720*/  STL [R1+0x698], R3 ;  /* 0x0006980301007387 */ /* 0x0001e80000100800 */
[----:B------:R-:W-:Y:S04]  /*a730*/  STL [R1+0x33c], RZ ;  /* 0x00033cff01007387 */ /* 0x000fe80000100800 */
        /* <DEDUP_REMOVED lines=23> */
[----:B------:R-:W-:Y:S01]  /*a8b0*/  STL [R1+0x18c], RZ ;  /* 0x00018cff01007387 */ /* 0x000fe20000100800 */
[----:B0-----:R-:W-:-:S03]  /*a8c0*/  IMAD.MOV.U32 R3, RZ, RZ, c[0x0][0x188] ;  /* 0x00006200ff037624 */ /* 0x001fc600078e00ff */
[----:B------:R-:W-:Y:S04]  /*a8d0*/  STL [R1+0x170], RZ ;  /* 0x000170ff01007387 */ /* 0x000fe80000100800 */
[----:B------:R-:W-:Y:S04]  /*a8e0*/  STL [R1+0x174], RZ ;  /* 0x000174ff01007387 */ /* 0x000fe80000100800 */
[----:B------:R-:W-:Y:S04]  /*a8f0*/  STL [R1+0x178], RZ ;  /* 0x000178ff01007387 */ /* 0x000fe80000100800 */
[----:B------:R-:W-:Y:S01]  /*a900*/  STL [R1+0x17c], RZ ;  /* 0x00017cff01007387 */ /* 0x000fe20000100800 */
[----:B------:R-:W-:-:S03]  /*a910*/  IMAD R28, R3, 0x6b, RZ ;  /* 0x0000006b031c7824 */ /* 0x000fc600078e02ff */
[----:B------:R-:W-:Y:S01]  /*a920*/  STL [R1+0x160], RZ ;  /* 0x000160ff01007387 */ /* 0x000fe20000100800 */
[----:B------:R-:W-:-:S03]  /*a930*/  IMAD R26, R3, 0x67, RZ ;  /* 0x00000067031a7824 */ /* 0x000fc600078e02ff */
[----:B------:R-:W-:Y:S04]  /*a940*/  STL [R1+0x164], RZ ;  /* 0x000164ff01007387 */ /* 0x000fe80000100800 */
[----:B------:R-:W-:Y:S04]  /*a950*/  STL [R1+0x168], RZ ;  /* 0x000168ff01007387 */ /* 0x000fe80000100800 */
[----:B------:R-:W-:Y:S04]  /*a960*/  STL [R1+0x16c], RZ ;  /* 0x00016cff01007387 */ /* 0x000fe80000100800 */
[----:B------:R-:W-:Y:S04]  /*a970*/  STL [R1+0x150], RZ ;  /* 0x000150ff01007387 */ /* 0x000fe80000100800 */
[----:B------:R-:W-:Y:S04]  /*a980*/  STL [R1+0x154], RZ ;  /* 0x000154ff01007387 */ /* 0x000fe80000100800 */
[----:B------:R-:W-:Y:S04]  /*a990*/  STL [R1+0x158], RZ ;  /* 0x000158ff01007387 */ /* 0x000fe80000100800 */
[----:B------:R-:W-:Y:S04]  /*a9a0*/  STL [R1+0x15c], RZ ;  /* 0x00015cff01007387 */ /* 0x000fe80000100800 */
[----:B------:R-:W-:Y:S04]  /*a9b0*/  STL [R1+0xc6c], R28 ;  /* 0x000c6c1c01007387 */ /* 0x000fe80000100800 */
[----:B------:R0:W-:Y:S04]  /*a9c0*/  STL [R1+0xc70], R26 ;  /* 0x000c701a01007387 */ /* 0x0001e80000100800 */
[----:B------:R-:W2:Y:S01]  /*a9d0*/  LDL.LU R0, [R1+0xdc] ;  /* 0x0000dc0001007983 */ /* 0x000ea20000300800 */
[----:B------:R-:W-:Y:S01]  /*a9e0*/  ISETP.NE.AND P0, PT, RZ, c[0x0][0x178], PT ;  /* 0x00005e00ff007a0c */ /* 0x000fe20003f05270 */
[----:B------:R-:W-:-:S05]  /*a9f0*/  IMAD.MOV.U32 R4, RZ, RZ, c[0x0][0x180] ;  /* 0x00006000ff047624 */ /* 0x000fca00078e00ff */
[----:B------:R-:W-:Y:S01]  /*aa00*/  IADD3 R4, R4, 0x7f, RZ ;  /* 0x0000007f04047810 */ /* 0x000fe20007ffe0ff */
[----:B------:R-:W-:-:S03]  /*aa10*/  IMAD.SHL.U32 R2, R3, 0x80, RZ ;  /* 0x0000008003027824 */ /* 0x000fc600078e00ff */
[----:B------:R-:W-:-:S04]  /*aa20*/  SHF.R.S32.HI R19, RZ, 0x1f, R4 ;  /* 0x0000001fff137819 */ /* 0x000fc80000011404 */
[----:B------:R-:W-:Y:S02]  /*aa30*/  LEA.HI R20, R19, R4, RZ, 0x7 ;  /* 0x0000000413147211 */ /* 0x000fe400078f38ff */
[----:B------:R-:W-:Y:S02]  /*aa40*/  SHF.R.S32.HI R19, RZ, 0x1f, R2 ;  /* 0x0000001fff137819 */ /* 0x000fe40000011402 */
[----:B0-----:R-:W-:Y:S02]  /*aa50*/  SHF.R.S32.HI R26, RZ, 0x7, R20 ;  /* 0x00000007ff1a7819 */ /* 0x001fe40000011414 */
[----:B------:R-:W-:Y:S01]  /*aa60*/  SHF.R.S32.HI R20, RZ, 0x1f, R5 ;  /* 0x0000001fff147819 */ /* 0x000fe20000011405 */
[----:B--2---:R-:W-:Y:S01]  /*aa70*/  @!P1 IMAD.MOV R0, RZ, RZ, -R0 ;  /* 0x000000ffff009224 */ /* 0x004fe200078e0a00 */
[----:B------:R-:W-:-:S05]  /*aa80*/  @!P0 LOP3.LUT R0, RZ, c[0x0][0x178], RZ, 0x33, !PT ;  /* 0x00005e00ff008a12 */ /* 0x000fca00078e33ff */
[----:B------:R-:W-:Y:S01]  /*aa90*/  IMAD R4, R0, c[0x0][0x184], RZ ;  /* 0x0000610000047a24 */ /* 0x000fe200078e02ff */
[----:B------:R-:W-:-:S04]  /*aaa0*/  SHF.L.U64.HI R0, R2, 0x1, R19 ;  /* 0x0000000102007819 */ /* 0x000fc80000010213 */
[----:B------:R-:W-:Y:S02]  /*aab0*/  LEA R19, P0, R4, c[0x0][0x160], 0x1 ;  /* 0x0000580004137a11 */ /* 0x000fe400078008ff */
[----:B------:R-:W-:-:S03]  /*aac0*/  SHF.L.U64.HI R2, R5, 0x1, R20 ;  /* 0x0000000105027819 */ /* 0x000fc60000010214 */
[----:B------:R0:W-:Y:S04]  /*aad0*/  STL [R1+0x20c], R19 ;  /* 0x00020c1301007387 */ /* 0x0001e80000100800 */
[----:B------:R-:W2:Y:S01]  /*aae0*/  LDL R5, [R1+0x20c] ;  /* 0x00020c0001057983 */ /* 0x000ea20000100800 */
[C---:B------:R-:W-:Y:S02]  /*aaf0*/  IMAD R20, R3.reuse, 0xfe, RZ ;  /* 0x000000fe03147824 */ /* 0x040fe400078e02ff */
[C---:B------:R-:W-:Y:S02]  /*ab00*/  IMAD R26, R3.reuse, 0xf6, RZ ;  /* 0x000000f6031a7824 */ /* 0x040fe400078e02ff */
[C---:B0-----:R-:W-:Y:S01]  /*ab10*/  IMAD R19, R3.reuse, 0xfa, RZ ;  /* 0x000000fa03137824 */ /* 0x041fe200078e02ff */
[----:B------:R-:W-:Y:S01]  /*ab20*/  LEA.HI.X.SX32 R4, R4, c[0x0][0x164], 0x1, P0 ;  /* 0x0000590004047a11 */ /* 0x000fe200000f0eff */
[----:B------:R-:W-:-:S02]  /*ab30*/  IMAD R28, R3, 0xce, RZ ;  /* 0x000000ce031c7824 */ /* 0x000fc400078e02ff */
[C---:B------:R-:W-:Y:S02]  /*ab40*/  IMAD R24, R3.reuse, 0x63, RZ ;  /* 0x0000006303187824 */ /* 0x040fe400078e02ff */
[C---:B------:R-:W-:Y:S02]  /*ab50*/  IMAD R29, R3.reuse, 0xc2, RZ ;  /* 0x000000c2031d7824 */ /* 0x040fe400078e02ff */
[C---:B------:R-:W-:Y:S02]  /*ab60*/  IMAD R22, R3.reuse, 0x5f, RZ ;  /* 0x0000005f03167824 */ /* 0x040fe400078e02ff */
[C---:B------:R-:W-:Y:S02]  /*ab70*/  IMAD R27, R3.reuse, 0xba, RZ ;  /* 0x000000ba031b7824 */ /* 0x040fe400078e02ff */
[C---:B------:R-:W-:Y:S02]  /*ab80*/  IMAD R18, R3.reuse, 0x5b, RZ ;  /* 0x0000005b03127824 */ /* 0x040fe400078e02ff */
        /* <DEDUP_REMOVED lines=14> */
[----:B------:R-:W-:Y:S01]  /*ac70*/  IMAD R6, R3, 0xe4, RZ ;  /* 0x000000e403067824 */ /* 0x000fe200078e02ff */
[-C--:B--2---:R-:W-:Y:S02]  /*ac80*/  IADD3 R20, P2, R20, R5.reuse, RZ ;  /* 0x0000000514147210 */ /* 0x084fe40007f5e0ff */
[-C--:B------:R-:W-:Y:S02]  /*ac90*/  IADD3 R19, P4, R19, R5.reuse, RZ ;  /* 0x0000000513137210 */ /* 0x080fe40007f9e0ff */
[----:B------:R-:W-:Y:S01]  /*aca0*/  IADD3 R26, P5, R26, R5, RZ ;  /* 0x000000051a1a7210 */ /* 0x000fe20007fbe0ff */
[----:B------:R0:W-:Y:S04]  /*acb0*/  STL [R1+0x6a4], R20 ;  /* 0x0006a41401007387 */ /* 0x0001e80000100800 */
[----:B------:R1:W-:Y:S04]  /*acc0*/  STL [R1+0x6b4], R19 ;  /* 0x0006b41301007387 */ /* 0x0003e80000100800 */
[----:B------:R2:W-:Y:S01]  /*acd0*/  STL [R1+0x6c4], R26 ;  /* 0x0006c41a01007387 */ /* 0x0005e20000100800 */
[----:B0-----:R-:W-:-:S02]  /*ace0*/  IMAD R20, R3, 0xf2, RZ ;  /* 0x000000f203147824 */ /* 0x001fc400078e02ff */
[----:B-1----:R-:W-:-:S03]  /*acf0*/  IMAD R19, R3, 0xee, RZ ;  /* 0x000000ee03137824 */ /* 0x002fc600078e02ff */
[-C--:B------:R-:W-:Y:S01]  /*ad00*/  IADD3 R20, P6, R20, R5.reuse, RZ ;  /* 0x0000000514147210 */ /* 0x080fe20007fde0ff */
[----:B--2---:R-:W-:Y:S01]  /*ad10*/  IMAD R26, R3, 0xea, RZ ;  /* 0x000000ea031a7824 */ /* 0x004fe200078e02ff */
[-C--:B------:R-:W-:Y:S01]  /*ad20*/  IADD3 R19, P0, R19, R5.reuse, RZ ;  /* 0x0000000513137210 */ /* 0x080fe20007f1e0ff */
[----:B------:R-:W-:Y:S03]  /*ad30*/  STL [R1+0x208], R4 ;  /* 0x0002080401007387 */ /* 0x000fe60000100800 */
[----:B------:R-:W-:Y:S01]  /*ad40*/  IADD3 R26, P3, R26, R5, RZ ;  /* 0x000000051a1a7210 */ /* 0x000fe20007f7e0ff */
[----:B------:R0:W-:Y:S04]  /*ad50*/  STL [R1+0x6d4], R20 ;  /* 0x0006d41401007387 */ /* 0x0001e80000100800 */
[----:B------:R1:W-:Y:S04]  /*ad60*/  STL [R1+0x6e4], R19 ;  /* 0x0006e41301007387 */ /* 0x0003e80000100800 */
[----:B------:R2:W-:Y:S01]  /*ad70*/  STL [R1+0x6f4], R26 ;  /* 0x0006f41a01007387 */ /* 0x0005e20000100800 */
[----:B0-----:R-:W-:-:S02]  /*ad80*/  IMAD R20, R3, 0x7f, RZ ;  /* 0x0000007f03147824 */ /* 0x001fc400078e02ff */
[C---:B-1----:R-:W-:Y:S02]  /*ad90*/  IMAD R19, R3.reuse, 0xe2, RZ ;  /* 0x000000e203137824 */ /* 0x042fe400078e02ff */
[C---:B--2---:R-:W-:Y:S02]  /*ada0*/  IMAD R26, R3.reuse, 0x7d, RZ ;  /* 0x0000007d031a7824 */ /* 0x044fe400078e02ff */
[----:B------:R-:W-:Y:S01]  /*adb0*/  IMAD R3, R3, 0xe6, RZ ;  /* 0x000000e603037824 */ /* 0x000fe200078e02ff */
[----:B------:R-:W-:-:S04]  /*adc0*/  LEA.HI.X.SX32 R20, R20, R4, 0x1, P2 ;  /* 0x0000000414147211 */ /* 0x000fc800010f0eff */
[-C--:B------:R-:W-:Y:S02]  /*add0*/  IADD3 R3, P1, R3, R5.reuse, RZ ;  /* 0x0000000503037210 */ /* 0x080fe40007f3e0ff */
[----:B------:R-:W-:Y:S02]  /*ade0*/  IADD3 R19, P2, R19, R5, RZ ;  /* 0x0000000513137210 */ /* 0x000fe40007f5e0ff */
[----:B------:R-:W-:Y:S01]  /*adf0*/  LEA.HI.X.SX32 R26, R26, R4, 0x1, P4 ;  /* 0x000000041a1a7211 */ /* 0x000fe200020f0eff */
[----:B------:R0:W-:Y:S04]  /*ae00*/  STL [R1+0x704], R3 ;  /* 0x0007040301007387 */ /* 0x0001e80000100800 */
[----:B------:R1:W-:Y:S04]  /*ae10*/  STL [R1+0x6a0], R20 ;  /* 0x0006a01401007387 */ /* 0x0003e80000100800 */
[----:B------:R2:W-:Y:S01]  /*ae20*/  STL [R1+0x714], R19 ;  /* 0x0007141301007387 */ /* 0x0005e20000100800 */
[----:B0-----:R-:W-:-:S03]  /*ae30*/  IMAD.MOV.U32 R3, RZ, RZ, c[0x0][0x188] ;  /* 0x00006200ff037624 */ /* 0x001fc600078e00ff */
[----:B------:R0:W-:Y:S01]  /*ae40*/  STL [R1+0x6b0], R26 ;  /* 0x0006b01a01007387 */ /* 0x0001e20000100800 */
[C---:B-1----:R-:W-:Y:S02]  /*ae50*/  IMAD R20, R3.reuse, 0x7b, RZ ;  /* 0x0000007b03147824 */ /* 0x042fe400078e02ff */
[C---:B--2---:R-:W-:Y:S02]  /*ae60*/  IMAD R19, R3.reuse, 0xda, RZ ;  /* 0x000000da03137824 */ /* 0x044fe400078e02ff */
[C---:B0-----:R-:W-:Y:S02]  /*ae70*/  IMAD R26, R3.reuse, 0x79, RZ ;  /* 0x00000079031a7824 */ /* 0x041fe400078e02ff */
[----:B------:R-:W-:Y:S01]  /*ae80*/  IMAD R3, R3, 0xde, RZ ;  /* 0x000000de03037824 */ /* 0x000fe200078e02ff */
[----:B------:R-:W-:-:S04]  /*ae90*/  LEA.HI.X.SX32 R20, R20, R4, 0x1, P5 ;  /* 0x0000000414147211 */ /* 0x000fc800028f0eff */
[----:B------:R-:W-:-:S05]  /*aea0*/  IADD3 R3, P4, R3, R5, RZ ;  /* 0x0000000503037210 */ /* 0x000fca0007f9e0ff */
[----:B------:R0:W-:Y:S04]  /*aeb0*/  STL [R1+0x724], R3 ;  /* 0x0007240301007387 */ /* 0x0001e80000100800 */
[----:B------:R1:W-:Y:S01]  /*aec0*/  STL [R1+0x6c0], R20 ;  /* 0x0006c01401007387 */ /* 0x0003e20000100800 */
[----:B0-----:R-:W-:Y:S01]  /*aed0*/  IMAD.MOV.U32 R3, RZ, RZ, c[0x0][0x188] ;  /* 0x00006200ff037624 */ /* 0x001fe200078e00ff */
[-C--:B-1----:R-:W-:Y:S02]  /*aee0*/  IADD3 R20, P5, R19, R5.reuse, RZ ;  /* 0x0000000513147210 */ /* 0x082fe40007fbe0ff */
[----:B------:R-:W-:Y:S01]  /*aef0*/  LEA.HI.X.SX32 R19, R26, R4, 0x1, P6 ;  /* 0x000000041a137211 */ /* 0x000fe200030f0eff */
[C---:B------:R-:W-:Y:S02]  /*af00*/  IMAD R26, R3.reuse, 0xd6, RZ ;  /* 0x000000d6031a7824 */ /* 0x040fe400078e02ff */
[----:B------:R0:W-:Y:S04]  /*af10*/  STL [R1+0x734], R20 ;  /* 0x0007341401007387 */ /* 0x0001e80000100800 */
[----:B------:R1:W-:Y:S01]  /*af20*/  STL [R1+0x6d0], R19 ;  /* 0x0006d01301007387 */ /* 0x0003e20000100800 */
[----:B------:R-:W-:Y:S01]  /*af30*/  IADD3 R26, P6, R26, R5, RZ ;  /* 0x000000051a1a7210 */ /* 0x000fe20007fde0ff */
[----:B0-----:R-:W-:-:S02]  /*af40*/  IMAD R20, R3, 0xd2, RZ ;  /* 0x000000d203147824 */ /* 0x001fc400078e02ff */
[C---:B-1----:R-:W-:Y:S02]  /*af50*/  IMAD R19, R3.reuse, 0x75, RZ ;  /* 0x0000007503137824 */ /* 0x042fe400078e02ff */
[----:B------:R-:W-:Y:S01]  /*af60*/  IMAD R3, R3, 0x77, RZ ;  /* 0x0000007703037824 */ /* 0x000fe200078e02ff */
[----:B------:R0:W-:Y:S04]  /*af70*/  STL [R1+0x744], R26 ;  /* 0x0007441a01007387 */ /* 0x0001e80000100800 */
[-C--:B------:R-:W-:Y:S02]  /*af80*/  LEA.HI.X.SX32 R3, R3, R4.reuse, 0x1, P0 ;  /* 0x0000000403037211 */ /* 0x080fe400000f0eff */
[----:B------:R-:W-:Y:S01]  /*af90*/  IADD3 R20, P0, R20, R5, RZ ;  /* 0x0000000514147210 */ /* 0x000fe20007f1e0ff */
[----:B0-----:R-:W2:Y:S04]  /*afa0*/  LDL.LU R26, [R1+0xc70] ;  /* 0x000c7000011a7983 */ /* 0x001ea80000300800 */
[----:B------:R0:W-:Y:S04]  /*afb0*/  STL [R1+0x6e0], R3 ;  /* 0x0006e00301007387 */ /* 0x0001e80000100800 */
[----:B------:R1:W-:Y:S01]  /*afc0*/  STL [R1+0x754], R20 ;  /* 0x0007541401007387 */ /* 0x0003e20000100800 */
[----:B0-----:R-:W-:Y:S01]  /*afd0*/  IMAD.MOV.U32 R3, RZ, RZ, c[0x0][0x188] ;  /* 0x00006200ff037624 */ /* 0x001fe200078e00ff */
[----:B-1----:R-:W-:-:S02]  /*afe0*/  LEA.HI.X.SX32 R20, R19, R4, 0x1, P3 ;  /* 0x0000000413147211 */ /* 0x002fc400018f0eff */
[----:B------:R-:W-:Y:S01]  /*aff0*/  IADD3 R19, P3, R28, R5, RZ ;  /* 0x000000051c137210 */ /* 0x000fe20007f7e0ff */
[C---:B------:R-:W-:Y:S02]  /*b000*/  IMAD R28, R3.reuse, 0x73, RZ ;  /* 0x00000073031c7824 */ /* 0x040fe400078e02ff */
[----:B------:R-:W-:Y:S03]  /*b010*/  STL [R1+0x6f0], R20 ;  /* 0x0006f01401007387 */ /* 0x000fe60000100800 */
[----:B------:R-:W-:Y:S01]  /*b020*/  LEA.HI.X.SX32 R28, R28, R4, 0x1, P1 ;  /* 0x000000041c1c7211 */ /* 0x000fe200008f0eff */
[----:B------:R-:W-:Y:S04]  /*b030*/  STL [R1+0x764], R19 ;  /* 0x0007641301007387 */ /* 0x000fe80000100800 */
[----:B------:R0:W-:Y:S04]  /*b040*/  STL [R1+0x700], R28 ;  /* 0x0007001c01007387 */ /* 0x0001e80000100800 */
[----:B0-----:R-:W3:Y:S01]  /*b050*/  LDL.LU R28, [R1+0xc6c] ;  /* 0x000c6c00011c7983 */ /* 0x001ee20000300800 */
[----:B------:R-:W-:-:S02]  /*b060*/  IMAD R20, R3, 0x71, RZ ;  /* 0x0000007103147824 */ /* 0x000fc400078e02ff */
[C---:B------:R-:W-:Y:S02]  /*b070*/  IMAD R19, R3.reuse, 0xc6, RZ ;  /* 0x000000c603137824 */ /* 0x040fe400078e02ff */
[----:B------:R-:W-:Y:S01]  /*b080*/  IMAD R3, R3, 0xca, RZ ;  /* 0x000000ca03037824 */ /* 0x000fe200078e02ff */
[----:B------:R-:W-:-:S04]  /*b090*/  LEA.HI.X.SX32 R20, R20, R4, 0x1, P2 ;  /* 0x0000000414147211 */ /* 0x000fc800010f0eff */
[-C--:B------:R-:W-:Y:S02]  /*b0a0*/  IADD3 R3, P1, R3, R5.reuse, RZ ;  /* 0x0000000503037210 */ /* 0x080fe40007f3e0ff */
[----:B------:R-:W-:-:S03]  /*b0b0*/  IADD3 R19, P2, R19, R5, RZ ;  /* 0x0000000513137210 */ /* 0x000fc60007f5e0ff */
[----:B------:R0:W-:Y:S04]  /*b0c0*/  STL [R1+0x774], R3 ;  /* 0x0007740301007387 */ /* 0x0001e80000100800 */
[----:B------:R1:W-:Y:S01]  /*b0d0*/  STL [R1+0x710], R20 ;  /* 0x0007101401007387 */ /* 0x0003e20000100800 */
[----:B0-----:R-:W-:-:S03]  /*b0e0*/  IMAD.MOV.U32 R3, RZ, RZ, c[0x0][0x188] ;  /* 0x00006200ff037624 */ /* 0x001fc600078e00ff */
[----:B------:R0:W-:Y:S01]  /*b0f0*/  STL [R1+0x784], R19 ;  /* 0x0007841301007387 */ /* 0x0001e20000100800 */
[C---:B-1----:R-:W-:Y:S02]  /*b100*/  IMAD R20, R3.reuse, 0x6d, RZ ;  /* 0x0000006d03147824 */ /* 0x042fe400078e02ff */
[C---:B0-----:R-:W-:Y:S02]  /*b110*/  IMAD R19, R3.reuse, 0xbe, RZ ;  /* 0x000000be03137824 */ /* 0x041fe400078e02ff */
[----:B------:R-:W-:Y:S01]  /*b120*/  IMAD R3, R3, 0x6f, RZ ;  /* 0x0000006f03037824 */ /* 0x000fe200078e02ff */
[----:B------:R-:W-:-:S04]  /*b130*/  LEA.HI.X.SX32 R20, R20, R4, 0x1, P5 ;  /* 0x0000000414147211 */ /* 0x000fc800028f0eff */
[----:B------:R-:W-:Y:S02]  /*b140*/  LEA.HI.X.SX32 R3, R3, R4, 0x1, P4 ;  /* 0x0000000403037211 */ /* 0x000fe400020f0eff */
[-C--:B------:R-:W-:Y:S02]  /*b150*/  IADD3 R29, P4, R29, R5.reuse, RZ ;  /* 0x000000051d1d7210 */ /* 0x080fe40007f9e0ff */
[----:B------:R-:W-:Y:S01]  /*b160*/  IADD3 R19, P5, R19, R5, RZ ;  /* 0x0000000513137210 */ /* 0x000fe20007fbe0ff */
[----:B------:R0:W-:Y:S04]  /*b170*/  STL [R1+0x720], R3 ;  /* 0x0007200301007387 */ /* 0x0001e80000100800 */
[----:B------:R-:W-:Y:S01]  /*b180*/  STL [R1+0x794], R29 ;  /* 0x0007941d01007387 */ /* 0x000fe20000100800 */
[----:B0-----:R-:W-:-:S03]  /*b190*/  IMAD.MOV.U32 R3, RZ, RZ, c[0x0][0x188] ;  /* 0x00006200ff037624 */ /* 0x001fc600078e00ff */
[----:B------:R0:W-:Y:S04]  /*b1a0*/  STL [R1+0x730], R20 ;  /* 0x0007301401007387 */ /* 0x0001e80000100800 */
[----:B------:R1:W-:Y:S01]  /*b1b0*/  STL [R1+0x7a4], R19 ;  /* 0x0007a41301007387 */ /* 0x0003e20000100800 */
[C---:B0-----:R-:W-:Y:S02]  /*b1c0*/  IMAD R20, R3.reuse, 0x69, RZ ;  /* 0x0000006903147824 */ /* 0x041fe400078e02ff */
[----:B-1----:R-:W-:-:S03]  /*b1d0*/  IMAD R19, R3, 0xb6, RZ ;  /* 0x000000b603137824 */ /* 0x002fc600078e02ff */
[-C--:B------:R-:W-:Y:S02]  /*b1e0*/  LEA.HI.X.SX32 R20, R20, R4.reuse, 0x1, P0 ;  /* 0x0000000414147211 */ /* 0x080fe400000f0eff */
[-C--:B------:R-:W-:Y:S02]  /*b1f0*/  IADD3 R19, P0, R19, R5.reuse, RZ ;  /* 0x0000000513137210 */ /* 0x080fe40007f1e0ff */
[-C--:B------:R-:W-:Y:S02]  /*b200*/  LEA.HI.X.SX32 R24, R24, R4.reuse, 0x1, P2 ;  /* 0x0000000418187211 */ /* 0x080fe400010f0eff */
[-C--:B------:R-:W-:Y:S02]  /*b210*/  IADD3 R23, P2, R23, R5.reuse, RZ ;  /* 0x0000000517177210 */ /* 0x080fe40007f5e0ff */
[----:B------:R-:W-:Y:S02]  /*b220*/  LEA.HI.X.SX32 R22, R22, R4, 0x1, P5 ;  /* 0x0000000416167211 */ /* 0x000fe400028f0eff */
[----:B------:R-:W-:-:S02]  /*b230*/  IADD3 R21, P5, R21, R5, RZ ;  /* 0x0000000515157210 */ /* 0x000fc40007fbe0ff */
[-C--:B------:R-:W-:Y:S02]  /*b240*/  LEA.HI.X.SX32 R18, R18, R4.reuse, 0x1, P0 ;  /* 0x0000000412127211 */ /* 0x080fe400000f0eff */
[-C--:B------:R-:W-:Y:S02]  /*b250*/  IADD3 R17, P0, R17, R5.reuse, RZ ;  /* 0x0000000511117210 */ /* 0x080fe40007f1e0ff */
[-C--:B--2---:R-:W-:Y:S02]  /*b260*/  LEA.HI.X.SX32 R26, R26, R4.reuse, 0x1, P3 ;  /* 0x000000041a1a7211 */ /* 0x084fe400018f0eff */
[-C--:B------:R-:W-:Y:S02]  /*b270*/  IADD3 R25, P3, R25, R5.reuse, RZ ;  /* 0x0000000519197210 */ /* 0x080fe40007f7e0ff */
[----:B---3--:R-:W-:Y:S02]  /*b280*/  LEA.HI.X.SX32 R28, R28, R4, 0x1, P6 ;  /* 0x000000041c1c7211 */ /* 0x008fe400030f0eff */
[----:B------:R-:W-:-:S03]  /*b290*/  IADD3 R27, P6, R27, R5, RZ ;  /* 0x000000051b1b7210 */ /* 0x000fc60007fde0ff */
[----:B------:R-:W-:Y:S04]  /*b2a0*/  STL [R1+0x740], R28 ;  /* 0x0007401c01007387 */ /* 0x000fe80000100800 */
[----:B------:R-:W-:Y:S04]  /*b2b0*/  STL [R1+0x7b4], R27 ;  /* 0x0007b41b01007387 */ /* 0x000fe80000100800 */
[----:B------:R0:W-:Y:S04]  /*b2c0*/  STL [R1+0x750], R20 ;  /* 0x0007501401007387 */ /* 0x0001e80000100800 */
[----:B------:R1:W-:Y:S01]  /*b2d0*/  STL [R1+0x7c4], R19 ;  /* 0x0007c41301007387 */ /* 0x0003e20000100800 */
[----:B0-----:R-:W-:-:S02]  /*b2e0*/  IMAD R20, R3, 0x65, RZ ;  /* 0x0000006503147824 */ /* 0x001fc400078e02ff */
[----:B-1----:R-:W-:-:S03]  /*b2f0*/  IMAD R19, R3, 0xae, RZ ;  /* 0x000000ae03137824 */ /* 0x002fc600078e02ff */
[----:B------:R-:W-:Y:S01]  /*b300*/  LEA.HI.X.SX32 R20, R20, R4, 0x1, P1 ;  /* 0x0000000414147211 */ /* 0x000fe200008f0eff */
[----:B------:R-:W-:Y:S01]  /*b310*/  STL [R1+0x760], R26 ;  /* 0x0007601a01007387 */ /* 0x000fe20000100800 */
[----:B------:R-:W-:-:S03]  /*b320*/  IADD3 R19, P1, R19, R5, RZ ;  /* 0x0000000513137210 */ /* 0x000fc60007f3e0ff */
[----:B------:R-:W-:Y:S04]  /*b330*/  STL [R1+0x7d4], R25 ;  /* 0x0007d41901007387 */ /* 0x000fe80000100800 */
[----:B------:R0:W-:Y:S04]  /*b340*/  STL [R1+0x770], R20 ;  /* 0x0007701401007387 */ /* 0x0001e80000100800 */
[----:B------:R1:W-:Y:S01]  /*b350*/  STL [R1+0x7e4], R19 ;  /* 0x0007e41301007387 */ /* 0x0003e20000100800 */
[C---:B0-----:R-:W-:Y:S02]  /*b360*/  IMAD R20, R3.reuse, 0x61, RZ ;  /* 0x0000006103147824 */ /* 0x041fe400078e02ff */
        /* <DEDUP_REMOVED lines=21> */
[----:B------:R0:W-:Y:S01]  /*b4c0*/  STL [R1+0x7d0], R20 ;  /* 0x0007d01401007387 */ /* 0x0001e20000100800 */
[----:B------:R-:W-:-:S03]  /*b4d0*/  LEA.HI.X.SX32 R16, R16, R4, 0x1, P1 ;  /* 0x0000000410107211 */ /* 0x000fc600008f0eff */
[----:B------:R1:W-:Y:S01]  /*b4e0*/  STL [R1+0x844], R19 ;  /* 0x0008441301007387 */ /* 0x0003e20000100800 */
[----:B------:R-:W-:Y:S01]  /*b4f0*/  IADD3 R15, P1, R15, R5, RZ ;  /* 0x000000050f0f7210 */ /* 0x000fe20007f3e0ff */
        /* <DEDUP_REMOVED lines=35> */
[----:B------:R-:W-:Y:S01]  /*b730*/  STL [R1+0x6cc], R9 ;  /* 0x0006cc0901007387 */ /* 0x000fe20000100800 */
[----:B------:R-:W-:-:S03]  /*b740*/  LEA.HI.X.SX32 R8, R8, R4, 0x1, P2 ;  /* 0x0000000408087211 */ /* 0x000fc600010f0eff */
[----:B------:R0:W-:Y:S01]  /*b750*/  STL [R1+0x850], R20 ;  /* 0x0008501401007387 */ /* 0x0001e20000100800 */
[----:B------:R-:W-:-:S03]  /*b760*/  IADD3 R6, P2, R6, R5, RZ ;  /* 0x0000000506067210 */ /* 0x000fc60007f5e0ff */
[----:B------:R1:W-:Y:S01]  /*b770*/  STL [R1+0x6ec], R19 ;  /* 0x0006ec1301007387 */ /* 0x0003e20000100800 */
[C---:B0-----:R-:W-:Y:S02]  /*b780*/  IMAD R20, R3.reuse, 0x45, RZ ;  /* 0x0000004503147824 */ /* 0x041fe400078e02ff */
[----:B-1----:R-:W-:-:S03]  /*b790*/  IMAD R19, R3, 0xdc, RZ ;  /* 0x000000dc03137824 */ /* 0x002fc600078e02ff */
[-C--:B------:R-:W-:Y:S01]  /*b7a0*/  LEA.HI.X.SX32 R20, R20, R4.reuse, 0x1, P4 ;  /* 0x0000000414147211 */ /* 0x080fe200020f0eff */
[----:B------:R-:W-:Y:S01]  /*b7b0*/  STL [R1+0x860], R8 ;  /* 0x0008600801007387 */ /* 0x000fe20000100800 */
[----:B------:R-:W-:Y:S02]  /*b7c0*/  LEA.HI.X.SX32 R7, R7, R4, 0x1, P5 ;  /* 0x0000000407077211 */ /* 0x000fe400028f0eff */
[----:B------:R-:W-:Y:S01]  /*b7d0*/  IADD3 R19, P4, R19, R5, RZ ;  /* 0x0000000513137210 */ /* 0x000fe20007f9e0ff */
[----:B------:R0:W-:Y:S04]  /*b7e0*/  STL [R1+0x70c], R6 ;  /* 0x00070c0601007387 */ /* 0x0001e80000100800 */
[----:B------:R1:W-:Y:S01]  /*b7f0*/  STL [R1+0x870], R20 ;  /* 0x0008701401007387 */ /* 0x0003e20000100800 */
[----:B0-----:R-:W-:-:S03]  /*b800*/  IMAD R6, R3, 0x7e, RZ ;  /* 0x0000007e03067824 */ /* 0x001fc600078e02ff */
[----:B------:R0:W-:Y:S01]  /*b810*/  STL [R1+0x72c], R19 ;  /* 0x00072c1301007387 */ /* 0x0001e20000100800 */
[----:B-1----:R-:W-:-:S03]  /*b820*/  IMAD R20, R3, 0x41, RZ ;  /* 0x0000004103147824 */ /* 0x002fc600078e02ff */
[----:B------:R1:W-:Y:S01]  /*b830*/  STL [R1+0x880], R7 ;  /* 0x0008800701007387 */ /* 0x0003e20000100800 */
[----:B0-----:R-:W-:Y:S01]  /*b840*/  IMAD R19, R3, 0xd4, RZ ;  /* 0x000000d403137824 */ /* 0x001fe200078e02ff */
[-C--:B------:R-:W-:Y:S02]  /*b850*/  LEA.HI.X.SX32 R20, R20, R4.reuse, 0x1, P6 ;  /* 0x0000000414147211 */ /* 0x080fe400030f0eff */
[CC--:B-1----:R-:W-:Y:S02]  /*b860*/  IADD3 R7, P5, R6.reuse, R5.reuse, RZ ;  /* 0x0000000506077210 */ /* 0x0c2fe40007fbe0ff */
[----:B------:R-:W-:Y:S02]  /*b870*/  IADD3 R19, P6, R19, R5, RZ ;  /* 0x0000000513137210 */ /* 0x000fe40007fde0ff */
[----:B------:R-:W-:Y:S01]  /*b880*/  LEA.HI.X.SX32 R6, R6, R4, 0x1, P0 ;  /* 0x0000000406067211 */ /* 0x000fe200000f0eff */
[----:B------:R0:W-:Y:S04]  /*b890*/  STL [R1+0x8a4], R7 ;  /* 0x0008a40701007387 */ /* 0x0001e80000100800 */
[----:B------:R1:W-:Y:S01]  /*b8a0*/  STL [R1+0x890], R20 ;  /* 0x0008901401007387 */ /* 0x0003e20000100800 */
[----:B0-----:R-:W-:-:S03]  /*b8b0*/  IMAD R7, R3, 0x7a, RZ ;  /* 0x0000007a03077824 */ /* 0x001fc600078e02ff */
[----:B------:R0:W-:Y:S01]  /*b8c0*/  STL [R1+0x74c], R19 ;  /* 0x00074c1301007387 */ /* 0x0001e20000100800 */
[----:B-1----:R-:W-:-:S03]  /*b8d0*/  IMAD R20, R3, 0x3f, RZ ;  /* 0x0000003f03147824 */ /* 0x002fc600078e02ff */
[----:B------:R1:W-:Y:S01]  /*b8e0*/  STL [R1+0x6a8], R6 ;  /* 0x0006a80601007387 */ /* 0x0003e20000100800 */
[----:B0-----:R-:W-:Y:S01]  /*b8f0*/  IMAD R19, R3, 0xcc, RZ ;  /* 0x000000cc03137824 */ /* 0x001fe200078e02ff */
[----:B-1----:R-:W-:Y:S02]  /*b900*/  IADD3 R6, P0, R7, R5, RZ ;  /* 0x0000000507067210 */ /* 0x002fe40007f1e0ff */
[-C--:B------:R-:W-:Y:S01]  /*b910*/  LEA.HI.X.SX32 R20, R20, R4.reuse, 0x1, P5 ;  /* 0x0000000414147211 */ /* 0x080fe200028f0eff */
[----:B------:R-:W-:Y:S02]  /*b920*/  IMAD R8, R3, 0x76, RZ ;  /* 0x0000007603087824 */ /* 0x000fe400078e02ff */
[----:B------:R0:W-:Y:S01]  /*b930*/  STL [R1+0x8b4], R6 ;  /* 0x0008b40601007387 */ /* 0x0001e20000100800 */
[----:B------:R-:W-:-:S03]  /*b940*/  LEA.HI.X.SX32 R7, R7, R4, 0x1, P3 ;  /* 0x0000000407077211 */ /* 0x000fc600018f0eff */
[----:B------:R1:W-:Y:S01]  /*b950*/  STL [R1+0x8a0], R20 ;  /* 0x0008a01401007387 */ /* 0x0003e20000100800 */
[-C--:B0-----:R-:W-:Y:S01]  /*b960*/  IADD3 R6, P5, R19, R5.reuse, RZ ;  /* 0x0000000513067210 */ /* 0x081fe20007fbe0ff */
[C---:B------:R-:W-:Y:S02]  /*b970*/  IMAD R19, R3.reuse, 0xc4, RZ ;  /* 0x000000c403137824 */ /* 0x040fe400078e02ff */
[----:B-1----:R-:W-:Y:S02]  /*b980*/  IMAD R20, R3, 0x3d, RZ ;  /* 0x0000003d03147824 */ /* 0x002fe400078e02ff */
[----:B------:R0:W-:Y:S04]  /*b990*/  STL [R1+0x76c], R6 ;  /* 0x00076c0601007387 */ /* 0x0001e80000100800 */
[----:B------:R1:W-:Y:S01]  /*b9a0*/  STL [R1+0x6c8], R7 ;  /* 0x0006c80701007387 */ /* 0x0003e20000100800 */
[----:B0-----:R-:W-:-:S02]  /*b9b0*/  IADD3 R6, P3, R8, R5, RZ ;  /* 0x0000000508067210 */ /* 0x001fc40007f7e0ff */
[----:B-1----:R-:W-:-:S03]  /*b9c0*/  LEA.HI.X.SX32 R7, R20, R4, 0x1, P0 ;  /* 0x0000000414077211 */ /* 0x002fc600000f0eff */
[----:B------:R0:W-:Y:S01]  /*b9d0*/  STL [R1+0x8c4], R6 ;  /* 0x0008c40601007387 */ /* 0x0001e20000100800 */
[----:B------:R-:W-:-:S03]  /*b9e0*/  IMAD R9, R3, 0x72, RZ ;  /* 0x0000007203097824 */ /* 0x000fc600078e02ff */
[----:B------:R1:W-:Y:S01]  /*b9f0*/  STL [R1+0x8b0], R7 ;  /* 0x0008b00701007387 */ /* 0x0003e20000100800 */
[-C--:B0-----:R-:W-:Y:S01]  /*ba00*/  IADD3 R6, P0, R19, R5.reuse, RZ ;  /* 0x0000000513067210 */ /* 0x081fe20007f1e0ff */
[C---:B------:R-:W-:Y:S02]  /*ba10*/  IMAD R20, R3.reuse, 0x3b, RZ ;  /* 0x0000003b03147824 */ /* 0x040fe400078e02ff */
[----:B------:R-:W-:Y:S02]  /*ba20*/  IMAD R19, R3, 0xbc, RZ ;  /* 0x000000bc03137824 */ /* 0x000fe400078e02ff */
[----:B------:R0:W-:Y:S01]  /*ba30*/  STL [R1+0x78c], R6 ;  /* 0x00078c0601007387 */ /* 0x0001e20000100800 */
[-C--:B-1----:R-:W-:Y:S02]  /*ba40*/  LEA.HI.X.SX32 R7, R20, R4.reuse, 0x1, P3 ;  /* 0x0000000414077211 */ /* 0x082fe400018f0eff */
[----:B0-----:R-:W-:Y:S02]  /*ba50*/  LEA.HI.X.SX32 R6, R8, R4, 0x1, P1 ;  /* 0x0000000408067211 */ /* 0x001fe400008f0eff */
[----:B------:R-:W-:-:S03]  /*ba60*/  IADD3 R8, P1, R9, R5, RZ ;  /* 0x0000000509087210 */ /* 0x000fc60007f3e0ff */
[----:B------:R0:W-:Y:S01]  /*ba70*/  STL [R1+0x6e8], R6 ;  /* 0x0006e80601007387 */ /* 0x0001e20000100800 */
[----:B------:R-:W-:-:S03]  /*ba80*/  IMAD R10, R3, 0x6e, RZ ;  /* 0x0000006e030a7824 */ /* 0x000fc600078e02ff */
[----:B------:R-:W-:Y:S01]  /*ba90*/  STL [R1+0x8d4], R8 ;  /* 0x0008d40801007387 */ /* 0x000fe20000100800 */
[----:B0-----:R-:W-:-:S03]  /*baa0*/  IADD3 R6, P3, R19, R5, RZ ;  /* 0x0000000513067210 */ /* 0x001fc60007f7e0ff */
[----:B------:R-:W-:Y:S01]  /*bab0*/  STL [R1+0x8c0], R7 ;  /* 0x0008c00701007387 */ /* 0x000fe20000100800 */
[----:B------:R-:W-:-:S03]  /*bac0*/  IMAD R20, R3, 0x39, RZ ;  /* 0x0000003903147824 */ /* 0x000fc600078e02ff */
[----:B------:R0:W-:Y:S01]  /*bad0*/  STL [R1+0x7ac], R6 ;  /* 0x0007ac0601007387 */ /* 0x0001e20000100800 */
[----:B------:R-:W-:Y:S01]  /*bae0*/  IMAD R19, R3, 0xb4, RZ ;  /* 0x000000b403137824 */ /* 0x000fe200078e02ff */
[-C--:B0-----:R-:W-:Y:S02]  /*baf0*/  LEA.HI.X.SX32 R6, R9, R4.reuse, 0x1, P2 ;  /* 0x0000000409067211 */ /* 0x081fe400010f0eff */
[----:B------:R-:W-:Y:S02]  /*bb00*/  IADD3 R8, P2, R10, R5, RZ ;  /* 0x000000050a087210 */ /* 0x000fe40007f5e0ff */
[----:B------:R-:W-:Y:S01]  /*bb10*/  LEA.HI.X.SX32 R7, R20, R4, 0x1, P1 ;  /* 0x0000000414077211 */ /* 0x000fe200008f0eff */
        /* <DEDUP_REMOVED lines=97> */
[-C--:B------:R-:W-:Y:S02]  /*c130*/  IADD3 R8, P6, R21, R5.reuse, RZ ;  /* 0x0000000515087210 */ /* 0x080fe40007fde0ff */
[----:B------:R-:W-:Y:S01]  /*c140*/  LEA.HI.X.SX32 R7, R20, R4, 0x1, P4 ;  /* 0x0000000414077211 */ /* 0x000fe200020f0eff */
[----:B------:R0:W-:Y:S01]  /*c150*/  STL [R1+0x828], R6 ;  /* 0x0008280601007387 */ /* 0x0001e20000100800 */
[C---:B------:R-:W-:Y:S02]  /*c160*/  IMAD R22, R3.reuse, 0x46, RZ ;  /* 0x0000004603167824 */ /* 0x040fe400078e02ff */
[----:B------:R-:W-:Y:S01]  /*c170*/  IMAD R20, R3, 0x25, RZ ;  /* 0x0000002503147824 */ /* 0x000fe200078e02ff */
[----:B------:R-:W-:Y:S01]  /*c180*/  STL [R1+0x974], R8 ;  /* 0x0009740801007387 */ /* 0x000fe20000100800 */
[----:B0-----:R-:W-:-:S03]  /*c190*/  IADD3 R6, P4, R19, R5, RZ ;  /* 0x0000000513067210 */ /* 0x001fc60007f9e0ff */
[----:B------:R0:W-:Y:S01]  /*c1a0*/  STL [R1+0x960], R7 ;  /* 0x0009600701007387 */ /* 0x0001e20000100800 */
[----:B------:R-:W-:-:S03]  /*c1b0*/  IMAD R19, R3, 0xc8, RZ ;  /* 0x000000c803137824 */ /* 0x000fc600078e02ff */
[----:B------:R1:W-:Y:S01]  /*c1c0*/  STL [R1+0x73c], R6 ;  /* 0x00073c0601007387 */ /* 0x0003e20000100800 */
[----:B------:R-:W-:Y:S01]  /*c1d0*/  IMAD R23, R3, 0x42, RZ ;  /* 0x0000004203177824 */ /* 0x000fe200078e02ff */
[-C--:B0-----:R-:W-:Y:S02]  /*c1e0*/  LEA.HI.X.SX32 R7, R20, R4.reuse, 0x1, P6 ;  /* 0x0000000414077211 */ /* 0x081fe400030f0eff */
[----:B-1----:R-:W-:Y:S02]  /*c1f0*/  LEA.HI.X.SX32 R6, R21, R4, 0x1, P5 ;  /* 0x0000000415067211 */ /* 0x002fe400028f0eff */
[----:B------:R-:W-:-:S03]  /*c200*/  IADD3 R8, P5, R22, R5, RZ ;  /* 0x0000000516087210 */ /* 0x000fc60007fbe0ff */
[----:B------:R0:W-:Y:S04]  /*c210*/  STL [R1+0x848], R6 ;  /* 0x0008480601007387 */ /* 0x0001e80000100800 */
[----:B------:R-:W-:Y:S04]  /*c220*/  STL [R1+0x984], R8 ;  /* 0x0009840801007387 */ /* 0x000fe80000100800 */
[----:B------:R1:W-:Y:S01]  /*c230*/  STL [R1+0x970], R7 ;  /* 0x0009700701007387 */ /* 0x0003e20000100800 */
[----:B0-----:R-:W-:Y:S01]  /*c240*/  IADD3 R6, P6, R19, R5, RZ ;  /* 0x0000000513067210 */ /* 0x001fe20007fde0ff */
[----:B------:R-:W-:-:S02]  /*c250*/  IMAD R19, R3, 0x23, RZ ;  /* 0x0000002303137824 */ /* 0x000fc400078e02ff */
[C---:B------:R-:W-:Y:S02]  /*c260*/  IMAD R20, R3.reuse, 0xb8, RZ ;  /* 0x000000b803147824 */ /* 0x040fe400078e02ff */
[----:B------:R0:W-:Y:S01]  /*c270*/  STL [R1+0x77c], R6 ;  /* 0x00077c0601007387 */ /* 0x0001e20000100800 */
[----:B-1----:R-:W-:Y:S01]  /*c280*/  LEA.HI.X.SX32 R7, R22, R4, 0x1, P0 ;  /* 0x0000000416077211 */ /* 0x002fe200000f0eff */
[----:B------:R-:W-:-:S04]  /*c290*/  IMAD R24, R3, 0x7c, RZ ;  /* 0x0000007c03187824 */ /* 0x000fc800078e02ff */
[----:B------:R1:W-:Y:S01]  /*c2a0*/  STL [R1+0x868], R7 ;  /* 0x0008680701007387 */ /* 0x0003e20000100800 */
[C---:B0-----:R-:W-:Y:S02]  /*c2b0*/  IADD3 R6, P0, R23.reuse, R5, RZ ;  /* 0x0000000517067210 */ /* 0x041fe40007f1e0ff */
[----:B------:R-:W-:-:S03]  /*c2c0*/  LEA.HI.X.SX32 R8, R23, R4, 0x1, P3 ;  /* 0x0000000417087211 */ /* 0x000fc600018f0eff */
[----:B------:R0:W-:Y:S01]  /*c2d0*/  STL [R1+0x994], R6 ;  /* 0x0009940601007387 */ /* 0x0001e20000100800 */
[----:B-1----:R-:W-:Y:S01]  /*c2e0*/  LEA.HI.X.SX32 R7, R19, R4, 0x1, P5 ;  /* 0x0000000413077211 */ /* 0x002fe200028f0eff */
[C---:B------:R-:W-:Y:S02]  /*c2f0*/  IMAD R19, R3.reuse, 0x21, RZ ;  /* 0x0000002103137824 */ /* 0x040fe400078e02ff */
[----:B------:R-:W-:Y:S02]  /*c300*/  IMAD R25, R3, 0x3e, RZ ;  /* 0x0000003e03197824 */ /* 0x000fe400078e02ff */
[----:B------:R1:W-:Y:S01]  /*c310*/  STL [R1+0x980], R7 ;  /* 0x0009800701007387 */ /* 0x0003e20000100800 */
[----:B0-----:R-:W-:-:S05]  /*c320*/  IADD3 R6, P5, R20, R5, RZ ;  /* 0x0000000514067210 */ /* 0x001fca0007fbe0ff */
[----:B------:R0:W-:Y:S01]  /*c330*/  STL [R1+0x7bc], R6 ;  /* 0x0007bc0601007387 */ /* 0x0001e20000100800 */
[----:B-1----:R-:W-:-:S03]  /*c340*/  IADD3 R7, P3, R24, R5, RZ ;  /* 0x0000000518077210 */ /* 0x002fc60007f7e0ff */
[----:B------:R-:W-:Y:S01]  /*c350*/  STL [R1+0x888], R8 ;  /* 0x0008880801007387 */ /* 0x000fe20000100800 */
[----:B------:R-:W-:-:S03]  /*c360*/  IMAD R20, R3, 0xa8, RZ ;  /* 0x000000a803147824 */ /* 0x000fc600078e02ff */
[----:B------:R1:W-:Y:S01]  /*c370*/  STL [R1+0x8ac], R7 ;  /* 0x0008ac0701007387 */ /* 0x0003e20000100800 */
[----:B0-----:R-:W-:Y:S01]  /*c380*/  LEA.HI.X.SX32 R6, R19, R4, 0x1, P0 ;  /* 0x0000000413067211 */ /* 0x001fe200000f0eff */
[----:B------:R-:W-:-:S04]  /*c390*/  IMAD R26, R3, 0x74, RZ ;  /* 0x00000074031a7824 */ /* 0x000fc800078e02ff */
[----:B------:R0:W-:Y:S01]  /*c3a0*/  STL [R1+0x990], R6 ;  /* 0x0009900601007387 */ /* 0x0001e20000100800 */
[----:B-1----:R-:W-:Y:S01]  /*c3b0*/  IADD3 R7, P0, R25, R5, RZ ;  /* 0x0000000519077210 */ /* 0x002fe20007f1e0ff */
[----:B------:R-:W-:Y:S01]  /*c3c0*/  IMAD R19, R3, 0x1f, RZ ;  /* 0x0000001f03137824 */ /* 0x000fe200078e02ff */
[----:B------:R-:W-:-:S03]  /*c3d0*/  LEA.HI.X.SX32 R8, R25, R4, 0x1, P3 ;  /* 0x0000000419087211 */ /* 0x000fc600018f0eff */
[----:B------:R1:W-:Y:S01]  /*c3e0*/  STL [R1+0x9a4], R7 ;  /* 0x0009a40701007387 */ /* 0x0003e20000100800 */
[----:B0-----:R-:W-:Y:S01]  /*c3f0*/  LEA.HI.X.SX32 R6, R24, R4, 0x1, P1 ;  /* 0x0000000418067211 */ /* 0x001fe200008f0eff */
[----:B------:R-:W-:-:S04]  /*c400*/  IMAD R27, R3, 0x3a, RZ ;  /* 0x0000003a031b7824 */ /* 0x000fc800078e02ff */
[----:B------:R0:W-:Y:S01]  /*c410*/  STL [R1+0x6b8], R6 ;  /* 0x0006b80601007387 */ /* 0x0001e20000100800 */
[----:B-1----:R-:W-:-:S05]  /*c420*/  IADD3 R7, P1, R20, R5, RZ ;  /* 0x0000000514077210 */ /* 0x002fca0007f3e0ff */
[----:B------:R1:W-:Y:S01]  /*c430*/  STL [R1+0x7fc], R7 ;  /* 0x0007fc0701007387 */ /* 0x0003e20000100800 */
[----:B0-----:R-:W-:-:S03]  /*c440*/  IADD3 R6, P3, R26, R5, RZ ;  /* 0x000000051a067210 */ /* 0x001fc60007f7e0ff */
[----:B------:R-:W-:Y:S01]  /*c450*/  STL [R1+0x8a8], R8 ;  /* 0x0008a80801007387 */ /* 0x000fe20000100800 */
[----:B------:R-:W-:-:S03]  /*c460*/  IMAD R20, R3, 0x98, RZ ;  /* 0x0000009803147824 */ /* 0x000fc600078e02ff */
[----:B------:R0:W-:Y:S01]  /*c470*/  STL [R1+0x8cc], R6 ;  /* 0x0008cc0601007387 */ /* 0x0001e20000100800 */
[----:B-1----:R-:W-:Y:S01]  /*c480*/  LEA.HI.X.SX32 R7, R19, R4, 0x1, P0 ;  /* 0x0000000413077211 */ /* 0x002fe200000f0eff */
[----:B------:R-:W-:-:S04]  /*c490*/  IMAD R28, R3, 0x6c, RZ ;  /* 0x0000006c031c7824 */ /* 0x000fc800078e02ff */
[----:B------:R1:W-:Y:S01]  /*c4a0*/  STL [R1+0x9a0], R7 ;  /* 0x0009a00701007387 */ /* 0x0003e20000100800 */
[----:B0-----:R-:W-:Y:S01]  /*c4b0*/  IADD3 R6, P0, R27, R5, RZ ;  /* 0x000000051b067210 */ /* 0x001fe20007f1e0ff */
[----:B------:R-:W-:Y:S01]  /*c4c0*/  IMAD R19, R3, 0x1d, RZ ;  /* 0x0000001d03137824 */ /* 0x000fe200078e02ff */
[----:B------:R-:W-:-:S03]  /*c4d0*/  LEA.HI.X.SX32 R8, R27, R4, 0x1, P3 ;  /* 0x000000041b087211 */ /* 0x000fc600018f0eff */
[----:B------:R0:W-:Y:S01]  /*c4e0*/  STL [R1+0x9b4], R6 ;  /* 0x0009b40601007387 */ /* 0x0001e20000100800 */
[----:B-1----:R-:W-:Y:S01]  /*c4f0*/  LEA.HI.X.SX32 R7, R26, R4, 0x1, P2 ;  /* 0x000000041a077211 */ /* 0x002fe200010f0eff */
[----:B------:R-:W-:-:S04]  /*c500*/  IMAD R29, R3, 0x36, RZ ;  /* 0x00000036031d7824 */ /* 0x000fc800078e02ff */
[----:B------:R1:W-:Y:S01]  /*c510*/  STL [R1+0x6f8], R7 ;  /* 0x0006f80701007387 */ /* 0x0003e20000100800 */
[----:B0-----:R-:W-:-:S05]  /*c520*/  IADD3 R6, P2, R20, R5, RZ ;  /* 0x0000000514067210 */ /* 0x001fca0007f5e0ff */
[----:B------:R0:W-:Y:S01]  /*c530*/  STL [R1+0x83c], R6 ;  /* 0x00083c0601007387 */ /* 0x0001e20000100800 */
[----:B-1----:R-:W-:-:S03]  /*c540*/  IADD3 R7, P3, R28, R5, RZ ;  /* 0x000000051c077210 */ /* 0x002fc60007f7e0ff */
[----:B------:R-:W-:Y:S04]  /*c550*/  STL [R1+0x8c8], R8 ;  /* 0x0008c80801007387 */ /* 0x000fe80000100800 */
[----:B------:R1:W-:Y:S01]  /*c560*/  STL [R1+0x8ec], R7 ;  /* 0x0008ec0701007387 */ /* 0x0003e20000100800 */
[----:B0-----:R-:W-:Y:S01]  /*c570*/  LEA.HI.X.SX32 R6, R19, R4, 0x1, P0 ;  /* 0x0000000413067211 */ /* 0x001fe200000f0eff */
[C---:B------:R-:W-:Y:S02]  /*c580*/  IMAD R19, R3.reuse, 0x88, RZ ;  /* 0x0000008803137824 */ /* 0x040fe400078e02ff */
[----:B------:R-:W-:Y:S02]  /*c590*/  IMAD R20, R3, 0x64, RZ ;  /* 0x0000006403147824 */ /* 0x000fe400078e02ff */
[----:B------:R0:W-:Y:S01]  /*c5a0*/  STL [R1+0x9b0], R6 ;  /* 0x0009b00601007387 */ /* 0x0001e20000100800 */
[----:B-1----:R-:W-:-:S02]  /*c5b0*/  IADD3 R7, P0, R29, R5, RZ ;  /* 0x000000051d077210 */ /* 0x002fc40007f1e0ff */
[----:B------:R-:W-:-:S03]  /*c5c0*/  LEA.HI.X.SX32 R9, R29, R4, 0x1, P3 ;  /* 0x000000041d097211 */ /* 0x000fc600018f0eff */
[----:B------:R1:W-:Y:S01]  /*c5d0*/  STL [R1+0x9c4], R7 ;  /* 0x0009c40701007387 */ /* 0x0003e20000100800 */
[----:B0-----:R-:W-:Y:S02]  /*c5e0*/  LEA.HI.X.SX32 R6, R28, R4, 0x1, P4 ;  /* 0x000000041c067211 */ /* 0x001fe400020f0eff */
[----:B------:R-:W-:-:S03]  /*c5f0*/  IADD3 R8, P3, R20, R5, RZ ;  /* 0x0000000514087210 */ /* 0x000fc60007f7e0ff */
[----:B------:R0:W-:Y:S01]  /*c600*/  STL [R1+0x738], R6 ;  /* 0x0007380601007387 */ /* 0x0001e20000100800 */
[----:B-1----:R-:W-:Y:S01]  /*c610*/  IADD3 R7, P4, R19, R5, RZ ;  /* 0x0000000513077210 */ /* 0x002fe20007f9e0ff */
[----:B------:R-:W-:-:S04]  /*c620*/  IMAD R19, R3, 0x1b, RZ ;  /* 0x0000001b03137824 */ /* 0x000fc800078e02ff */
[----:B------:R1:W-:Y:S01]  /*c630*/  STL [R1+0x87c], R7 ;  /* 0x00087c0701007387 */ /* 0x0003e20000100800 */
[----:B0-----:R-:W-:-:S03]  /*c640*/  IMAD R6, R3, 0x32, RZ ;  /* 0x0000003203067824 */ /* 0x001fc600078e02ff */
[----:B------:R-:W-:Y:S04]  /*c650*/  STL [R1+0x8e8], R9 ;  /* 0x0008e80901007387 */ /* 0x000fe80000100800 */
[----:B------:R0:W-:Y:S01]  /*c660*/  STL [R1+0x90c], R8 ;  /* 0x00090c0801007387 */ /* 0x0001e20000100800 */
[----:B-1----:R-:W-:Y:S01]  /*c670*/  LEA.HI.X.SX32 R7, R19, R4, 0x1, P0 ;  /* 0x0000000413077211 */ /* 0x002fe200000f0eff */
[----:B------:R-:W-:Y:S01]  /*c680*/  IMAD R19, R3, 0xf0, RZ ;  /* 0x000000f003137824 */ /* 0x000fe200078e02ff */
[----:B0-----:R-:W-:-:S03]  /*c690*/  IADD3 R8, P0, R6, R5, RZ ;  /* 0x0000000506087210 */ /* 0x001fc60007f1e0ff */
[----:B------:R0:W-:Y:S04]  /*c6a0*/  STL [R1+0x9c0], R7 ;  /* 0x0009c00701007387 */ /* 0x0001e80000100800 */
[----:B------:R1:W-:Y:S01]  /*c6b0*/  STL [R1+0x9d4], R8 ;  /* 0x0009d40801007387 */ /* 0x0003e20000100800 */
[----:B0-----:R-:W-:Y:S01]  /*c6c0*/  LEA.HI.X.SX32 R7, R20, R4, 0x1, P6 ;  /* 0x0000000414077211 */ /* 0x001fe200030f0eff */
[----:B------:R-:W-:Y:S01]  /*c6d0*/  IMAD R20, R3, 0x5c, RZ ;  /* 0x0000005c03147824 */ /* 0x000fe200078e02ff */
[----:B-1----:R-:W-:-:S03]  /*c6e0*/  IADD3 R8, P6, R19, R5, RZ ;  /* 0x0000000513087210 */ /* 0x002fc60007fde0ff */
[----:B------:R0:W-:Y:S01]  /*c6f0*/  STL [R1+0x778], R7 ;  /* 0x0007780701007387 */ /* 0x0001e20000100800 */
[-C--:B------:R-:W-:Y:S01]  /*c700*/  LEA.HI.X.SX32 R9, R6, R4.reuse, 0x1, P3 ;  /* 0x0000000406097211 */ /* 0x080fe200018f0eff */
[C---:B------:R-:W-:Y:S02]  /*c710*/  IMAD R19, R3.reuse, 0x19, RZ ;  /* 0x0000001903137824 */ /* 0x040fe400078e02ff */
[----:B------:R1:W-:Y:S01]  /*c720*/  STL [R1+0x6dc], R8 ;  /* 0x0006dc0801007387 */ /* 0x0003e20000100800 */
[----:B0-----:R-:W-:Y:S01]  /*c730*/  IMAD R7, R3, 0x2e, RZ ;  /* 0x0000002e03077824 */ /* 0x001fe200078e02ff */
[----:B-1----:R-:W-:Y:S02]  /*c740*/  IADD3 R8, P3, R20, R5, RZ ;  /* 0x0000000514087210 */ /* 0x002fe40007f7e0ff */
[----:B------:R-:W-:Y:S01]  /*c750*/  STL [R1+0x908], R9 ;  /* 0x0009080901007387 */ /* 0x000fe20000100800 */
[----:B------:R-:W-:Y:S01]  /*c760*/  LEA.HI.X.SX32 R6, R19, R4, 0x1, P0 ;  /* 0x0000000413067211 */ /* 0x000fe200000f0eff */
[----:B------:R-:W-:-:S02]  /*c770*/  IMAD R19, R3, 0xd0, RZ ;  /* 0x000000d003137824 */ /* 0x000fc400078e02ff */
[----:B------:R0:W-:Y:S04]  /*c780*/  STL [R1+0x92c], R8 ;  /* 0x00092c0801007387 */ /* 0x0001e80000100800 */
[----:B------:R1:W-:Y:S01]  /*c790*/  STL [R1+0x9d0], R6 ;  /* 0x0009d00601007387 */ /* 0x0003e20000100800 */
[----:B0-----:R-:W-:Y:S02]  /*c7a0*/  IADD3 R8, P0, R7, R5, RZ ;  /* 0x0000000507087210 */ /* 0x001fe40007f1e0ff */
[----:B-1----:R-:W-:-:S03]  /*c7b0*/  LEA.HI.X.SX32 R6, R20, R4, 0x1, P5 ;  /* 0x0000000414067211 */ /* 0x002fc600028f0eff */
[----:B------:R0:W-:Y:S01]  /*c7c0*/  STL [R1+0x9e4], R8 ;  /* 0x0009e40801007387 */ /* 0x0001e20000100800 */
[----:B------:R-:W-:Y:S01]  /*c7d0*/  IMAD R20, R3, 0x54, RZ ;  /* 0x0000005403147824 */ /* 0x000fe200078e02ff */
[----:B------:R-:W-:Y:S02]  /*c7e0*/  LEA.HI.X.SX32 R9, R7, R4, 0x1, P3 ;  /* 0x0000000407097211 */ /* 0x000fe400018f0eff */
[----:B------:R1:W-:Y:S01]  /*c7f0*/  STL [R1+0x7b8], R6 ;  /* 0x0007b80601007387 */ /* 0x0003e20000100800 */
[----:B0-----:R-:W-:Y:S01]  /*c800*/  IADD3 R8, P5, R19, R5, RZ ;  /* 0x0000000513087210 */ /* 0x001fe20007fbe0ff */
[----:B------:R-:W-:-:S04]  /*c810*/  IMAD R19, R3, 0x17, RZ ;  /* 0x0000001703137824 */ /* 0x000fc800078e02ff */
[----:B------:R0:W-:Y:S01]  /*c820*/  STL [R1+0x75c], R8 ;  /* 0x00075c0801007387 */ /* 0x0001e20000100800 */
[----:B-1----:R-:W-:Y:S01]  /*c830*/  IMAD R6, R3, 0x2a, RZ ;  /* 0x0000002a03067824 */ /* 0x002fe200078e02ff */
[----:B------:R-:W-:Y:S02]  /*c840*/  LEA.HI.X.SX32 R7, R19, R4, 0x1, P0 ;  /* 0x0000000413077211 */ /* 0x000fe400000f0eff */
[----:B------:R-:W-:Y:S01]  /*c850*/  STL [R1+0x928], R9 ;  /* 0x0009280901007387 */ /* 0x000fe20000100800 */
[----:B0-----:R-:W-:Y:S01]  /*c860*/  IADD3 R8, P3, R20, R5, RZ ;  /* 0x0000000514087210 */ /* 0x001fe20007f7e0ff */
[----:B------:R-:W-:-:S04]  /*c870*/  IMAD R19, R3, 0xb0, RZ ;  /* 0x000000b003137824 */ /* 0x000fc800078e02ff */
        /* <DEDUP_REMOVED lines=22> */
[-C--:B------:R-:W-:Y:S02]  /*c9e0*/  LEA.HI.X.SX32 R9, R7, R4.reuse, 0x1, P3 ;  /* 0x0000000407097211 */ /* 0x080fe400018f0eff */
[----:B------:R1:W-:Y:S01]  /*c9f0*/  STL [R1+0x838], R6 ;  /* 0x0008380601007387 */ /* 0x0003e20000100800 */
[-C--:B0-----:R-:W-:Y:S01]  /*ca00*/  IADD3 R8, P2, R19, R5.reuse, RZ ;  /* 0x0000000513087210 */ /* 0x081fe20007f5e0ff */
[C---:B------:R-:W-:Y:S02]  /*ca10*/  IMAD R19, R3.reuse, 0x22, RZ ;  /* 0x0000002203137824 */ /* 0x040fe400078e02ff */
[C---:B-1----:R-:W-:Y:S02]  /*ca20*/  IMAD R6, R3.reuse, 0x13, RZ ;  /* 0x0000001303067824 */ /* 0x042fe400078e02ff */
[----:B------:R0:W-:Y:S03]  /*ca30*/  STL [R1+0x85c], R8 ;  /* 0x00085c0801007387 */ /* 0x0001e60000100800 */
[----:B------:R-:W-:Y:S01]  /*ca40*/  LEA.HI.X.SX32 R7, R6, R4, 0x1, P0 ;  /* 0x0000000406077211 */ /* 0x000fe200000f0eff */
        /* <DEDUP_REMOVED lines=8> */
[----:B------:R-:W-:Y:S01]  /*cad0*/  IADD3 R6, P4, R6, R5, RZ ;  /* 0x0000000506067210 */ /* 0x000fe20007f9e0ff */
[----:B------:R-:W-:Y:S02]  /*cae0*/  IMAD R20, R3, 0x78, RZ ;  /* 0x0000007803147824 */ /* 0x000fe400078e02ff */
[----:B------:R1:W-:Y:S01]  /*caf0*/  STL [R1+0x878], R7 ;  /* 0x0008780701007387 */ /* 0x0003e20000100800 */
[----:B0-----:R-:W-:-:S03]  /*cb00*/  LEA.HI.X.SX32 R8, R19, R4, 0x1, P3 ;  /* 0x0000000413087211 */ /* 0x001fc600018f0eff */
[----:B------:R0:W-:Y:S01]  /*cb10*/  STL [R1+0x71c], R6 ;  /* 0x00071c0601007387 */ /* 0x0001e20000100800 */
[----:B-1----:R-:W-:-:S03]  /*cb20*/  IMAD R7, R3, 0x11, RZ ;  /* 0x0000001103077824 */ /* 0x002fc600078e02ff */
[----:B------:R1:W-:Y:S01]  /*cb30*/  STL [R1+0x988], R8 ;  /* 0x0009880801007387 */ /* 0x0003e20000100800 */
[----:B0-----:R-:W-:Y:S01]  /*cb40*/  IMAD R6, R3, 0x3c, RZ ;  /* 0x0000003c03067824 */ /* 0x001fe200078e02ff */
[CC--:B-1----:R-:W-:Y:S02]  /*cb50*/  IADD3 R8, P3, R20.reuse, R5.reuse, RZ ;  /* 0x0000000514087210 */ /* 0x0c2fe40007f7e0ff */
[-C--:B------:R-:W-:Y:S01]  /*cb60*/  LEA.HI.X.SX32 R9, R7, R4.reuse, 0x1, P0 ;  /* 0x0000000407097211 */ /* 0x080fe200000f0eff */
[C---:B------:R-:W-:Y:S02]  /*cb70*/  IMAD R19, R3.reuse, 0x1e, RZ ;  /* 0x0000001e03137824 */ /* 0x040fe400078e02ff */
[----:B------:R0:W-:Y:S01]  /*cb80*/  STL [R1+0x8bc], R8 ;  /* 0x0008bc0801007387 */ /* 0x0001e20000100800 */
[----:B------:R-:W-:Y:S01]  /*cb90*/  LEA.HI.X.SX32 R7, R20, R4, 0x1, P6 ;  /* 0x0000000414077211 */ /* 0x000fe200030f0eff */
[----:B------:R-:W-:Y:S02]  /*cba0*/  IMAD R20, R3, 0xa0, RZ ;  /* 0x000000a003147824 */ /* 0x000fe400078e02ff */
[----:B------:R-:W-:Y:S01]  /*cbb0*/  STL [R1+0xa10], R9 ;  /* 0x000a100901007387 */ /* 0x000fe20000100800 */
[----:B0-----:R-:W-:-:S05]  /*cbc0*/  IADD3 R8, P0, R6, R5, RZ ;  /* 0x0000000506087210 */ /* 0x001fca0007f1e0ff */
        /* <DEDUP_REMOVED lines=9> */
[----:B------:R-:W-:Y:S01]  /*cc60*/  STL [R1+0x81c], R9 ;  /* 0x00081c0901007387 */ /* 0x000fe20000100800 */
[C---:B------:R-:W-:Y:S02]  /*cc70*/  IMAD R20, R3.reuse, 0x34, RZ ;  /* 0x0000003403147824 */ /* 0x040fe400078e02ff */
[C---:B-1----:R-:W-:Y:S01]  /*cc80*/  IMAD R7, R3.reuse, 0xf, RZ ;  /* 0x0000000f03077824 */ /* 0x042fe200078e02ff */
[----:B------:R0:W-:Y:S01]  /*cc90*/  STL [R1+0x9a8], R8 ;  /* 0x0009a80801007387 */ /* 0x0001e20000100800 */
[----:B------:R-:W-:Y:S01]  /*cca0*/  IMAD R19, R3, 0x1a, RZ ;  /* 0x0000001a03137824 */ /* 0x000fe200078e02ff */
[----:B0-----:R-:W-:Y:S02]  /*ccb0*/  IADD3 R8, P0, R6, R5, RZ ;  /* 0x0000000506087210 */ /* 0x001fe40007f1e0ff */
[----:B------:R-:W-:-:S03]  /*ccc0*/  LEA.HI.X.SX32 R9, R7, R4, 0x1, P6 ;  /* 0x0000000407097211 */ /* 0x000fc600030f0eff */
[----:B------:R0:W-:Y:S01]  /*ccd0*/  STL [R1+0x8fc], R8 ;  /* 0x0008fc0801007387 */ /* 0x0001e20000100800 */
[----:B------:R-:W-:-:S03]  /*cce0*/  LEA.HI.X.SX32 R7, R6, R4, 0x1, P5 ;  /* 0x0000000406077211 */ /* 0x000fc600028f0eff */
        /* <DEDUP_REMOVED lines=8> */
[----:B------:R-:W-:-:S03]  /*cd70*/  IMAD R20, R3, 0x58, RZ ;  /* 0x0000005803147824 */ /* 0x000fc600078e02ff */
[----:B------:R1:W-:Y:S01]  /*cd80*/  STL [R1+0x8f8], R7 ;  /* 0x0008f80701007387 */ /* 0x0003e20000100800 */
[----:B0-----:R-:W-:Y:S01]  /*cd90*/  IADD3 R8, P0, R6, R5, RZ ;  /* 0x0000000506087210 */ /* 0x001fe20007f1e0ff */
[----:B------:R-:W-:Y:S01]  /*cda0*/  IMAD R6, R3, 0xd, RZ ;  /* 0x0000000d03067824 */ /* 0x000fe200078e02ff */
[-C--:B-1----:R-:W-:Y:S01]  /*cdb0*/  LEA.HI.X.SX32 R7, R19, R4.reuse, 0x1, P6 ;  /* 0x0000000413077211 */ /* 0x082fe200030f0eff */
[----:B------:R-:W-:Y:S02]  /*cdc0*/  IMAD R19, R3, 0x2c, RZ ;  /* 0x0000002c03137824 */ /* 0x000fe400078e02ff */
[----:B------:R0:W-:Y:S01]  /*cdd0*/  STL [R1+0x79c], R8 ;  /* 0x00079c0801007387 */ /* 0x0001e20000100800 */
[----:B------:R-:W-:-:S03]  /*cde0*/  LEA.HI.X.SX32 R6, R6, R4, 0x1, P5 ;  /* 0x0000000406067211 */ /* 0x000fc600028f0eff */
[----:B------:R1:W-:Y:S01]  /*cdf0*/  STL [R1+0x9c8], R7 ;  /* 0x0009c80701007387 */ /* 0x0003e20000100800 */
[-C--:B------:R-:W-:Y:S02]  /*ce00*/  IADD3 R9, P5, R19, R5.reuse, RZ ;  /* 0x0000000513097210 */ /* 0x080fe40007fbe0ff */
[----:B0-----:R-:W-:Y:S01]  /*ce10*/  IADD3 R8, P6, R20, R5, RZ ;  /* 0x0000000514087210 */ /* 0x001fe20007fde0ff */
[----:B-1----:R-:W-:-:S04]  /*ce20*/  IMAD R7, R3, 0x16, RZ ;  /* 0x0000001603077824 */ /* 0x002fc800078e02ff */
[----:B------:R0:W-:Y:S04]  /*ce30*/  STL [R1+0x93c], R8 ;  /* 0x00093c0801007387 */ /* 0x0001e80000100800 */
[----:B------:R1:W-:Y:S04]  /*ce40*/  STL [R1+0xa30], R6 ;  /* 0x000a300601007387 */ /* 0x0003e80000100800 */
[----:B------:R2:W-:Y:S01]  /*ce50*/  STL [R1+0x9ec], R9 ;  /* 0x0009ec0901007387 */ /* 0x0005e20000100800 */
[----:B0-----:R-:W-:Y:S01]  /*ce60*/  LEA.HI.X.SX32 R8, R20, R4, 0x1, P1 ;  /* 0x0000000414087211 */ /* 0x001fe200008f0eff */
[----:B-1----:R-:W-:Y:S01]  /*ce70*/  IMAD R6, R3, 0x48, RZ ;  /* 0x0000004803067824 */ /* 0x002fe200078e02ff */
[----:B--2---:R-:W-:-:S03]  /*ce80*/  IADD3 R9, P1, R7, R5, RZ ;  /* 0x0000000507097210 */ /* 0x004fc60007f3e0ff */
[----:B------:R0:W-:Y:S04]  /*ce90*/  STL [R1+0x7d8], R8 ;  /* 0x0007d80801007387 */ /* 0x0001e80000100800 */
[----:B------:R1:W-:Y:S01]  /*cea0*/  STL [R1+0xa44], R9 ;  /* 0x000a440901007387 */ /* 0x0003e20000100800 */
[----:B0-----:R-:W-:Y:S01]  /*ceb0*/  LEA.HI.X.SX32 R8, R19, R4, 0x1, P6 ;  /* 0x0000000413087211 */ /* 0x001fe200030f0eff */
[----:B------:R-:W-:Y:S01]  /*cec0*/  IMAD R19, R3, 0x24, RZ ;  /* 0x0000002403137824 */ /* 0x000fe200078e02ff */
[----:B-1----:R-:W-:-:S03]  /*ced0*/  IADD3 R9, P6, R6, R5, RZ ;  /* 0x0000000506097210 */ /* 0x002fc60007fde0ff */
[----:B------:R0:W-:Y:S01]  /*cee0*/  STL [R1+0x938], R8 ;  /* 0x0009380801007387 */ /* 0x0001e20000100800 */
[----:B------:R-:W-:-:S03]  /*cef0*/  IMAD R20, R3, 0xb, RZ ;  /* 0x0000000b03147824 */ /* 0x000fc600078e02ff */
[----:B------:R1:W-:Y:S01]  /*cf00*/  STL [R1+0x97c], R9 ;  /* 0x00097c0901007387 */ /* 0x0003e20000100800 */
[----:B0-----:R-:W-:Y:S01]  /*cf10*/  LEA.HI.X.SX32 R8, R7, R4, 0x1, P5 ;  /* 0x0000000407087211 */ /* 0x001fe200028f0eff */
[----:B------:R-:W-:Y:S01]  /*cf20*/  IMAD R7, R3, 0x12, RZ ;  /* 0x0000001203077824 */ /* 0x000fe200078e02ff */
[----:B-1----:R-:W-:-:S03]  /*cf30*/  IADD3 R9, P5, R19, R5, RZ ;  /* 0x0000000513097210 */ /* 0x002fc60007fbe0ff */
[----:B------:R0:W-:Y:S04]  /*cf40*/  STL [R1+0x9e8], R8 ;  /* 0x0009e80801007387 */ /* 0x0001e80000100800 */
[----:B------:R1:W-:Y:S01]  /*cf50*/  STL [R1+0xa0c], R9 ;  /* 0x000a0c0901007387 */ /* 0x0003e20000100800 */
[-C--:B------:R-:W-:Y:S02]  /*cf60*/  LEA.HI.X.SX32 R6, R6, R4.reuse, 0x1, P2 ;  /* 0x0000000406067211 */ /* 0x080fe400010f0eff */
[----:B0-----:R-:W-:Y:S01]  /*cf70*/  LEA.HI.X.SX32 R8, R20, R4, 0x1, P1 ;  /* 0x0000000414087211 */ /* 0x001fe200008f0eff */
[----:B------:R-:W-:Y:S01]  /*cf80*/  IMAD R20, R3, 0x70, RZ ;  /* 0x0000007003147824 */ /* 0x000fe200078e02ff */
[----:B-1----:R-:W-:-:S03]  /*cf90*/  IADD3 R9, P1, R7, R5, RZ ;  /* 0x0000000507097210 */ /* 0x002fc60007f3e0ff */
[----:B------:R0:W-:Y:S01]  /*cfa0*/  STL [R1+0xa40], R8 ;  /* 0x000a400801007387 */ /* 0x0001e20000100800 */
[----:B------:R-:W-:-:S03]  /*cfb0*/  IADD3 R10, P2, R20, R5, RZ ;  /* 0x00000005140a7210 */ /* 0x000fc60007f5e0ff */
[----:B------:R1:W-:Y:S01]  /*cfc0*/  STL [R1+0xa54], R9 ;  /* 0x000a540901007387 */ /* 0x0003e20000100800 */
[----:B0-----:R-:W-:-:S03]  /*cfd0*/  IMAD R8, R3, 0x38, RZ ;  /* 0x0000003803087824 */ /* 0x001fc600078e02ff */
[----:B------:R0:W-:Y:S01]  /*cfe0*/  STL [R1+0x858], R6 ;  /* 0x0008580601007387 */ /* 0x0001e20000100800 */
[----:B-1----:R-:W-:-:S03]  /*cff0*/  LEA.HI.X.SX32 R9, R19, R4, 0x1, P6 ;  /* 0x0000000413097211 */ /* 0x002fc600030f0eff */
[----:B------:R1:W-:Y:S01]  /*d000*/  STL [R1+0x8dc], R10 ;  /* 0x0008dc0a01007387 */ /* 0x0003e20000100800 */
[----:B------:R-:W-:-:S03]  /*d010*/  IMAD R19, R3, 0x9, RZ ;  /* 0x0000000903137824 */ /* 0x000fc600078e02ff */
[----:B------:R2:W-:Y:S01]  /*d020*/  STL [R1+0x978], R9 ;  /* 0x0009780901007387 */ /* 0x0005e20000100800 */
[----:B0-----:R-:W-:Y:S01]  /*d030*/  IMAD R6, R3, 0x1c, RZ ;  /* 0x0000001c03067824 */ /* 0x001fe200078e02ff */
[----:B-1----:R-:W-:Y:S02]  /*d040*/  IADD3 R10, P6, R8, R5, RZ ;  /* 0x00000005080a7210 */ /* 0x002fe40007fde0ff */
[----:B--2---:R-:W-:-:S03]  /*d050*/  LEA.HI.X.SX32 R9, R7, R4, 0x1, P5 ;  /* 0x0000000407097211 */ /* 0x004fc600028f0eff */
[----:B------:R0:W-:Y:S01]  /*d060*/  STL [R1+0x9bc], R10 ;  /* 0x0009bc0a01007387 */ /* 0x0001e20000100800 */
[----:B------:R-:W-:-:S03]  /*d070*/  IMAD R7, R3, 0xe, RZ ;  /* 0x0000000e03077824 */ /* 0x000fc600078e02ff */
[----:B------:R1:W-:Y:S01]  /*d080*/  STL [R1+0xa08], R9 ;  /* 0x000a080901007387 */ /* 0x0003e20000100800 */
[----:B0-----:R-:W-:Y:S02]  /*d090*/  IADD3 R10, P5, R6, R5, RZ ;  /* 0x00000005060a7210 */ /* 0x001fe40007fbe0ff */
[----:B-1----:R-:W-:-:S03]  /*d0a0*/  LEA.HI.X.SX32 R9, R19, R4, 0x1, P1 ;  /* 0x0000000413097211 */ /* 0x002fc600008f0eff */
[----:B------:R0:W-:Y:S01]  /*d0b0*/  STL [R1+0xa2c], R10 ;  /* 0x000a2c0a01007387 */ /* 0x0001e20000100800 */
[----:B------:R-:W-:-:S03]  /*d0c0*/  IMAD R19, R3, 0x50, RZ ;  /* 0x0000005003137824 */ /* 0x000fc600078e02ff */
[----:B------:R1:W-:Y:S01]  /*d0d0*/  STL [R1+0xa50], R9 ;  /* 0x000a500901007387 */ /* 0x0003e20000100800 */
[-C--:B0-----:R-:W-:Y:S02]  /*d0e0*/  IADD3 R10, P1, R7, R5.reuse, RZ ;  /* 0x00000005070a7210 */ /* 0x081fe40007f3e0ff */
[----:B-1----:R-:W-:Y:S01]  /*d0f0*/  LEA.HI.X.SX32 R9, R20, R4, 0x1, P4 ;  /* 0x0000000414097211 */ /* 0x002fe200020f0eff */
[----:B------:R-:W-:Y:S02]  /*d100*/  IMAD R20, R3, 0x28, RZ ;  /* 0x0000002803147824 */ /* 0x000fe400078e02ff */
[----:B------:R0:W-:Y:S01]  /*d110*/  STL [R1+0xa64], R10 ;  /* 0x000a640a01007387 */ /* 0x0001e20000100800 */
[----:B------:R-:W-:-:S03]  /*d120*/  IADD3 R11, P4, R19, R5, RZ ;  /* 0x00000005130b7210 */ /* 0x000fc60007f9e0ff */
[----:B------:R1:W-:Y:S01]  /*d130*/  STL [R1+0x718], R9 ;  /* 0x0007180901007387 */ /* 0x0003e20000100800 */
[-C--:B------:R-:W-:Y:S02]  /*d140*/  LEA.HI.X.SX32 R6, R6, R4.reuse, 0x1, P6 ;  /* 0x0000000406067211 */ /* 0x080fe400030f0eff */
[-C--:B0-----:R-:W-:Y:S02]  /*d150*/  LEA.HI.X.SX32 R10, R8, R4.reuse, 0x1, P2 ;  /* 0x00000004080a7211 */ /* 0x081fe400010f0eff */
[----:B------:R-:W-:Y:S01]  /*d160*/  IADD3 R8, P2, R20, R5, RZ ;  /* 0x0000000514087210 */ /* 0x000fe20007f5e0ff */
[----:B-1----:R-:W-:Y:S01]  /*d170*/  IMAD R9, R3, 0x14, RZ ;  /* 0x0000001403097824 */ /* 0x002fe200078e02ff */
[----:B------:R-:W-:Y:S04]  /*d180*/  STL [R1+0x95c], R11 ;  /* 0x00095c0b01007387 */ /* 0x000fe80000100800 */
[----:B------:R0:W-:Y:S04]  /*d190*/  STL [R1+0x8d8], R10 ;  /* 0x0008d80a01007387 */ /* 0x0001e80000100800 */
[----:B------:R1:W-:Y:S01]  /*d1a0*/  STL [R1+0x9fc], R8 ;  /* 0x0009fc0801007387 */ /* 0x0003e20000100800 */
[----:B------:R-:W-:Y:S01]  /*d1b0*/  LEA.HI.X.SX32 R7, R7, R4, 0x1, P5 ;  /* 0x0000000407077211 */ /* 0x000fe200028f0eff */
[----:B0-----:R-:W-:-:S02]  /*d1c0*/  IMAD R10, R3, 0xa, RZ ;  /* 0x0000000a030a7824 */ /* 0x001fc400078e02ff */
[----:B------:R0:W-:Y:S01]  /*d1d0*/  STL [R1+0x9b8], R6 ;  /* 0x0009b80601007387 */ /* 0x0001e20000100800 */
[-C--:B-1----:R-:W-:Y:S02]  /*d1e0*/  IADD3 R8, P6, R9, R5.reuse, RZ ;  /* 0x0000000509087210 */ /* 0x082fe40007fde0ff */
[----:B------:R-:W-:-:S03]  /*d1f0*/  IADD3 R11, P5, R10, R5, RZ ;  /* 0x000000050a0b7210 */ /* 0x000fc60007fbe0ff */
[----:B------:R1:W-:Y:S01]  /*d200*/  STL [R1+0xa4c], R8 ;  /* 0x000a4c0801007387 */ /* 0x0003e20000100800 */
[----:B0-----:R-:W-:-:S03]  /*d210*/  IMAD R6, R3, 0x7, RZ ;  /* 0x0000000703067824 */ /* 0x001fc600078e02ff */
[----:B------:R0:W-:Y:S02]  /*d220*/  STL [R1+0xa28], R7 ;  /* 0x000a280701007387 */ /* 0x0001e40000100800 */
[----:B------:R-:W-:Y:S01]  /*d230*/  LEA.HI.X.SX32 R6, R6, R4, 0x1, P1 ;  /* 0x0000000406067211 */ /* 0x000fe200008f0eff */
[C---:B-1----:R-:W-:Y:S01]  /*d240*/  IMAD R8, R3.reuse, 0x60, RZ ;  /* 0x0000006003087824 */ /* 0x042fe200078e02ff */
[----:B------:R1:W-:Y:S01]  /*d250*/  STL [R1+0xa74], R11 ;  /* 0x000a740b01007387 */ /* 0x0003e20000100800 */
[----:B0-----:R-:W-:-:S03]  /*d260*/  IMAD R7, R3, 0x30, RZ ;  /* 0x0000003003077824 */ /* 0x001fc600078e02ff */
[----:B------:R0:W-:Y:S01]  /*d270*/  STL [R1+0xa60], R6 ;  /* 0x000a600601007387 */ /* 0x0001e20000100800 */
[----:B-1----:R-:W-:Y:S02]  /*d280*/  IADD3 R11, P1, R8, R5, RZ ;  /* 0x00000005080b7210 */ /* 0x002fe40007f3e0ff */
[----:B0-----:R-:W-:-:S03]  /*d290*/  LEA.HI.X.SX32 R6, R19, R4, 0x1, P3 ;  /* 0x0000000413067211 */ /* 0x001fc600018f0eff */
        /* <DEDUP_REMOVED lines=8> */
[----:B0-----:R-:W-:Y:S02]  /*d320*/  IADD3 R12, P4, R19, R5, RZ ;  /* 0x00000005130c7210 */ /* 0x001fe40007f9e0ff */
[----:B-1----:R-:W-:-:S03]  /*d330*/  LEA.HI.X.SX32 R11, R9, R4, 0x1, P2 ;  /* 0x00000004090b7211 */ /* 0x002fc600010f0eff */
[----:B------:R-:W-:Y:S01]  /*d340*/  STL [R1+0xa3c], R12 ;  /* 0x000a3c0c01007387 */ /* 0x000fe20000100800 */
[C---:B------:R-:W-:Y:S01]  /*d350*/  IMAD R20, R3.reuse, 0x6, RZ ;  /* 0x0000000603147824 */ /* 0x040fe200078e02ff */
[-C--:B------:R-:W-:Y:S01]  /*d360*/  IADD3 R13, P2, R6, R5.reuse, RZ ;  /* 0x00000005060d7210 */ /* 0x080fe20007f5e0ff */
[----:B------:R-:W-:Y:S01]  /*d370*/  IMAD R9, R3, 0x5, RZ ;  /* 0x0000000503097824 */ /* 0x000fe200078e02ff */
[----:B------:R0:W-:Y:S04]  /*d380*/  STL [R1+0x9f8], R11 ;  /* 0x0009f80b01007387 */ /* 0x0001e80000100800 */
[----:B------:R-:W-:Y:S01]  /*d390*/  STL [R1+0xa6c], R13 ;  /* 0x000a6c0d01007387 */ /* 0x000fe20000100800 */
[----:B0-----:R-:W-:Y:S02]  /*d3a0*/  LEA.HI.X.SX32 R11, R10, R4, 0x1, P6 ;  /* 0x000000040a0b7211 */ /* 0x001fe400030f0eff */
[----:B------:R-:W-:-:S02]  /*d3b0*/  IADD3 R12, P6, R20, R5, RZ ;  /* 0x00000005140c7210 */ /* 0x000fc40007fde0ff */
[-C--:B------:R-:W-:Y:S01]  /*d3c0*/  LEA.HI.X.SX32 R10, R9, R4.reuse, 0x1, P5 ;  /* 0x00000004090a7211 */ /* 0x080fe200028f0eff */
[----:B------:R0:W-:Y:S01]  /*d3d0*/  STL [R1+0xa48], R11 ;  /* 0x000a480b01007387 */ /* 0x0001e20000100800 */
[----:B------:R-:W-:-:S03]  /*d3e0*/  LEA.HI.X.SX32 R9, R8, R4, 0x1, P0 ;  /* 0x0000000408097211 */ /* 0x000fc600000f0eff */
[----:B------:R-:W-:Y:S01]  /*d3f0*/  STL [R1+0xa84], R12 ;  /* 0x000a840c01007387 */ /* 0x000fe20000100800 */
[----:B0-----:R-:W-:-:S03]  /*d400*/  LEA R11, P5, R3, R5, 0x7 ;  /* 0x00000005030b7211 */ /* 0x001fc600078a38ff */
[----:B------:R0:W-:Y:S01]  /*d410*/  STL [R1+0xa70], R10 ;  /* 0x000a700a01007387 */ /* 0x0001e20000100800 */
[----:B------:R-:W-:-:S03]  /*d420*/  LEA.HI.X.SX32 R8, R7, R4, 0x1, P1 ;  /* 0x0000000407087211 */ /* 0x000fc600008f0eff */
[----:B------:R-:W-:Y:S01]  /*d430*/  STL [R1+0x89c], R11 ;  /* 0x00089c0b01007387 */ /* 0x000fe20000100800 */
[----:B------:R-:W-:-:S03]  /*d440*/  LEA.HI.X.SX32 R7, R19, R4, 0x1, P3 ;  /* 0x0000000413077211 */ /* 0x000fc600018f0eff */
[----:B------:R1:W-:Y:S01]  /*d450*/  STL [R1+0x798], R9 ;  /* 0x0007980901007387 */ /* 0x0003e20000100800 */
[----:B0-----:R-:W-:-:S05]  /*d460*/  LEA R10, P0, R3, R5, 0x6 ;  /* 0x00000005030a7211 */ /* 0x001fca00078030ff */
[----:B------:R-:W-:Y:S01]  /*d470*/  STL [R1+0x99c], R10 ;  /* 0x00099c0a01007387 */ /* 0x000fe20000100800 */
[----:B-1----:R-:W-:-:S03]  /*d480*/  LEA R9, P1, R3, R5, 0x5 ;  /* 0x0000000503097211 */ /* 0x002fc600078228ff */
[----:B------:R0:W-:Y:S04]  /*d490*/  STL [R1+0x918], R8 ;  /* 0x0009180801007387 */ /* 0x0001e80000100800 */
[----:B------:R-:W-:Y:S04]  /*d4a0*/  STL [R1+0xa1c], R9 ;  /* 0x000a1c0901007387 */ /* 0x000fe80000100800 */
[----:B------:R1:W-:Y:S01]  /*d4b0*/  STL [R1+0x9d8], R7 ;  /* 0x0009d80701007387 */ /* 0x0003e20000100800 */
[C---:B0-----:R-:W-:Y:S01]  /*d4c0*/  LEA R8, P3, R3.reuse, R5, 0x4 ;  /* 0x0000000503087211 */ /* 0x041fe200078620ff */
[----:B------:R-:W-:Y:S01]  /*d4d0*/  IMAD.SHL.U32 R19, R3, 0x2, RZ ;  /* 0x0000000203137824 */ /* 0x000fe200078e00ff */
[----:B-1----:R-:W-:-:S03]  /*d4e0*/  LEA.HI.X.SX32 R7, R6, R4, 0x1, P4 ;  /* 0x0000000406077211 */ /* 0x002fc600020f0eff */
[----:B------:R0:W-:Y:S01]  /*d4f0*/  STL [R1+0xa5c], R8 ;  /* 0x000a5c0801007387 */ /* 0x0001e20000100800 */
[----:B------:R-:W-:-:S03]  /*d500*/  IMAD R6, R3, 0x3, RZ ;  /* 0x0000000303067824 */ /* 0x000fc600078e02ff */
[----:B------:R1:W-:Y:S01]  /*d510*/  STL [R1+0xa38], R7 ;  /* 0x000a380701007387 */ /* 0x0003e20000100800 */
[CC--:B0-----:R-:W-:Y:S02]  /*d520*/  LEA R8, P4, R3.reuse, R5.reuse, 0x3 ;  /* 0x0000000503087211 */ /* 0x0c1fe400078818ff */
[----:B-1----:R-:W-:Y:S01]  /*d530*/  LEA.HI.X.SX32 R7, R20, R4, 0x1, P2 ;  /* 0x0000000414077211 */ /* 0x002fe200010f0eff */
[----:B------:R-:W-:Y:S02]  /*d540*/  IMAD.SHL.U32 R20, R3, 0x40, RZ ;  /* 0x0000004003147824 */ /* 0x000fe400078e00ff */
[----:B------:R0:W-:Y:S04]  /*d550*/  STL [R1+0xa7c], R8 ;  /* 0x000a7c0801007387 */ /* 0x0001e80000100800 */
[----:B------:R1:W-:Y:S01]  /*d560*/  STL [R1+0xa68], R7 ;  /* 0x000a680701007387 */ /* 0x0003e20000100800 */
[----:B0-----:R-:W-:-:S02]  /*d570*/  IADD3 R8, P2, R19, R5, RZ ;  /* 0x0000000513087210 */ /* 0x001fc40007f5e0ff */
[-C--:B-1----:R-:W-:Y:S02]  /*d580*/  LEA.HI.X.SX32 R7, R6, R4.reuse, 0x1, P6 ;  /* 0x0000000406077211 */ /* 0x082fe400030f0eff */
[C---:B------:R-:W-:Y:S02]  /*d590*/  LEA R6, P6, R3.reuse, R5, 0x2 ;  /* 0x0000000503067211 */ /* 0x040fe400078c10ff */
[----:B------:R-:W-:Y:S01]  /*d5a0*/  LEA.HI.X.SX32 R5, R20, R4, 0x1, P5 ;  /* 0x0000000414057211 */ /* 0x000fe200028f0eff */
[----:B------:R-:W-:Y:S04]  /*d5b0*/  STL [R1+0xa94], R8 ;  /* 0x000a940801007387 */ /* 0x000fe80000100800 */
[----:B------:R0:W-:Y:S01]  /*d5c0*/  STL [R1+0xa80], R7 ;  /* 0x000a800701007387 */ /* 0x0001e20000100800 */
[----:B------:R-:W-:-:S03]  /*d5d0*/  IMAD.SHL.U32 R20, R3, 0x4, RZ ;  /* 0x0000000403147824 */ /* 0x000fc600078e00ff */
[----:B------:R1:W-:Y:S04]  /*d5e0*/  STL [R1+0xa8c], R6 ;  /* 0x000a8c0601007387 */ /* 0x0003e80000100800 */
[----:B------:R2:W-:Y:S01]  /*d5f0*/  STL [R1+0x898], R5 ;  /* 0x0008980501007387 */ /* 0x0005e20000100800 */
[C---:B0-----:R-:W-:Y:S02]  /*d600*/  IMAD.SHL.U32 R7, R3.reuse, 0x20, RZ ;  /* 0x0000002003077824 */ /* 0x041fe400078e00ff */
[----:B-1----:R-:W-:-:S03]  /*d610*/  IMAD.SHL.U32 R6, R3, 0x10, RZ ;  /* 0x0000001003067824 */ /* 0x002fc600078e00ff */
[-C--:B------:R-:W-:Y:S01]  /*d620*/  LEA.HI.X.SX32 R9, R7, R4.reuse, 0x1, P0 ;  /* 0x0000000407097211 */ /* 0x080fe200000f0eff */
[----:B--2---:R-:W-:Y:S01]  /*d630*/  IMAD.SHL.U32 R5, R3, 0x8, RZ ;  /* 0x0000000803057824 */ /* 0x004fe200078e00ff */
[-C--:B------:R-:W-:Y:S02]  /*d640*/  LEA.HI.X.SX32 R8, R6, R4.reuse, 0x1, P1 ;  /* 0x0000000406087211 */ /* 0x080fe400008f0eff */
[-C--:B------:R-:W-:Y:S02]  /*d650*/  LEA.HI.X.SX32 R6, R20, R4.reuse, 0x1, P4 ;  /* 0x0000000414067211 */ /* 0x080fe400020f0eff */
[-C--:B------:R-:W-:Y:S01]  /*d660*/  LEA.HI.X.SX32 R7, R5, R4.reuse, 0x1, P3 ;  /* 0x0000000405077211 */ /* 0x080fe200018f0eff */
[----:B------:R-:W-:Y:S01]  /*d670*/  STL [R1+0x998], R9 ;  /* 0x0009980901007387 */ /* 0x000fe20000100800 */
[-C--:B------:R-:W-:Y:S02]  /*d680*/  LEA.HI.X.SX32 R5, R3, R4.reuse, 0x1, P2 ;  /* 0x0000000403057211 */ /* 0x080fe400010f0eff */
[----:B------:R-:W-:Y:S01]  /*d690*/  LEA.HI.X.SX32 R3, R19, R4, 0x1, P6 ;  /* 0x0000000413037211 */ /* 0x000fe200030f0eff */
[----:B------:R-:W-:Y:S04]  /*d6a0*/  STL [R1+0xa18], R8 ;  /* 0x000a180801007387 */ /* 0x000fe80000100800 */
[----:B------:R-:W-:Y:S04]  /*d6b0*/  STL [R1+0xa58], R7 ;  /* 0x000a580701007387 */ /* 0x000fe80000100800 */
[----:B------:R0:W-:Y:S04]  /*d6c0*/  STL [R1+0xa78], R6 ;  /* 0x000a780601007387 */ /* 0x0001e80000100800 */
[----:B------:R-:W1:Y:S04]  /*d6d0*/  S2R R19, SR_TID.X ;  /* 0x0000000000137919 */ /* 0x000e680000002100 */
[----:B------:R2:W-:Y:S04]  /*d6e0*/  STL [R1+0xa90], R5 ;  /* 0x000a900501007387 */ /* 0x0005e80000100800 */
[----:B------:R-:W-:Y:S04]  /*d6f0*/  STL [R1+0x140], RZ ;  /* 0x000140ff01007387 */ /* 0x000fe80000100800 */
[----:B------:R3:W-:Y:S04]  /*d700*/  STL [R1+0xa88], R3 ;  /* 0x000a880301007387 */ /* 0x0007e80000100800 */
[----:B------:R4:W-:Y:S04]  /*d710*/  STL [R1+0x144], RZ ;  /* 0x000144ff01007387 */ /* 0x0009e80000100800 */
[----:B------:R4:W-:Y:S04]  /*d720*/  STL [R1+0x148], RZ ;  /* 0x000148ff01007387 */ /* 0x0009e80000100800 */
[----:B------:R4:W-:Y:S04]  /*d730*/  STL [R1+0x14c], RZ ;  /* 0x00014cff01007387 */ /* 0x0009e80000100800 */
[----:B------:R4:W-:Y:S04]  /*d740*/  STL [R1+0x130], RZ ;  /* 0x000130ff01007387 */ /* 0x0009e80000100800 */
[----:B------:R-:W0:Y:S04]  /*d750*/  S2R R20, SR_TID.X ;  /* 0x0000000000147919 */ /* 0x000e280000002100 */
[----:B------:R4:W-:Y:S04]  /*d760*/  STL [R1+0x134], RZ ;  /* 0x000134ff01007387 */ /* 0x0009e80000100800 */
        /* <DEDUP_REMOVED lines=11> */
[----:B------:R4:W-:Y:S01]  /*d820*/  STL [R1+0x114], RZ ;  /* 0x000114ff01007387 */ /* 0x0009e20000100800 */
[----:B-1----:R-:W-:-:S03]  /*d830*/  LOP3.LUT R19, R19, 0x3f, RZ, 0xc0, !PT ;  /* 0x0000003f13137812 */ /* 0x002fc600078ec0ff */
[----:B------:R4:W-:Y:S04]  /*d840*/  STL [R1+0x118], RZ ;  /* 0x000118ff01007387 */ /* 0x0009e80000100800 */
[----:B------:R4:W-:Y:S04]  /*d850*/  STL [R1+0x11c], RZ ;  /* 0x00011cff01007387 */ /* 0x0009e80000100800 */
[----:B------:R4:W-:Y:S04]  /*d860*/  STL [R1+0x100], RZ ;  /* 0x000100ff01007387 */ /* 0x0009e80000100800 */
[----:B------:R4:W-:Y:S04]  /*d870*/  STL [R1+0x104], RZ ;  /* 0x000104ff01007387 */ /* 0x0009e80000100800 */
[----:B------:R4:W-:Y:S01]  /*d880*/  STL [R1+0x108], RZ ;  /* 0x000108ff01007387 */ /* 0x0009e20000100800 */
[----:B0-----:R-:W-:-:S03]  /*d890*/  IMAD.SHL.U32 R6, R19, 0x2, RZ ;  /* 0x0000000213067824 */ /* 0x001fc600078e00ff */
[----:B------:R4:W-:Y:S04]  /*d8a0*/  STL [R1+0x10c], RZ ;  /* 0x00010cff01007387 */ /* 0x0009e80000100800 */
[----:B------:R4:W-:Y:S01]  /*d8b0*/  STL [R1+0xf0], RZ ;  /* 0x0000f0ff01007387 */ /* 0x0009e20000100800 */
[----:B------:R-:W-:-:S03]  /*d8c0*/  LOP3.LUT R19, R20, 0x7, RZ, 0xc0, !PT ;  /* 0x0000000714137812 */ /* 0x000fc600078ec0ff */
[----:B------:R4:W-:Y:S04]  /*d8d0*/  STL [R1+0xf4], RZ ;  /* 0x0000f4ff01007387 */ /* 0x0009e80000100800 */
[----:B------:R4:W-:Y:S04]  /*d8e0*/  STL [R1+0xf8], RZ ;  /* 0x0000f8ff01007387 */ /* 0x0009e80000100800 */
[----:B------:R4:W-:Y:S01]  /*d8f0*/  STL [R1+0xfc], RZ ;  /* 0x0000fcff01007387 */ /* 0x0009e20000100800 */
[----:B--2---:R-:W-:Y:S01]  /*d900*/  LOP3.LUT R5, R6, 0x10, RZ, 0x3c, !PT ;  /* 0x0000001006057812 */ /* 0x004fe200078e3cff */
[----:B------:R-:W-:Y:S01]  /*d910*/  IMAD.SHL.U32 R5, R20, 0x40, RZ ;  /* 0x0000004014057824 */ /* 0x000fe200078e00ff */
[----:B------:R-:W-:Y:S01]  /*d920*/  LOP3.LUT R4, R6, 0x30, RZ, 0x3c, !PT ;  /* 0x0000003006047812 */ /* 0x000fe200078e3cff */
[----:B------:R-:W-:-:S02]  /*d930*/  IMAD.SHL.U32 R4, R20, 0x2, RZ ;  /* 0x0000000214047824 */ /* 0x000fc400078e00ff */
[C---:B------:R-:W-:Y:S02]  /*d940*/  IMAD R20, R19.reuse, 0x90, RZ ;  /* 0x0000009013147824 */ /* 0x040fe400078e02ff */
[----:B------:R-:W-:-:S03]  /*d950*/  IMAD R19, R19, 0x110, RZ ;  /* 0x0000011013137824 */ /* 0x000fc600078e02ff */
[--C-:B------:R-:W-:Y:S02]  /*d960*/  LOP3.LUT R20, R20, 0x10, R4.reuse, 0x78, !PT ;  /* 0x0000001014147812 */ /* 0x100fe400078e7804 */
[----:B------:R-:W-:Y:S02]  /*d970*/  LOP3.LUT R19, R19, 0x30, R4, 0x78, !PT ;  /* 0x0000003013137812 */ /* 0x000fe400078e7804 */
[----:B---3--:R-:W-:Y:S02]  /*d980*/  LOP3.LUT R3, R6, 0x20, RZ, 0x3c, !PT ;  /* 0x0000002006037812 */ /* 0x008fe400078e3cff */
[--C-:B------:R-:W-:Y:S02]  /*d990*/  LOP3.LUT R20, R20, 0x400, R5.reuse, 0xf8, !PT ;  /* 0x0000040014147812 */ /* 0x100fe400078ef805 */
[----:B------:R-:W-:Y:S02]  /*d9a0*/  LOP3.LUT R3, R6, 0x40, RZ, 0x3c, !PT ;  /* 0x0000004006037812 */ /* 0x000fe400078e3cff */
[----:B------:R-:W-:-:S02]  /*d9b0*/  LOP3.LUT R19, R19, 0x800, R5, 0xf8, !PT ;  /* 0x0000080013137812 */ /* 0x000fc400078ef805 */
[C---:B------:R-:W-:Y:S02]  /*d9c0*/  LOP3.LUT R3, R6.reuse, 0x60, RZ, 0x3c, !PT ;  /* 0x0000006006037812 */ /* 0x040fe400078e3cff */
[----:B------:R-:W-:Y:S02]  /*d9d0*/  LOP3.LUT R3, R6, 0x70, RZ, 0x3c, !PT ;  /* 0x0000007006037812 */ /* 0x000fe400078e3cff */
[----:B------:R-:W-:Y:S02]  /*d9e0*/  LOP3.LUT R3, R20, 0x20, RZ, 0x3c, !PT ;  /* 0x0000002014037812 */ /* 0x000fe400078e3cff */
[----:B------:R-:W-:Y:S02]  /*d9f0*/  LOP3.LUT R7, R6, 0x50, RZ, 0x3c, !PT ;  /* 0x0000005006077812 */ /* 0x000fe400078e3cff */
[C---:B------:R-:W-:Y:S02]  /*da00*/  LOP3.LUT R5, R20.reuse, 0x40, RZ, 0x3c, !PT ;  /* 0x0000004014057812 */ /* 0x040fe400078e3cff */
[----:B------:R-:W-:-:S02]  /*da10*/  LOP3.LUT R4, R20, 0x60, RZ, 0x3c, !PT ;  /* 0x0000006014047812 */ /* 0x000fc400078e3cff */
[----:B----4-:R-:W-:Y:S02]  /*da20*/  LOP3.LUT R3, R19, 0x40, RZ, 0x3c, !PT ;  /* 0x0000004013037812 */ /* 0x010fe400078e3cff */
.L_x_2:
[----:B-----5:R-:W2:Y:S01]  /*da30*/  LDL R5, [R1+0x208] ;  /* 0x0002080001057983 */ /* 0x020ea20000100800 */
[----:B------:R-:W-:-:S03]  /*da40*/  IMAD.MOV.U32 R13, RZ, RZ, c[0x0][0x180] ;  /* 0x00006000ff0d7624 */ /* 0x000fc600078e00ff */
[----:B0-2---:R0:W-:Y:S04]  /*da50*/  STL [R1+0x18bc], R5 ;  /* 0x0018bc0501007387 */ /* 0x0051e80000100800 */
[----:B------:R-:W2:Y:S04]  /*da60*/  LDL R4, [R1+0x20c] ;  /* 0x00020c0001047983 */ /* 0x000ea80000100800 */
[----:B0-----:R-:W3:Y:S04]  /*da70*/  LDL R5, [R1+0x33c] ;  /* 0x00033c0001057983 */ /* 0x001ee80000100800 */
        /* <DEDUP_REMOVED lines=107> */
[----:B------:R-:W-:Y:S01]  /*e130*/  STL [R1+0x1634], R0 ;  /* 0x0016340001007387 */ /* 0x000fe20000100800 */
[----:B---3--:R-:W-:-:S03]  /*e140*/  IMAD R13, R5, -0x80, R13 ;  /* 0xffffff80050d7824 */ /* 0x008fc600078e020d */
[----:B------:R-:W-:Y:S04]  /*e150*/  STL [R1+0xd30], R2 ;  /* 0x000d300201007387 */ /* 0x000fe80000100800 */
[----:B------:R-:W-:Y:S04]  /*e160*/  STL [R1+0x172c], R2 ;  /* 0x00172c0201007387 */ /* 0x000fe80000100800 */
[----:B------:R-:W-:Y:S04]  /*e170*/  STL [R1+0x1730], R2 ;  /* 0x0017300201007387 */ /* 0x000fe80000100800 */
[----:B------:R-:W-:Y:S04]  /*e180*/  STL [R1+0x1734], R2 ;  /* 0x0017340201007387 */ /* 0x000fe80000100800 */
[----:B------:R-:W2:Y:S01]  /*e190*/  LDL.LU R5, [R1+0x18bc] ;  /* 0x0018bc0001057983 */ /* 0x000ea20000300800 */
[----:B------:R-:W-:-:S02]  /*e1a0*/  ISETP.GT.AND P0, PT, R13, RZ, PT ;  /* 0x000000ff0d00720c */ /* 0x000fc40003f04270 */
[----:B0-----:R-:W-:-:S11]  /*e1b0*/  PRMT R12, RZ, 0x7610, R12 ;  /* 0x00007610ff0c7816 */ /* 0x001fd6000000000c */
[----:B--2---:R-:W2:Y:S01]  /*e1c0*/  @P0 LDG.E.U16 R12, [R4.64] ;  /* 0x00000004040c0981 */ /* 0x004ea2000c1e1500 */
[----:B------:R-:W-:-:S03]  /*e1d0*/  ISETP.GT.AND P1, PT, R13, 0x1, PT ;  /* 0x000000010d00780c */ /* 0x000fc60003f24270 */
[----:B--2---:R0:W-:Y:S04]  /*e1e0*/  STL [R1+0x28], R12 ;  /* 0x0000280c01007387 */ /* 0x0041e80000100800 */
[----:B0-----:R-:W2:Y:S04]  /*e1f0*/  LDL.LU R12, [R1+0x18b8] ;  /* 0x0018b800010c7983 */ /* 0x001ea80000300800 */
[----:B------:R-:W3:Y:S04]  /*e200*/  LDL R4, [R1+0xa90] ;  /* 0x000a900001047983 */ /* 0x000ee80000100800 */
[----:B------:R-:W3:Y:S01]  /*e210*/  LDL R5, [R1+0xa94] ;  /* 0x000a940001057983 */ /* 0x000ee20000100800 */
[----:B------:R-:W-:-:S02]  /*e220*/  PRMT R17, RZ, 0x7610, R17 ;  /* 0x00007610ff117816 */ /* 0x000fc40000000011 */
[----:B---3--:R-:W-:-:S04]  /*e230*/  @P1 LOP3.LUT R5, R5, R4, RZ, 0x3c, !PT ;  /* 0x0000000405051212 */ /* 0x008fc800078e3cff */
[----:B------:R-:W-:-:S04]  /*e240*/  @P1 LOP3.LUT R4, R5, R4, RZ, 0x3c, !PT ;  /* 0x0000000405041212 */ /* 0x000fc800078e3cff */
[----:B------:R-:W-:-:S05]  /*e250*/  @P1 LOP3.LUT R5, R5, R4, RZ, 0x3c, !PT ;  /* 0x0000000405051212 */ /* 0x000fca00078e3cff */
[----:B------:R-:W3:Y:S01]  /*e260*/  @P1 LDG.E.U16 R17, [R4.64] ;  /* 0x0000000404111981 */ /* 0x000ee2000c1e1500 */
[----:B------:R-:W-:-:S03]  /*e270*/  ISETP.GT.AND P2, PT, R13, 0x2, PT ;  /* 0x000000020d00780c */ /* 0x000fc60003f44270 */
[----:B---3--:R0:W-:Y:S04]  /*e280*/  STL [R1+0x38], R17 ;  /* 0x0000381101007387 */ /* 0x0081e80000100800 */
[----:B0-----:R-:W3:Y:S04]  /*e290*/  LDL.LU R17, [R1+0x18b4] ;  /* 0x0018b40001117983 */ /* 0x001ee80000300800 */
[----:B------:R-:W4:Y:S04]  /*e2a0*/  LDL R4, [R1+0xa88] ;  /* 0x000a880001047983 */ /* 0x000f280000100800 */
[----:B------:R-:W4:Y:S01]  /*e2b0*/  LDL R5, [R1+0xa8c] ;  /* 0x000a8c0001057983 */ /* 0x000f220000100800 */
[----:B--2---:R-:W-:-:S02]  /*e2c0*/  PRMT R12, RZ, 0x7610, R12 ;  /* 0x00007610ff0c7816 */ /* 0x004fc4000000000c */
[----:B----4-:R-:W-:-:S04]  /*e2d0*/  @P2 LOP3.LUT R5, R5, R4, RZ, 0x3c, !PT ;  /* 0x0000000405052212 */ /* 0x010fc800078e3cff */
[----:B------:R-:W-:-:S04]  /*e2e0*/  @P2 LOP3.LUT R4, R5, R4, RZ, 0x3c, !PT ;  /* 0x0000000405042212 */ /* 0x000fc800078e3cff */
[----:B------:R-:W-:-:S05]  /*e2f0*/  @P2 LOP3.LUT R5, R5, R4, RZ, 0x3c, !PT ;  /* 0x0000000405052212 */ /* 0x000fca00078e3cff */
[----:B------:R-:W2:Y:S01]  /*e300*/  @P2 LDG.E.U16 R12, [R4.64] ;  /* 0x00000004040c2981 */ /* 0x000ea2000c1e1500 */
[----:B------:R-:W-:-:S03]  /*e310*/  ISETP.GT.AND P3, PT, R13, 0x3, PT ;  /* 0x000000030d00780c */ /* 0x000fc60003f64270 */
[----:B--2---:R0:W-:Y:S04]  /*e320*/  STL [R1+0x2c4], R12 ;  /* 0x0002c40c01007387 */ /* 0x0041e80000100800 */
[----:B0-----:R-:W2:Y:S04]  /*e330*/  LDL.LU R12, [R1+0x18b0] ;  /* 0x0018b000010c7983 */ /* 0x001ea80000300800 */
[----:B------:R-:W4:Y:S04]  /*e340*/  LDL R4, [R1+0xa80] ;  /* 0x000a800001047983 */ /* 0x000f280000100800 */
[----:B------:R-:W4:Y:S01]  /*e350*/  LDL R5, [R1+0xa84] ;  /* 0x000a840001057983 */ /* 0x000f220000100800 */
[----:B---3--:R-:W-:-:S02]  /*e360*/  PRMT R17, RZ, 0x7610, R17 ;  /* 0x00007610ff117816 */ /* 0x008fc40000000011 */
[----:B----4-:R-:W-:-:S04]  /*e370*/  @P3 LOP3.LUT R5, R5, R4, RZ, 0x3c, !PT ;  /* 0x0000000405053212 */ /* 0x010fc800078e3cff */
        /* <DEDUP_REMOVED lines=292> */
[----:B------:R0:W2:Y:S04]  /*f5c0*/  @P0 LDG.E.U16 R12, [R4.64] ;  /* 0x00000004040c0981 */ /* 0x0000a8000c1e1500 */
[----:B0-----:R-:W4:Y:S04]  /*f5d0*/  LDL R4, [R1+0x990] ;  /* 0x0009900001047983 */ /* 0x001f280000100800 */
[----:B------:R-:W4:Y:S01]  /*f5e0*/  LDL R5, [R1+0x994] ;  /* 0x0009940001057983 */ /* 0x000f220000100800 */
[----:B------:R-:W-:Y:S02]  /*f5f0*/  ISETP.GT.AND P1, PT, R13, 0x21, PT ;  /* 0x000000210d00780c */ /* 0x000fe40003f24270 */
[----:B------:R-:W-:-:S11]  /*f600*/  PRMT R18, RZ, 0x7610, R18 ;  /* 0x00007610ff127816 */ /* 0x000fd60000000012 */
[----:B----4-:R-:W-:-:S04]  /*f610*/  @P1 LOP3.LUT R5, R5, R4, RZ, 0x3c, !PT ;  /* 0x0000000405051212 */ /* 0x010fc800078e3cff */
[----:B------:R-:W-:-:S04]  /*f620*/  @P1 LOP3.LUT R4, R5, R4, RZ, 0x3c, !PT ;  /* 0x0000000405041212 */ /* 0x000fc800078e3cff */
[----:B------:R-:W-:-:S05]  /*f630*/  @P1 LOP3.LUT R5, R5, R4, RZ, 0x3c, !PT ;  /* 0x0000000405051212 */ /* 0x000fca00078e3cff */
[----:B------:R-:W4:Y:S04]  /*f640*/  @P1 LDG.E.U16 R18, [R4.64] ;  /* 0x0000000404121981 */ /* 0x000f28000c1e1500 */
[----:B--2---:R-:W-:Y:S04]  /*f650*/  STL [R1+0x1708], R12 ;  /* 0x0017080c01007387 */ /* 0x004fe80000100800 */
[----:B------:R-:W-:Y:S01]  /*f660*/  STL [R1+0x170c], R12 ;  /* 0x00170c0c01007387 */ /* 0x000fe20000100800 */
[----:B------:R-:W-:-:S03]  /*f670*/  ISETP.GT.AND P2, PT, R13, 0x22, PT ;  /* 0x000000220d00780c */ /* 0x000fc60003f44270 */
[----:B----4-:R0:W-:Y:S04]  /*f680*/  STL [R1+0x24], R18 ;  /* 0x0000241201007387 */ /* 0x0101e80000100800 */
        /* <DEDUP_REMOVED lines=67> */
[----:B------:R0:W3:Y:S04]  /*fac0*/  @P0 LDG.E.U16 R17, [R4.64] ;  /* 0x0000000404110981 */ /* 0x0000e8000c1e1500 */
        /* <DEDUP_REMOVED lines=8> */
[----:B---3--:R-:W-:Y:S04]  /*fb50*/  STL [R1+0x1710], R17 ;  /* 0x0017101101007387 */ /* 0x008fe80000100800 */
[----:B------:R-:W-:Y:S01]  /*fb60*/  STL [R1+0x1714], R17 ;  /* 0x0017141101007387 */ /* 0x000fe20000100800 */
[----:B------:R-:W-:-:S03]  /*fb70*/  ISETP.GT.AND P2, PT, R13, 0x2a, PT ;  /* 0x0000002a0d00780c */ /* 0x000fc60003f44270 */
[----:B----4-:R0:W-:Y:S04]  /*fb80*/  STL [R1+0x1c], R19 ;  /* 0x00001c1301007387 */ /* 0x0101e80000100800 */
        /* <DEDUP_REMOVED lines=77> */
[----:B------:R-:W-:Y:S04]  /*10060*/  STL [R1+0x1718], R18 ;  /* 0x0017181201007387 */ /* 0x000fe80000100800 */
[----:B------:R-:W-:Y:S04]  /*10070*/  STL [R1+0x171c], R18 ;  /* 0x00171c1201007387 */ /* 0x000fe80000100800 */
[----:B----4-:R0:W-:Y:S04]  /*10080*/  STL [R1+0x10], R11 ;  /* 0x0000100b01007387 */ /* 0x0101e80000100800 */
[----:B0-----:R-:W2:Y:S04]  /*10090*/  LDL.LU R11, [R1+0x1800] ;  /* 0x00180000010b7983 */ /* 0x001ea80000300800 */
[----:B------:R-:W4:Y:S04]  /*100a0*/  LDL R4, [R1+0x908] ;  /* 0x0009080001047983 */ /* 0x000f280000100800 */
[----:B------:R-:W4:Y:S01]  /*100b0*/  LDL R5, [R1+0x90c] ;  /* 0x00090c0001057983 */ /* 0x000f220000100800 */
[----:B------:R-:W-:-:S02]  /*100c0*/  ISETP.GT.AND P2, PT, R13, 0x32, PT ;  /* 0x000000320d00780c */ /* 0x000fc40003f44270 */
[----:B---3--:R-:W-:-:S11]  /*100d0*/  PRMT R19, RZ, 0x7610, R19 ;  /* 0x00007610ff137816 */ /* 0x008fd60000000013 */
        /* <DEDUP_REMOVED lines=73> */
[----:B------:R-:W-:Y:S04]  /*10570*/  STL [R1+0x1720], R19 ;  /* 0x0017201301007387 */ /* 0x000fe80000100800 */
[----:B------:R-:W-:Y:S04]  /*10580*/  STL [R1+0x1724], R19 ;  /* 0x0017241301007387 */ /* 0x000fe80000100800 */
[----:B------:R-:W-:Y:S04]  /*10590*/  STL [R1+0x1728], R19 ;  /* 0x0017281301007387 */ /* 0x000fe80000100800 */
[----:B----4-:R0:W-:Y:S04]  /*105a0*/  STL [R1], R21 ;  /* 0x0000001501007387 */ /* 0x0101e80000100800 */
[----:B0-----:R-:W3:Y:S04]  /*105b0*/  LDL.LU R21, [R1+0x17e4] ;  /* 0x0017e40001157983 */ /* 0x001ee80000300800 */
[----:B------:R-:W4:Y:S04]  /*105c0*/  LDL R4, [R1+0x8c8] ;  /* 0x0008c80001047983 */ /* 0x000f280000100800 */
[----:B------:R-:W4:Y:S01]  /*105d0*/  LDL R5, [R1+0x8cc] ;  /* 0x0008cc0001057983 */ /* 0x000f220000100800 */
[----:B------:R-:W-:-:S02]  /*105e0*/  ISETP.GT.AND P2, PT, R13, 0x3a, PT ;  /* 0x0000003a0d00780c */ /* 0x000fc40003f44270 */
[----:B--2---:R-:W-:-:S11]  /*105f0*/  PRMT R11, RZ, 0x7610, R11 ;  /* 0x00007610ff0b7816 */ /* 0x004fd6000000000b */
        /* <DEDUP_REMOVED lines=67> */
[----:B---3--:R-:W-:Y:S01]  /*10a30*/  PRMT R21, RZ, 0x7610, R21 ;  /* 0x00007610ff157816 */ /* 0x008fe20000000015 */
[----:B--2---:R-:W-:Y:S10]  /*10a40*/  STL [R1+0x16fc], R11 ;  /* 0x0016fc0b01007387 */ /* 0x004ff40000100800 */
[----:B----4-:R-:W-:-:S04]  /*10a50*/  @P1 LOP3.LUT R5, R5, R4, RZ, 0x3c, !PT ;  /* 0x0000000405051212 */ /* 0x010fc800078e3cff */
[----:B------:R-:W-:-:S04]  /*10a60*/  @P1 LOP3.LUT R4, R5, R4, RZ, 0x3c, !PT ;  /* 0x0000000405041212 */ /* 0x000fc800078e3cff */
[----:B------:R-:W-:-:S05]  /*10a70*/  @P1 LOP3.LUT R5, R5, R4, RZ, 0x3c, !PT ;  /* 0x0000000405051212 */ /* 0x000fca00078e3cff */
[----:B------:R0:W2:Y:S04]  /*10a80*/  @P1 LDG.E.U16 R21, [R4.64] ;  /* 0x0000000404151981 */ /* 0x0000a8000c1e1500 */
[----:B0-----:R-:W3:Y:S04]  /*10a90*/  LDL R4, [R1+0x888] ;  /* 0x0008880001047983 */ /* 0x001ee80000100800 */
[----:B------:R-:W3:Y:S01]  /*10aa0*/  LDL R5, [R1+0x88c] ;  /* 0x00088c0001057983 */ /* 0x000ee20000100800 */
[----:B------:R-:W-:Y:S02]  /*10ab0*/  ISETP.GT.AND P2, PT, R13, 0x42, PT ;  /* 0x000000420d00780c */ /* 0x000fe40003f44270 */
[----:B------:R-:W-:-:S11]  /*10ac0*/  PRMT R10, RZ, 0x7610, R10 ;  /* 0x00007610ff0a7816 */ /* 0x000fd6000000000a */
[----:B---3--:R-:W-:-:S04]  /*10ad0*/  @P2 LOP3.LUT R5, R5, R4, RZ, 0x3c, !PT ;  /* 0x0000000405052212 */ /* 0x008fc800078e3cff */
[----:B------:R-:W-:-:S04]  /*10ae0*/  @P2 LOP3.LUT R4, R5, R4, RZ, 0x3c, !PT ;  /* 0x0000000405042212 */ /* 0x000fc800078e3cff */
[----:B------:R-:W-:-:S05]  /*10af0*/  @P2 LOP3.LUT R5, R5, R4, RZ, 0x3c, !PT ;  /* 0x0000000405052212 */ /* 0x000fca00078e3cff */
[----:B------:R-:W3:Y:S04]  /*10b00*/  @P2 LDG.E.U16 R10, [R4.64] ;  /* 0x00000004040a2981 */ /* 0x000ee8000c1e1500 */
[----:B--2---:R-:W-:Y:S01]  /*10b10*/  STL [R1+0x16c0], R21 ;  /* 0x0016c01501007387 */ /* 0x004fe20000100800 */
[----:B------:R-:W-:-:S03]  /*10b20*/  ISETP.GT.AND P3, PT, R13, 0x43, PT ;  /* 0x000000430d00780c */ /* 0x000fc60003f64270 */
[----:B---3--:R0:W-:Y:S04]  /*10b30*/  STL [R1+0x21c], R10 ;  /* 0x00021c0a01007387 */ /* 0x0081e80000100800 */
        /* <DEDUP_REMOVED lines=61> */
[----:B---3--:R-:W-:-:S11]  /*10f10*/  PRMT R27, RZ, 0x7610, R27 ;  /* 0x00007610ff1b7816 */ /* 0x008fd6000000001b */
        /* <DEDUP_REMOVED lines=19> */
[----:B------:R-:W-:-:S02]  /*11050*/  PRMT R24, RZ, 0x7610, R24 ;  /* 0x00007610ff187816 */ /* 0x000fc40000000018 */
[----:B----4-:R-:W-:-:S04]  /*11060*/  @P3 LOP3.LUT R5, R5, R4, RZ, 0x3c, !PT ;  /* 0x0000000405053212 */ /* 0x010fc800078e3cff */
[----:B------:R-:W-:-:S04]  /*11070*/  @P3 LOP3.LUT R4, R5, R4, RZ, 0x3c, !PT ;  /* 0x0000000405043212 */ /* 0x000fc800078e3cff */
[----:B------:R-:W-:-:S05]  /*11080*/  @P3 LOP3.LUT R5, R5, R4, RZ, 0x3c, !PT ;  /* 0x0000000405053212 */ /* 0x000fca00078e3cff */
[----:B------:R-:W4:Y:S01]  /*11090*/  @P3 LDG.E.U16 R24, [R4.64] ;  /* 0x0000000404183981 */ /* 0x000f22000c1e1500 */
[----:B------:R-:W-:-:S03]  /*110a0*/  ISETP.GT.AND P0, PT, R13, 0x4c, PT ;  /* 0x0000004c0d00780c */ /* 0x000fc60003f04270 */
[----:B----4-:R0:W-:Y:S04]  /*110b0*/  STL [R1+0x250], R24 ;  /* 0x0002501801007387 */ /* 0x0101e80000100800 */
[----:B0-----:R-:W4:Y:S04]  /*110c0*/  LDL.LU R24, [R1+0x17ac] ;  /* 0x0017ac0001187983 */ /* 0x001f280000300800 */
[----:B------:R-:W2:Y:S04]  /*110d0*/  LDL R4, [R1+0x838] ;  /* 0x0008380001047983 */ /* 0x000ea80000100800 */
[----:B------:R-:W2:Y:S01]  /*110e0*/  LDL R5, [R1+0x83c] ;  /* 0x00083c0001057983 */ /* 0x000ea20000100800 */
[----:B---3--:R-:W-:-:S02]  /*110f0*/  PRMT R9, RZ, 0x7610, R9 ;  /* 0x00007610ff097816 */ /* 0x008fc40000000009 */
[----:B--2---:R-:W-:-:S04]  /*11100*/  @P0 LOP3.LUT R5, R5, R4, RZ, 0x3c, !PT ;  /* 0x0000000405050212 */ /* 0x004fc800078e3cff */
[----:B------:R-:W-:-:S04]  /*11110*/  @P0 LOP3.LUT R4, R5, R4, RZ, 0x3c, !PT ;  /* 0x0000000405040212 */ /* 0x000fc800078e3cff */
[----:B------:R-:W-:-:S05]  /*11120*/  @P0 LOP3.LUT R5, R5, R4, RZ, 0x3c, !PT ;  /* 0x0000000405050212 */ /* 0x000fca00078e3cff */
[----:B------:R-:W2:Y:S01]  /*11130*/  @P0 LDG.E.U16 R9, [R4.64] ;  /* 0x0000000404090981 */ /* 0x000ea2000c1e1500 */
[----:B------:R-:W-:-:S03]  /*11140*/  ISETP.GT.AND P1, PT, R13, 0x4d, PT ;  /* 0x0000004d0d00780c */ /* 0x000fc60003f24270 */
[----:B--2---:R0:W-:Y:S04]  /*11150*/  STL [R1+0x270], R9 ;  /* 0x0002700901007387 */ /* 0x0041e80000100800 */
[----:B0-----:R-:W2:Y:S04]  /*11160*/  LDL.LU R9, [R1+0x17a8] ;  /* 0x0017a80001097983 */ /* 0x001ea80000300800 */
[----:B------:R-:W3:Y:S04]  /*11170*/  LDL R4, [R1+0x830] ;  /* 0x0008300001047983 */ /* 0x000ee80000100800 */
[----:B------:R-:W3:Y:S01]  /*11180*/  LDL R5, [R1+0x834] ;  /* 0x0008340001057983 */ /* 0x000ee20000100800 */
[----:B----4-:R-:W-:-:S02]  /*11190*/  PRMT R24, RZ, 0x7610, R24 ;  /* 0x00007610ff187816 */ /* 0x010fc40000000018 */
        /* <DEDUP_REMOVED lines=115> */
[----:B--2---:R-:W-:-:S11]  /*118d0*/  PRMT R25, RZ, 0x7610, R25 ;  /* 0x00007610ff197816 */ /* 0x004fd60000000019 */
        /* <DEDUP_REMOVED lines=40> */
[----:B------:R-:W-:-:S02]  /*11b60*/  PRMT R22, RZ, 0x7610, R22 ;  /* 0x00007610ff167816 */ /* 0x000fc40000000016 */
[----:B--2---:R-:W-:-:S04]  /*11b70*/  @P1 LOP3.LUT R5, R5, R4, RZ, 0x3c, !PT ;  /* 0x0000000405051212 */ /* 0x004fc800078e3cff */
[----:B------:R-:W-:-:S04]  /*11b80*/  @P1 LOP3.LUT R4, R5, R4, RZ, 0x3c, !PT ;  /* 0x0000000405041212 */ /* 0x000fc800078e3cff */
[----:B------:R-:W-:-:S05]  /*11b90*/  @P1 LOP3.LUT R5, R5, R4, RZ, 0x3c, !PT ;  /* 0x0000000405051212 */ /* 0x000fca00078e3cff */
[----:B------:R-:W2:Y:S01]  /*11ba0*/  @P1 LDG.E.U16 R22, [R4.64] ;  /* 0x0000000404161981 */ /* 0x000ea2000c1e1500 */
[----:B------:R-:W-:-:S03]  /*11bb0*/  ISETP.GT.AND P0, PT, R13, 0x5e, PT ;  /* 0x0000005e0d00780c */ /* 0x000fc60003f04270 */
[----:B--2---:R0:W-:Y:S04]  /*11bc0*/  STL [R1+0x238], R22 ;  /* 0x0002381601007387 */ /* 0x0041e80000100800 */
[----:B0-----:R-:W2:Y:S04]  /*11bd0*/  LDL.LU R22, [R1+0x1774] ;  /* 0x0017740001167983 */ /* 0x001ea80000300800 */
[----:B------:R-:W2:Y:S04]  /*11be0*/  LDL R4, [R1+0x7a8] ;  /* 0x0007a80001047983 */ /* 0x000ea80000100800 */
[----:B------:R-:W2:Y:S01]  /*11bf0*/  LDL R5, [R1+0x7ac] ;  /* 0x0007ac0001057983 */ /* 0x000ea20000100800 */
[----:B------:R-:W-:-:S02]  /*11c00*/  PRMT R15, RZ, 0x7610, R15 ;  /* 0x00007610ff0f7816 */ /* 0x000fc4000000000f */
[----:B--2---:R-:W-:-:S04]  /*11c10*/  @P0 LOP3.LUT R5, R5, R4, RZ, 0x3c, !PT ;  /* 0x0000000405050212 */ /* 0x004fc800078e3cff */
[----:B------:R-:W-:-:S04]  /*11c20*/  @P0 LOP3.LUT R4, R5, R4, RZ, 0x3c, !PT ;  /* 0x0000000405040212 */ /* 0x000fc800078e3cff */
[----:B------:R-:W-:-:S05]  /*11c30*/  @P0 LOP3.LUT R5, R5, R4, RZ, 0x3c, !PT ;  /* 0x0000000405050212 */ /* 0x000fca00078e3cff */
[----:B------:R0:W2:Y:S04]  /*11c40*/  @P0 LDG.E.U16 R15, [R4.64] ;  /* 0x00000004040f0981 */ /* 0x0000a8000c1e1500 */
[----:B0-----:R-:W2:Y:S04]  /*11c50*/  LDL R4, [R1+0x7a0] ;  /* 0x0007a00001047983 */ /* 0x001ea80000100800 */
[----:B------:R-:W2:Y:S01]  /*11c60*/  LDL R5, [R1+0x7a4] ;  /* 0x0007a40001057983 */ /* 0x000ea20000100800 */
[----:B------:R-:W-:Y:S02]  /*11c70*/  ISETP.GT.AND P1, PT, R13, 0x5f, PT ;  /* 0x0000005f0d00780c */ /* 0x000fe40003f24270 */
[----:B------:R-:W-:-:S11]  /*11c80*/  PRMT R29, RZ, 0x7610, R29 ;  /* 0x00007610ff1d7816 */ /* 0x000fd6000000001d */
[----:B--2---:R-:W-:-:S04]  /*11c90*/  @P1 LOP3.LUT R5, R5, R4, RZ, 0x3c, !PT ;  /* 0x0000000405051212 */ /* 0x004fc800078e3cff */
[----:B------:R-:W-:-:S04]  /*11ca0*/  @P1 LOP3.LUT R4, R5, R4, RZ, 0x3c, !PT ;  /* 0x0000000405041212 */ /* 0x000fc800078e3cff */
[----:B------:R-:W-:-:S05]  /*11cb0*/  @P1 LOP3.LUT R5, R5, R4, RZ, 0x3c, !PT ;  /* 0x0000000405051212 */ /* 0x000fca00078e3cff */
[----:B------:R-:W2:Y:S04]  /*11cc0*/  @P1 LDG.E.U16 R29, [R4.64] ;  /* 0x00000004041d1981 */ /* 0x000ea8000c1e1500 */
[----:B------:R0:W-:Y:S04]  /*11cd0*/  STL [R1+0x230], R15 ;  /* 0x0002300f01007387 */ /* 0x0001e80000100800 */
[----:B0-----:R-:W3:Y:S04]  /*11ce0*/  LDL R15, [R1+0x78c] ;  /* 0x00078c00010f7983 */ /* 0x001ee80000100800 */
[----:B--2---:R0:W-:Y:S04]  /*11cf0*/  STL [R1+0x228], R29 ;  /* 0x0002281d01007387 */ /* 0x0041e80000100800 */
[----:B0-----:R-:W2:Y:S04]  /*11d00*/  LDL.LU R29, [R1+0x1770] ;  /* 0x00177000011d7983 */ /* 0x001ea80000300800 */
[----:B------:R-:W2:Y:S04]  /*11d10*/  LDL R4, [R1+0x798] ;  /* 0x0007980001047983 */ /* 0x000ea80000100800 */
[----:B------:R-:W2:Y:S01]  /*11d20*/  LDL R5, [R1+0x79c] ;  /* 0x00079c0001057983 */ /* 0x000ea20000100800 */
[----:B------:R-:W-:-:S02]  /*11d30*/  ISETP.GT.AND P0, PT, R13, 0x60, PT ;  /* 0x000000600d00780c */ /* 0x000fc40003f04270 */
[----:B----4-:R-:W-:-:S11]  /*11d40*/  PRMT R7, RZ, 0x7610, R7 ;  /* 0x00007610ff077816 */ /* 0x010fd60000000007 */
[----:B--2---:R-:W-:-:S04]  /*11d50*/  @P0 LOP3.LUT R5, R5, R4, RZ, 0x3c, !PT ;  /* 0x0000000405050212 */ /* 0x004fc800078e3cff */
        /* <DEDUP_REMOVED lines=10> */
[----:B------:R0:W4:Y:S04]  /*11e00*/  @P1 LDG.E.U16 R22, [R4.64] ;  /* 0x0000000404161981 */ /* 0x000128000c1e1500 */
[----:B0-----:R-:W2:Y:S01]  /*11e10*/  LDL R5, [R1+0x788] ;  /* 0x0007880001057983 */ /* 0x001ea20000100800 */
[----:B------:R-:W-:Y:S02]  /*11e20*/  ISETP.GT.AND P0, PT, R13, 0x62, PT ;  /* 0x000000620d00780c */ /* 0x000fe40003f04270 */
[----:B------:R-:W-:-:S11]  /*11e30*/  PRMT R29, RZ, 0x7610, R29 ;  /* 0x00007610ff1d7816 */ /* 0x000fd6000000001d */
[----:B---3--:R-:W-:Y:S01]  /*11e40*/  @P0 IMAD.MOV.U32 R4, RZ, RZ, R15 ;  /* 0x000000ffff040224 */ /* 0x008fe200078e000f */
[----:B----4-:R-:W-:Y:S04]  /*11e50*/  STL [R1+0x16b8], R22 ;  /* 0x0016b81601007387 */ /* 0x010fe80000100800 */
[----:B------:R-:W-:Y:S04]  /*11e60*/  STL [R1+0x16d8], R22 ;  /* 0x0016d81601007387 */ /* 0x000fe80000100800 */
[----:B------:R-:W-:Y:S04]  /*11e70*/  STL [R1+0x16dc], R22 ;  /* 0x0016dc1601007387 */ /* 0x000fe80000100800 */
[----:B--2---:R0:W2:Y:S01]  /*11e80*/  @P0 LDG.E.U16 R29, [R4.64] ;  /* 0x00000004041d0981 */ /* 0x0040a2000c1e1500 */
[----:B------:R-:W-:-:S02]  /*11e90*/  ISETP.GT.AND P1, PT, R13, 0x63, PT ;  /* 0x000000630d00780c */ /* 0x000fc40003f24270 */
[----:B------:R-:W-:Y:S01]  /*11ea0*/  PRMT R14, RZ, 0x7610, R14 ;  /* 0x00007610ff0e7816 */ /* 0x000fe2000000000e */
[----:B------:R-:W3:Y:S04]  /*11eb0*/  LDL R15, [R1+0x76c] ;  /* 0x00076c00010f7983 */ /* 0x000ee80000100800 */
[----:B0-----:R-:W4:Y:S04]  /*11ec0*/  LDL R4, [R1+0x780] ;  /* 0x0007800001047983 */ /* 0x001f280000100800 */
[----:B------:R-:W4:Y:S02]  /*11ed0*/  LDL R5, [R1+0x784] ;  /* 0x0007840001057983 */ /* 0x000f240000100800 */
        /* <DEDUP_REMOVED lines=12> */
[----:B------:R-:W-:-:S11]  /*11fa0*/  PRMT R6, RZ, 0x7610, R6 ;  /* 0x00007610ff067816 */ /* 0x000fd60000000006 */
        /* <DEDUP_REMOVED lines=14> */
[C---:B------:R-:W-:Y:S02]  /*12090*/  ISETP.GT.AND P0, PT, R13.reuse, 0x66, PT ;  /* 0x000000660d00780c */ /* 0x040fe40003f04270 */
[----:B------:R-:W-:Y:S01]  /*120a0*/  PRMT R14, RZ, 0x7610, R14 ;  /* 0x00007610ff0e7816 */ /* 0x000fe2000000000e */
[----:B--2---:R0:W-:Y:S04]  /*120b0*/  STL [R1+0x218], R20 ;  /* 0x0002181401007387 */ /* 0x0041e80000100800 */
[----:B0-----:R-:W2:Y:S04]  /*120c0*/  LDL.LU R20, [R1+0x1764] ;  /* 0x0017640001147983 */ /* 0x001ea80000300800 */
[----:B------:R-:W2:Y:S02]  /*120d0*/  LDL R5, [R1+0x768] ;  /* 0x0007680001057983 */ /* 0x000ea40000100800 */
[----:B---3--:R-:W-:Y:S01]  /*120e0*/  @P0 IMAD.MOV.U32 R4, RZ, RZ, R15 ;  /* 0x000000ffff040224 */ /* 0x008fe200078e000f */
[----:B------:R-:W-:-:S02]  /*120f0*/  ISETP.GT.AND P1, PT, R13, 0x67, PT ;  /* 0x000000670d00780c */ /* 0x000fc40003f24270 */
[----:B------:R-:W-:Y:S01]  /*12100*/  PRMT R28, RZ, 0x7610, R28 ;  /* 0x00007610ff1c7816 */ /* 0x000fe2000000001c */
[----:B------:R-:W3:Y:S04]  /*12110*/  LDL R15, [R1+0x718] ;  /* 0x00071800010f7983 */ /* 0x000ee80000100800 */
[----:B--2---:R0:W2:Y:S04]  /*12120*/  @P0 LDG.E.U16 R14, [R4.64] ;  /* 0x00000004040e0981 */ /* 0x0040a8000c1e1500 */
[----:B0-----:R-:W2:Y:S04]  /*12130*/  LDL R4, [R1+0x760] ;  /* 0x0007600001047983 */ /* 0x001ea80000100800 */
[----:B------:R-:W2:Y:S02]  /*12140*/  LDL R5, [R1+0x764] ;  /* 0x0007640001057983 */ /* 0x000ea40000100800 */
        /* <DEDUP_REMOVED lines=23> */
[----:B------:R0:W4:Y:S01]  /*122c0*/  @P1 LDG.E.U16 R20, [R4.64] ;  /* 0x0000000404141981 */ /* 0x000122000c1e1500 */
[----:B------:R-:W-:Y:S02]  /*122d0*/  ISETP.GT.AND P0, PT, R13, 0x70, PT ;  /* 0x000000700d00780c */ /* 0x000fe40003f04270 */
[----:B0-----:R-:W-:-:S11]  /*122e0*/  PRMT R5, RZ, 0x7610, R5 ;  /* 0x00007610ff057816 */ /* 0x001fd60000000005 */
[----:B---3--:R0:W3:Y:S04]  /*122f0*/  @P0 LDG.E.U16 R5, [R14.64] ;  /* 0x000000040e050981 */ /* 0x0080e8000c1e1500 */
[----:B----4-:R-:W-:Y:S04]  /*12300*/  STL [R1+0x16e8], R20 ;  /* 0x0016e81401007387 */ /* 0x010fe80000100800 */
[----:B------:R-:W-:Y:S04]  /*12310*/  STL [R1+0x16ec], R20 ;  /* 0x0016ec1401007387 */ /* 0x000fe80000100800 */
[----:B0-----:R-:W4:Y:S04]  /*12320*/  LDL R14, [R1+0x6d8] ;  /* 0x0006d800010e7983 */ /* 0x001f280000100800 */
[----:B------:R-:W4:Y:S01]  /*12330*/  LDL R15, [R1+0x6dc] ;  /* 0x0006dc00010f7983 */ /* 0x000f220000100800 */
[----:B------:R-:W-:-:S02]  /*12340*/  ISETP.GT.AND P1, PT, R13, 0x78, PT ;  /* 0x000000780d00780c */ /* 0x000fc40003f24270 */
[----:B------:R-:W-:-:S11]  /*12350*/  PRMT R4, RZ, 0x7610, R4 ;  /* 0x00007610ff047816 */ /* 0x000fd60000000004 */
[----:B----4-:R-:W-:-:S04]  /*12360*/  @P1 LOP3.LUT R15, R15, R14, RZ, 0x3c, !PT ;  /* 0x0000000e0f0f1212 */ /* 0x010fc800078e3cff */
[----:B------:R-:W-:-:S04]  /*12370*/  @P1 LOP3.LUT R14, R15, R14, RZ, 0x3c, !PT ;  /* 0x0000000e0f0e1212 */ /* 0x000fc800078e3cff */
[----:B------:R-:W-:-:S05]  /*12380*/  @P1 LOP3.LUT R15, R15, R14, RZ, 0x3c, !PT ;  /* 0x0000000e0f0f1212 */ /* 0x000fca00078e3cff */
[----:B------:R0:W4:Y:S04]  /*12390*/  @P1 LDG.E.U16 R4, [R14.64] ;  /* 0x000000040e041981 */ /* 0x000128000c1e1500 */
[----:B0-----:R-:W2:Y:S04]  /*123a0*/  LDL R14, [R1+0x748] ;  /* 0x00074800010e7983 */ /* 0x001ea80000100800 */
[----:B------:R-:W2:Y:S01]  /*123b0*/  LDL R15, [R1+0x74c] ;  /* 0x00074c00010f7983 */ /* 0x000ea20000100800 */
[----:B------:R-:W-:Y:S02]  /*123c0*/  ISETP.GT.AND P0, PT, R13, 0x6a, PT ;  /* 0x0000006a0d00780c */ /* 0x000fe40003f04270 */
[----:B------:R-:W-:-:S11]  /*123d0*/  PRMT R28, RZ, 0x7610, R28 ;  /* 0x00007610ff1c7816 */ /* 0x000fd6000000001c */
        /* <DEDUP_REMOVED lines=12> */
[----:B------:R-:W-:Y:S04]  /*124a0*/  STL [R1+0x16f0], R28 ;  /* 0x0016f01c01007387 */ /* 0x000fe80000100800 */
[----:B------:R-:W-:Y:S01]  /*124b0*/  STL [R1+0x16f4], R28 ;  /* 0x0016f41c01007387 */ /* 0x000fe20000100800 */
[----:B------:R-:W-:-:S03]  /*124c0*/  ISETP.GT.AND P0, PT, R13, 0x6c, PT ;  /* 0x0000006c0d00780c */ /* 0x000fc60003f04270 */
[----:B--2---:R0:W-:Y:S04]  /*124d0*/  STL [R1+0x1f0], R3 ;  /* 0x0001f00301007387 */ /* 0x0041e80000100800 */
[----:B0-----:R-:W2:Y:S04]  /*124e0*/  LDL.LU R3, [R1+0x175c] ;  /* 0x00175c0001037983 */ /* 0x001ea80000300800 */
[----:B------:R-:W3:Y:S04]  /*124f0*/  LDL R14, [R1+0x738] ;  /* 0x00073800010e7983 */ /* 0x000ee80000100800 */
[----:B------:R-:W3:Y:S01]  /*12500*/  LDL R15, [R1+0x73c] ;  /* 0x00073c00010f7983 */ /* 0x000ee20000100800 */
[----:B--2---:R-:W-:-:S02]  /*12510*/  PRMT R3, RZ, 0x7610, R3 ;  /* 0x00007610ff037816 */ /* 0x004fc40000000003 */
[----:B---3--:R-:W-:-:S04]  /*12520*/  @P0 LOP3.LUT R15, R15, R14, RZ, 0x3c, !PT ;  /* 0x0000000e0f0f0212 */ /* 0x008fc800078e3cff */
        /* <DEDUP_REMOVED lines=36> */
[----:B------:R-:W3:Y:S04]  /*12770*/  LDL R14, [R1+0x710] ;  /* 0x00071000010e7983 */ /* 0x000ee80000100800 */
[----:B------:R-:W3:Y:S01]  /*12780*/  LDL R15, [R1+0x714] ;  /* 0x00071400010f7983 */ /* 0x000ee20000100800 */
[----:B--2---:R-:W-:-:S02]  /*12790*/  PRMT R3, RZ, 0x7610, R3 ;  /* 0x00007610ff037816 */ /* 0x004fc40000000003 */
[----:B---3--:R-:W-:-:S04]  /*127a0*/  @P0 LOP3.LUT R15, R15, R14, RZ, 0x3c, !PT ;  /* 0x0000000e0f0f0212 */ /* 0x008fc800078e3cff */
        /* <DEDUP_REMOVED lines=10> */
[----:B------:R0:W3:Y:S04]  /*12850*/  @P1 LDG.E.U16 R26, [R14.64] ;  /* 0x000000040e1a1981 */ /* 0x0000e8000c1e1500 */
[----:B0-----:R-:W2:Y:S04]  /*12860*/  LDL R14, [R1+0x700] ;  /* 0x00070000010e7983 */ /* 0x001ea80000100800 */
[----:B------:R-:W2:Y:S01]  /*12870*/  LDL R15, [R1+0x704] ;  /* 0x00070400010f7983 */ /* 0x000ea20000100800 */
[----:B------:R-:W-:Y:S02]  /*12880*/  ISETP.GT.AND P0, PT, R13, 0x73, PT ;  /* 0x000000730d00780c */ /* 0x000fe40003f04270 */
[----:B------:R-:W-:-:S11]  /*12890*/  PRMT R16, RZ, 0x7610, R16 ;  /* 0x00007610ff107816 */ /* 0x000fd60000000010 */
        /* <DEDUP_REMOVED lines=78> */
[----:B0-----:R-:W3:Y:S04]  /*12d80*/  LDL R14, [R1+0x6b0] ;  /* 0x0006b000010e7983 */ /* 0x001ee80000100800 */
[----:B------:R-:W3:Y:S01]  /*12d90*/  LDL R15, [R1+0x6b4] ;  /* 0x0006b400010f7983 */ /* 0x000ee20000100800 */
[----:B------:R-:W-:Y:S02]  /*12da0*/  ISETP.GT.AND P1, PT, R13, 0x7d, PT ;  /* 0x0000007d0d00780c */ /* 0x000fe40003f24270 */
[----:B------:R-:W-:Y:S01]  /*12db0*/  PRMT R27, RZ, 0x7610, R27 ;  /* 0x00007610ff1b7816 */ /* 0x000fe2000000001b */
[----:B--2---:R-:W-:Y:S10]  /*12dc0*/  STL [R1+0xc8], R18 ;  /* 0x0000c81201007387 */ /* 0x004ff40000100800 */
        /* <DEDUP_REMOVED lines=18> */
[----:B------:R-:W-:-:S03]  /*12ef0*/  PRMT R20, RZ, 0x7610, R20 ;  /* 0x00007610ff147816 */ /* 0x000fc60000000014 */
[----:B------:R-:W0:Y:S01]  /*12f00*/  S2R R18, SR_TID.X ;  /* 0x0000000000127919 */ /* 0x000e220000002100 */
[----:B---3--:R-:W-:-:S04]  /*12f10*/  @P1 LOP3.LUT R15, R15, R14, RZ, 0x3c, !PT ;  /* 0x0000000e0f0f1212 */ /* 0x008fc800078e3cff */
[----:B------:R-:W-:-:S04]  /*12f20*/  @P1 LOP3.LUT R14, R15, R14, RZ, 0x3c, !PT ;  /* 0x0000000e0f0e1212 */ /* 0x000fc800078e3cff */
[----:B------:R-:W-:-:S05]  /*12f30*/  @P1 LOP3.LUT R15, R15, R14, RZ, 0x3c, !PT ;  /* 0x0000000e0f0f1212 */ /* 0x000fca00078e3cff */
[----:B------:R1:W3:Y:S04]  /*12f40*/  @P1 LDG.E.U16 R20, [R14.64] ;  /* 0x000000040e141981 */ /* 0x0002e8000c1e1500 */
[----:B-1----:R-:W3:Y:S04]  /*12f50*/  LDL R14, [R1+0xb28] ;  /* 0x000b2800010e7983 */ /* 0x002ee80000100800 */
[----:B------:R-:W3:Y:S01]  /*12f60*/  LDL R15, [R1+0xb34] ;  /* 0x000b3400010f7983 */ /* 0x000ee20000100800 */
[----:B0-----:R-:W-:-:S04]  /*12f70*/  LOP3.LUT R27, R18, 0x3f, RZ, 0xc0, !PT ;  /* 0x0000003f121b7812 */ /* 0x001fc800078ec0ff */
[----:B------:R-:W-:Y:S02]  /*12f80*/  ISETP.GE.AND P0, PT, R27, R13, PT ;  /* 0x0000000d1b00720c */ /* 0x000fe40003f06270 */
[----:B--2---:R-:W-:Y:S01]  /*12f90*/  PRMT R2, RZ, 0x7610, R2 ;  /* 0x00007610ff027816 */ /* 0x004fe20000000002 */
[----:B------:R-:W-:Y:S10]  /*12fa0*/  BAR.SYNC.DEFER_BLOCKING 0x0 ;  /* 0x0000000000007b1d */ /* 0x000ff40000010000 */
[----:B---3--:R-:W-:-:S04]  /*12fb0*/  @!P0 LOP3.LUT R15, R15, R14, RZ, 0x3c, !PT ;  /* 0x0000000e0f0f8212 */ /* 0x008fc800078e3cff */
[----:B------:R-:W-:-:S04]  /*12fc0*/  @!P0 LOP3.LUT R14, R15, R14, RZ, 0x3c, !PT ;  /* 0x0000000e0f0e8212 */ /* 0x000fc800078e3cff */
[----:B------:R-:W-:-:S05]  /*12fd0*/  @!P0 LOP3.LUT R15, R15, R14, RZ, 0x3c, !PT ;  /* 0x0000000e0f0f8212 */ /* 0x000fca00078e3cff */
[----:B------:R-:W2:Y:S01]  /*12fe0*/  @!P0 LDG.E.U16 R2, [R14.64] ;  /* 0x000000040e028981 */ /* 0x000ea2000c1e1500 */
[----:B------:R-:W-:-:S04]  /*12ff0*/  LOP3.LUT R18, R18, 0x3f, RZ, 0xc0, !PT ;  /* 0x0000003f12127812 */ /* 0x000fc800078ec0ff */
[----:B------:R-:W-:Y:S01]  /*13000*/  LOP3.LUT R18, R18, 0x40, RZ, 0xfc, !PT ;  /* 0x0000004012127812 */ /* 0x000fe200078efcff */
[----:B------:R0:W-:Y:S03]  /*13010*/  STL [R1+0xb8], R20 ;  /* 0x0000b81401007387 */ /* 0x0001e60000100800 */
[----:B------:R-:W-:Y:S01]  /*13020*/  ISETP.GE.AND P1, PT, R18, R13, PT ;  /* 0x0000000d1200720c */ /* 0x000fe20003f26270 */
[----:B0-----:R-:W3:Y:S04]  /*13030*/  LDL R20, [R1+0x614] ;  /* 0x0006140001147983 */ /* 0x001ee80000100800 */
[----:B------:R-:W3:Y:S04]  /*13040*/  LDL.LU R18, [R1+0x28] ;  /* 0x0000280001127983 */ /* 0x000ee80000300800 */
[----:B--2---:R0:W-:Y:S04]  /*13050*/  STL [R1+0x2d4], R2 ;  /* 0x0002d40201007387 */ /* 0x0041e80000100800 */
[----:B0-----:R-:W2:Y:S04]  /*13060*/  LDL.LU R2, [R1+0x1730] ;  /* 0x0017300001027983 */ /* 0x001ea80000300800 */
[----:B------:R-:W3:Y:S04]  /*13070*/  LDL R14, [R1+0x698] ;  /* 0x00069800010e7983 */ /* 0x000ee80000100800 */
[----:B------:R-:W3:Y:S01]  /*13080*/  LDL R15, [R1+0x69c] ;  /* 0x00069c00010f7983 */ /* 0x000ee20000100800 */
[----:B--2---:R-:W-:-:S02]  /*13090*/  PRMT R2, RZ, 0x7610, R2 ;  /* 0x00007610ff027816 */ /* 0x004fc40000000002 */
[----:B---3--:R-:W-:-:S04]  /*130a0*/  @!P0 LOP3.LUT R15, R15, R14, RZ, 0x3c, !PT ;  /* 0x0000000e0f0f8212 */ /* 0x008fc800078e3cff */
[----:B------:R-:W-:-:S04]  /*130b0*/  @!P0 LOP3.LUT R14, R15, R14, RZ, 0x3c, !PT ;  /* 0x0000000e0f0e8212 */ /* 0x000fc800078e3cff */
[----:B------:R-:W-:-:S05]  /*130c0*/  @!P0 LOP3.LUT R15, R15, R14, RZ, 0x3c, !PT ;  /* 0x0000000e0f0f8212 */ /* 0x000fca00078e3cff */
[----:B------:R-:W2:Y:S04]  /*130d0*/  @!P0 LDG.E.U16 R2, [R14.64] ;  /* 0x000000040e028981 */ /* 0x000ea8000c1e1500 */
[----:B--2---:R0:W-:Y:S04]  /*130e0*/  STL [R1+0xb4], R2 ;  /* 0x0000b40201007387 */ /* 0x0041e80000100800 */
[----:B0-----:R-:W2:Y:S04]  /*130f0*/  LDL.LU R2, [R1+0x172c] ;  /* 0x00172c0001027983 */ /* 0x001ea80000300800 */
[----:B------:R-:W3:Y:S04]  /*13100*/  LDL R14, [R1+0x690] ;  /* 0x00069000010e7983 */ /* 0x000ee80000100800 */
[----:B------:R-:W3:Y:S01]  /*13110*/  LDL R15, [R1+0x694] ;  /* 0x00069400010f7983 */ /* 0x000ee20000100800 */
[----:B------:R-:W-:-:S02]  /*13120*/  PRMT R17, RZ, 0x7610, R17 ;  /* 0x00007610ff117816 */ /* 0x000fc40000000011 */
[----:B---3--:R-:W-:-:S04]  /*13130*/  @!P1 LOP3.LUT R15, R15, R14, RZ, 0x3c, !PT ;  /* 0x0000000e0f0f9212 */ /* 0x008fc800078e3cff */
[----:B------:R-:W-:-:S04]  /*13140*/  @!P1 LOP3.LUT R14, R15, R14, RZ, 0x3c, !PT ;  /* 0x0000000e0f0e9212 */ /* 0x000fc800078e3cff */
[----:B------:R-:W-:-:S05]  /*13150*/  @!P1 LOP3.LUT R15, R15, R14, RZ, 0x3c, !PT ;  /* 0x0000000e0f0f9212 */ /* 0x000fca00078e3cff */
[----:B------:R0:W3:Y:S04]  /*13160*/  @!P1 LDG.E.U16 R17, [R14.64] ;  /* 0x000000040e119981 */ /* 0x0000e8000c1e1500 */
[----:B0-----:R-:W2:Y:S04]  /*13170*/  LDL R14, [R1+0x618] ;  /* 0x00061800010e7983 */ /* 0x001ea80000100800 */
[----:B------:R-:W2:Y:S01]  /*13180*/  LDL R15, [R1+0x61c] ;  /* 0x00061c00010f7983 */ /* 0x000ea20000100800 */
[----:B------:R-:W-:-:S03]  /*13190*/  PRMT R12, RZ, 0x7610, R12 ;  /* 0x00007610ff0c7816 */ /* 0x000fc6000000000c */
[----:B---3--:R0:W-:Y:S04]  /*131a0*/  STL [R1+0xb0], R17 ;  /* 0x0000b01101007387 */ /* 0x0081e80000100800 */
[----:B0-----:R-:W3:Y:S01]  /*131b0*/  LDL.LU R17, [R1+0x14] ;  /* 0x0000140001117983 */ /* 0x001ee20000300800 */
[----:B--2---:R-:W-:-:S04]  /*131c0*/  @!P0 LOP3.LUT R15, R15, R14, RZ, 0x3c, !PT ;  /* 0x0000000e0f0f8212 */ /* 0x004fc800078e3cff */
[----:B------:R-:W-:-:S04]  /*131d0*/  @!P0 LOP3.LUT R14, R15, R14, RZ, 0x3c, !PT ;  /* 0x0000000e0f0e8212 */ /* 0x000fc800078e3cff */
[----:B------:R-:W-:-:S05]  /*131e0*/  @!P0 LOP3.LUT R15, R15, R14, RZ, 0x3c, !PT ;  /* 0x0000000e0f0f8212 */ /* 0x000fca00078e3cff */
[----:B------:R0:W2:Y:S04]  /*131f0*/  @!P0 LDG.E.U16 R12, [R14.64] ;  /* 0x000000040e0c8981 */ /* 0x0000a8000c1e1500 */
[----:B0-----:R-:W3:Y:S01]  /*13200*/  LDL R15, [R1+0x610] ;  /* 0x00061000010f7983 */ /* 0x001ee20000100800 */
[----:B------:R-:W-:Y:S01]  /*13210*/  PRMT R2, RZ, 0x7610, R2 ;  /* 0x00007610ff027816 */ /* 0x000fe20000000002 */
[----:B------:R-:W-:Y:S02]  /*13220*/  @!P1 IMAD.MOV.U32 R14, RZ, RZ, R20 ;  /* 0x000000ffff0e9224 */ /* 0x000fe400078e0014 */
[----:B--2---:R0:W-:Y:S04]  /*13230*/  STL [R1+0xac], R12 ;  /* 0x0000ac0c01007387 */ /* 0x0041e80000100800 */
[----:B0-----:R-:W2:Y:S04]  /*13240*/  LDL.LU R12, [R1+0x4] ;  /* 0x00000400010c7983 */ /* 0x001ea80000300800 */
[----:B---3--:R0:W3:Y:S01]  /*13250*/  @!P1 LDG.E.U16 R2, [R14.64] ;  /* 0x000000040e029981 */ /* 0x0080e2000c1e1500 */
[----:B------:R-:W-:-:S03]  /*13260*/  PRMT R19, RZ, 0x7610, R19 ;  /* 0x00007610ff137816 */ /* 0x000fc60000000013 */
[----:B------:R-:W2:Y:S04]  /*13270*/  LDL R20, [R1+0x498] ;  /* 0x0004980001147983 */ /* 0x000ea80000100800 */
[----:B0-----:R-:W2:Y:S04]  /*13280*/  LDL R14, [R1+0x598] ;  /* 0x00059800010e7983 */ /* 0x001ea80000100800 */
[----:B------:R-:W2:Y:S02]  /*13290*/  LDL R15, [R1+0x59c] ;  /* 0x00059c00010f7983 */ /* 0x000ea40000100800 */
[----:B--2---:R-:W-:-:S04]  /*132a0*/  @!P0 LOP3.LUT R15, R15, R14, RZ, 0x3c, !PT ;  /* 0x0000000e0f0f8212 */ /* 0x004fc800078e3cff */
[----:B------:R-:W-:-:S04]  /*132b0*/  @!P0 LOP3.LUT R14, R15, R14, RZ, 0x3c, !PT ;  /* 0x0000000e0f0e8212 */ /* 0x000fc800078e3cff */
[----:B------:R-:W-:-:S05]  /*132c0*/  @!P0 LOP3.LUT R15, R15, R14, RZ, 0x3c, !PT ;  /* 0x0000000e0f0f8212 */ /* 0x000fca00078e3cff */
[----:B------:R-:W2:Y:S04]  /*132d0*/  @!P0 LDG.E.U16 R19, [R14.64] ;  /* 0x000000040e138981 */ /* 0x000ea8000c1e1500 */
[----:B---3--:R0:W-:Y:S04]  /*132e0*/  STL [R1+0xa8], R2 ;  /* 0x0000a80201007387 */ /* 0x0081e80000100800 */
[----:B0-----:R-:W3:Y:S04]  /*132f0*/  LDL R2, [R1+0x49c] ;  /* 0x00049c0001027983 */ /* 0x001ee80000100800 */
        /* <DEDUP_REMOVED lines=22> */
[----:B------:R-:W-:Y:S01]  /*13460*/  IMAD.SHL.U32 R27, R27, 0x2, RZ ;  /* 0x000000021b1b7824 */ /* 0x000fe200078e00ff */
[----:B------:R-:W-:-:S04]  /*13470*/  PRMT R13, RZ, 0x7610, R13 ;  /* 0x00007610ff0d7816 */ /* 0x000fc8000000000d */
[----:B------:R0:W-:Y:S04]  /*13480*/  STS.U16 [R27], R18 ;  /* 0x000000121b007388 */ /* 0x0001e80000000400 */
[----:B0-----:R-:W2:Y:S01]  /*13490*/  LDL.LU R18, [R1+0x171c] ;  /* 0x00171c0001127983 */ /* 0x001ea20000300800 */
[----:B---3--:R-:W-:-:S04]  /*134a0*/  @!P1 LOP3.LUT R15, R15, R14, RZ, 0x3c, !PT ;  /* 0x0000000e0f0f9212 */ /* 0x008fc800078e3cff */
[----:B------:R-:W-:-:S04]  /*134b0*/  @!P1 LOP3.LUT R14, R15, R14, RZ, 0x3c, !PT ;  /* 0x0000000e0f0e9212 */ /* 0x000fc800078e3cff */
[----:B------:R-:W-:-:S05]  /*134c0*/  @!P1 LOP3.LUT R15, R15, R14, RZ, 0x3c, !PT ;  /* 0x0000000e0f0f9212 */ /* 0x000fca00078e3cff */
[----:B------:R0:W3:Y:S04]  /*134d0*/  @!P1 LDG.E.U16 R13, [R14.64] ;  /* 0x000000040e0d9981 */ /* 0x0000e8000c1e1500 */
[----:B0-----:R-:W3:Y:S01]  /*134e0*/  LDL.LU R15, [R1+0x20] ;  /* 0x00002000010f7983 */ /* 0x001ee20000300800 */
[----:B--2---:R-:W-:Y:S01]  /*134f0*/  PRMT R18, RZ, 0x7610, R18 ;  /* 0x00007610ff127816 */ /* 0x004fe20000000012 */
[----:B------:R-:W-:Y:S02]  /*13500*/  @!P0 IMAD.MOV.U32 R14, RZ, RZ, R2 ;  /* 0x000000ffff0e8224 */ /* 0x000fe400078e0002 */
[----:B---3--:R0:W-:Y:S02]  /*13510*/  STS.U16 [R27+0x400], R15 ;  /* 0x0004000f1b007388 */ /* 0x0081e40000000400 */
[----:B0-----:R-:W-:-:S05]  /*13520*/  @!P0 IMAD.MOV.U32 R15, RZ, RZ, R20 ;  /* 0x000000ffff0f8224 */ /* 0x001fca00078e0014 */
[----:B------:R-:W2:Y:S04]  /*13530*/  @!P0 LDG.E.U16 R18, [R14.64] ;  /* 0x000000040e128981 */ /* 0x000ea8000c1e1500 */
[----:B------:R0:W-:Y:S04]  /*13540*/  STL [R1+0x98], R13 ;  /* 0x0000980d01007387 */ /* 0x0001e80000100800 */
[----:B------:R-:W3:Y:S04]  /*13550*/  LDL R20, [R1+0x398] ;  /* 0x0003980001147983 */ /* 0x000ee80000100800 */
[----:B------:R-:W3:Y:S04]  /*13560*/  LDL R2, [R1+0x39c] ;  /* 0x00039c0001027983 */ /* 0x000ee80000100800 */
[----:B0-----:R-:W3:Y:S04]  /*13570*/  LDL R13, [R1+0x414] ;  /* 0x00041400010d7983 */ /* 0x001ee80000100800 */
[----:B------:R-:W-:Y:S04]  /*13580*/  STS.U16 [R27+0x800], R17 ;  /* 0x000800111b007388 */ /* 0x000fe80000000400 */
[----:B--2---:R0:W-:Y:S04]  /*13590*/  STL [R1+0x94], R18 ;  /* 0x0000941201007387 */ /* 0x0041e80000100800 */
[----:B0-----:R-:W2:Y:S04]  /*135a0*/  LDL.LU R18, [R1+0x1718] ;  /* 0x0017180001127983 */ /* 0x001ea80000300800 */
[----:B------:R-:W2:Y:S04]  /*135b0*/  LDL R14, [R1+0x490] ;  /* 0x00049000010e7983 */ /* 0x000ea80000100800 */
[----:B------:R-:W2:Y:S04]  /*135c0*/  LDL R15, [R1+0x494] ;  /* 0x00049400010f7983 */ /* 0x000ea80000100800 */
[----:B------:R-:W3:Y:S01]  /*135d0*/  LDL.LU R17, [R1+0x1714] ;  /* 0x0017140001117983 */ /* 0x000ee20000300800 */
[----:B--2---:R-:W-:-:S04]  /*135e0*/  @!P1 LOP3.LUT R15, R15, R14, RZ, 0x3c, !PT ;  /* 0x0000000e0f0f9212 */ /* 0x004fc800078e3cff */
[C---:B------:R-:W-:Y:S02]  /*135f0*/  @!P1 LOP3.LUT R14, R15.reuse, R14, RZ, 0x3c, !PT ;  /* 0x0000000e0f0e9212 */ /* 0x040fe400078e3cff */
[----:B---3--:R-:W-:Y:S02]  /*13600*/  PRMT R17, RZ, 0x7610, R17 ;  /* 0x00007610ff117816 */ /* 0x008fe40000000011 */
[----:B------:R-:W-:-:S05]  /*13610*/  @!P1 LOP3.LUT R15, R15, R14, RZ, 0x3c, !PT ;  /* 0x0000000e0f0f9212 */ /* 0x000fca00078e3cff */
[----:B------:R-:W2:Y:S04]  /*13620*/  @!P1 LDG.E.U16 R17, [R14.64] ;  /* 0x000000040e119981 */ /* 0x000ea8000c1e1500 */
[----:B------:R-:W-:Y:S04]  /*13630*/  STS.U16 [R27+0xc00], R12 ;  /* 0x000c000c1b007388 */ /* 0x000fe80000000400 */
[----:B--2---:R0:W-:Y:S04]  /*13640*/  STL [R1+0x90], R17 ;  /* 0x0000901101007387 */ /* 0x0041e80000100800 */
[----:B0-----:R-:W2:Y:S04]  /*13650*/  LDL.LU R17, [R1+0x1710] ;  /* 0x0017100001117983 */ /* 0x001ea80000300800 */
[----:B------:R-:W3:Y:S04]  /*13660*/  LDL R14, [R1+0x418] ;  /* 0x00041800010e7983 */ /* 0x000ee80000100800 */
[----:B------:R-:W3:Y:S04]  /*13670*/  LDL R15, [R1+0x41c] ;  /* 0x00041c00010f7983 */ /* 0x000ee80000100800 */
[----:B------:R-:W2:Y:S01]  /*13680*/  LDL.LU R12, [R1+0x170c] ;  /* 0x00170c00010c7983 */ /* 0x000ea20000300800 */
[----:B---3--:R-:W-:-:S04]  /*13690*/  @!P0 LOP3.LUT R15, R15, R14, RZ, 0x3c, !PT ;  /* 0x0000000e0f0f8212 */ /* 0x008fc800078e3cff */
[C---:B------:R-:W-:Y:S02]  /*136a0*/  @!P0 LOP3.LUT R14, R15.reuse, R14, RZ, 0x3c, !PT ;  /* 0x0000000e0f0e8212 */ /* 0x040fe400078e3cff */
[----:B--2---:R-:W-:Y:S02]  /*136b0*/  PRMT R12, RZ, 0x7610, R12 ;  /* 0x00007610ff0c7816 */ /* 0x004fe4000000000c */
[----:B------:R-:W-:-:S05]  /*136c0*/  @!P0 LOP3.LUT R15, R15, R14, RZ, 0x3c, !PT ;  /* 0x0000000e0f0f8212 */ /* 0x000fca00078e3cff */
[----:B------:R-:W2:Y:S04]  /*136d0*/  @!P0 LDG.E.U16 R12, [R14.64] ;  /* 0x000000040e0c8981 */ /* 0x000ea8000c1e1500 */
[----:B--2---:R0:W-:Y:S04]  /*136e0*/  STL [R1+0x8c], R12 ;  /* 0x00008c0c01007387 */ /* 0x0041e80000100800 */
[----:B0-----:R-:W2:Y:S04]  /*136f0*/  LDL.LU R12, [R1+0x1708] ;  /* 0x00170800010c7983 */ /* 0x001ea80000300800 */
[----:B--2---:R0:W-:Y:S04]  /*13700*/  STS.U16 [R27+0x1000], R12 ;  /* 0x0010000c1b007388 */ /* 0x0041e80000000400 */
[----:B0-----:R-:W2:Y:S01]  /*13710*/  LDL R12, [R1+0x410] ;  /* 0x00041000010c7983 */ /* 0x001ea20000100800 */
[----:B------:R-:W-:-:S02]  /*13720*/  PRMT R24, RZ, 0x7610, R24 ;  /* 0x00007610ff187816 */ /* 0x000fc40000000018 */
[----:B------:R-:W-:Y:S02]  /*13730*/  PRMT R18, RZ, 0x7610, R18 ;  /* 0x00007610ff127816 */ /* 0x000fe40000000012 */
[----:B--2---:R-:W-:-:S04]  /*13740*/  @!P1 LOP3.LUT R13, R13, R12, RZ, 0x3c, !PT ;  /* 0x0000000c0d0d9212 */ /* 0x004fc800078e3cff */
[----:B------:R-:W-:-:S04]  /*13750*/  @!P1 LOP3.LUT R12, R13, R12, RZ, 0x3c, !PT ;  /* 0x0000000c0d0c9212 */ /* 0x000fc800078e3cff */
[----:B------:R-:W-:-:S05]  /*13760*/  @!P1 LOP3.LUT R13, R13, R12, RZ, 0x3c, !PT ;  /* 0x0000000c0d0d9212 */ /* 0x000fca00078e3cff */
[----:B------:R0:W2:Y:S02]  /*13770*/  @!P1 LDG.E.U16 R24, [R12.64] ;  /* 0x000000040c189981 */ /* 0x0000a4000c1e1500 */
[----:B0-----:R-:W-:Y:S02]  /*13780*/  @!P0 IMAD.MOV.U32 R12, RZ, RZ, R2 ;  /* 0x000000ffff0c8224 */ /* 0x001fe400078e0002 */
[----:B------:R-:W-:-:S05]  /*13790*/  @!P0 IMAD.MOV.U32 R13, RZ, RZ, R20 ;  /* 0x000000ffff0d8224 */ /* 0x000fca00078e0014 */
[----:B------:R-:W3:Y:S04]  /*137a0*/  @!P0 LDG.E.U16 R18, [R12.64] ;  /* 0x000000040c128981 */ /* 0x000ee8000c1e1500 */
[----:B--2---:R0:W-:Y:S04]  /*137b0*/  STL [R1+0x88], R24 ;  /* 0x0000881801007387 */ /* 0x0041e80000100800 */
[----:B------:R-:W2:Y:S04]  /*137c0*/  LDL R20, [R1+0x688] ;  /* 0x0006880001147983 */ /* 0x000ea80000100800 */
[----:B0-----:R-:W2:Y:S04]  /*137d0*/  LDL R24, [R1+0xacc] ;  /* 0x000acc0001187983 */ /* 0x001ea80000100800 */
[----:B------:R-:W2:Y:S04]  /*137e0*/  LDL.LU R2, [R1+0x68c] ;  /* 0x00068c0001027983 */ /* 0x000ea80000300800 */
[----:B---3--:R0:W-:Y:S04]  /*137f0*/  STL [R1+0x84], R18 ;  /* 0x0000841201007387 */ /* 0x0081e80000100800 */
[----:B0-----:R-:W3:Y:S04]  /*13800*/  LDL.LU R18, [R1+0x1704] ;  /* 0x0017040001127983 */ /* 0x001ee80000300800 */
[----:B------:R-:W2:Y:S04]  /*13810*/  LDL R12, [R1+0x390] ;  /* 0x00039000010c7983 */ /* 0x000ea80000100800 */
[----:B------:R-:W2:Y:S01]  /*13820*/  LDL R13, [R1+0x394] ;  /* 0x00039400010d7983 */ /* 0x000ea20000100800 */
[----:B------:R-:W-:-:S02]  /*13830*/  PRMT R19, RZ, 0x7610, R19 ;  /* 0x00007610ff137816 */ /* 0x000fc40000000013 */
[----:B--2---:R-:W-:-:S04]  /*13840*/  @!P1 LOP3.LUT R13, R13, R12, RZ, 0x3c, !PT ;  /* 0x0000000c0d0d9212 */ /* 0x004fc800078e3cff */
[----:B------:R-:W-:-:S04]  /*13850*/  @!P1 LOP3.LUT R12, R13, R12, RZ, 0x3c, !PT ;  /* 0x0000000c0d0c9212 */ /* 0x000fc800078e3cff */
[----:B------:R-:W-:-:S05]  /*13860*/  @!P1 LOP3.LUT R13, R13, R12, RZ, 0x3c, !PT ;  /* 0x0000000c0d0d9212 */ /* 0x000fca00078e3cff */
[----:B------:R-:W2:Y:S04]  /*13870*/  @!P1 LDG.E.U16 R19, [R12.64] ;  /* 0x000000040c139981 */ /* 0x000ea8000c1e1500 */
[----:B--2---:R0:W-:Y:S04]  /*13880*/  STL [R1+0x80], R19 ;  /* 0x0000801301007387 */ /* 0x0041e80000100800 */
[----:B0-----:R-:W2:Y:S04]  /*13890*/  LDL.LU R19, [R1+0x1700] ;  /* 0x0017000001137983 */ /* 0x001ea80000300800 */
[----:B------:R-:W2:Y:S04]  /*138a0*/  LDL R12, [R1+0xab8] ;  /* 0x000ab800010c7983 */ /* 0x000ea80000100800 */
[----:B------:R-:W2:Y:S01]  /*138b0*/  LDL R13, [R1+0xac4] ;  /* 0x000ac400010d7983 */ /* 0x000ea20000100800 */
[----:B------:R-:W-:-:S02]  /*138c0*/  PRMT R11, RZ, 0x7610, R11 ;  /* 0x00007610ff0b7816 */ /* 0x000fc4000000000b */
[----:B--2---:R-:W-:-:S04]  /*138d0*/  @!P0 LOP3.LUT R13, R13, R12, RZ, 0x3c, !PT ;  /* 0x0000000c0d0d8212 */ /* 0x004fc800078e3cff */
[----:B------:R-:W-:-:S04]  /*138e0*/  @!P0 LOP3.LUT R12, R13, R12, RZ, 0x3c, !PT ;  /* 0x0000000c0d0c8212 */ /* 0x000fc800078e3cff */
[----:B------:R-:W-:-:S05]  /*138f0*/  @!P0 LOP3.LUT R13, R13, R12, RZ, 0x3c, !PT ;  /* 0x0000000c0d0d8212 */ /* 0x000fca00078e3cff */
[----:B------:R-:W2:Y:S01]  /*13900*/  @!P0 LDG.E.U16 R11, [R12.64] ;  /* 0x000000040c0b8981 */ /* 0x000ea2000c1e1500 */
[----:B------:R-:W-:-:S03]  /*13910*/  PRMT R21, RZ, 0x7610, R21 ;  /* 0x00007610ff157816 */ /* 0x000fc60000000015 */
[----:B--2---:R0:W-:Y:S04]  /*13920*/  STL [R1+0x7c], R11 ;  /* 0x00007c0b01007387 */ /* 0x0041e80000100800 */
[----:B0-----:R-:W2:Y:S04]  /*13930*/  LDL.LU R11, [R1+0x16fc] ;  /* 0x0016fc00010b7983 */ /* 0x001ea80000300800 */
[----:B------:R-:W2:Y:S01]  /*13940*/  LDL R13, [R1+0xac0] ;  /* 0x000ac000010d7983 */ /* 0x000ea20000100800 */
[----:B------:R-:W-:-:S03]  /*13950*/  @!P1 IMAD.MOV.U32 R12, RZ, RZ, R24 ;  /* 0x000000ffff0c9224 */ /* 0x000fc600078e0018 */
[----:B------:R-:W-:Y:S01]  /*13960*/  STS.U16 [R27+0x1400], R17 ;  /* 0x001400111b007388 */ /* 0x000fe20000000400 */
[----:B------:R-:W-:-:S03]  /*13970*/  PRMT R9, RZ, 0x7610, R9 ;  /* 0x00007610ff097816 */ /* 0x000fc60000000009 */
[----:B---3--:R-:W-:Y:S04]  /*13980*/  STS.U16 [R27+0x1800], R18 ;  /* 0x001800121b007388 */ /* 0x008fe80000000400 */
[----:B------:R-:W-:Y:S04]  /*13990*/  STS.U16 [R27+0x1c00], R19 ;  /* 0x001c00131b007388 */ /* 0x000fe80000000400 */
[----:B--2---:R-:W2:Y:S04]  /*139a0*/  @!P1 LDG.E.U16 R21, [R12.64] ;  /* 0x000000040c159981 */ /* 0x004ea8000c1e1500 */
[----:B------:R0:W-:Y:S04]  /*139b0*/  STS.U16 [R27+0x2000], R11 ;  /* 0x0020000b1b007388 */ /* 0x0001e80000000400 */
[----:B------:R1:W-:Y:S01]  /*139c0*/  STS.U16 [R27+0x2400], R10 ;  /* 0x0024000a1b007388 */ /* 0x0003e20000000400 */
[----:B0-----:R-:W-:-:S02]  /*139d0*/  @!P0 IMAD.MOV.U32 R11, RZ, RZ, R20 ;  /* 0x000000ffff0b8224 */ /* 0x001fc400078e0014 */
[----:B-1----:R-:W-:-:S05]  /*139e0*/  @!P0 IMAD.MOV.U32 R10, RZ, RZ, R2 ;  /* 0x000000ffff0a8224 */ /* 0x002fca00078e0002 */
[----:B------:R-:W3:Y:S04]  /*139f0*/  @!P0 LDG.E.U16 R9, [R10.64] ;  /* 0x000000040a098981 */ /* 0x000ee8000c1e1500 */
[----:B--2---:R0:W-:Y:S04]  /*13a00*/  STL [R1+0x78], R21 ;  /* 0x0000781501007387 */ /* 0x0041e80000100800 */
[----:B------:R-:W2:Y:S04]  /*13a10*/  LDL R24, [R1+0x608] ;  /* 0x0006080001187983 */ /* 0x000ea80000100800 */
[----:B------:R-:W2:Y:S04]  /*13a20*/  LDL R20, [R1+0x60c] ;  /* 0x00060c0001147983 */ /* 0x000ea80000100800 */
[----:B0-----:R-:W2:Y:S04]  /*13a30*/  LDL R21, [R1+0x684] ;  /* 0x0006840001157983 */ /* 0x001ea80000100800 */
        /* <DEDUP_REMOVED lines=10> */
[----:B---3--:R0:W-:Y:S04]  /*13ae0*/  STL [R1+0x74], R9 ;  /* 0x0000740901007387 */ /* 0x0081e80000100800 */
[----:B0-----:R-:W3:Y:S04]  /*13af0*/  LDL.LU R9, [R1+0x16f8] ;  /* 0x0016f80001097983 */ /* 0x001ee80000300800 */
[----:B------:R-:W4:Y:S04]  /*13b00*/  LDL R11, [R1+0x680] ;  /* 0x00068000010b7983 */ /* 0x000f280000100800 */
[----:B------:R-:W0:Y:S02]  /*13b10*/  S2R R2, SR_TID.X ;  /* 0x0000000000027919 */ /* 0x000e240000002100 */
[----:B0-----:R-:W-:-:S05]  /*13b20*/  LOP3.LUT R2, R2, 0x3f, RZ, 0xc0, !PT ;  /* 0x0000003f02027812 */ /* 0x001fca00078ec0ff */
[----:B------:R-:W-:Y:S02]  /*13b30*/  IMAD.SHL.U32 R2, R2, 0x2, RZ ;  /* 0x0000000202027824 */ /* 0x000fe400078e00ff */
[----:B--2---:R-:W-:Y:S01]  /*13b40*/  @!P1 IMAD.MOV.U32 R10, RZ, RZ, R21 ;  /* 0x000000ffff0a9224 */ /* 0x004fe200078e0015 */
[----:B------:R-:W-:Y:S01]  /*13b50*/  PRMT R29, RZ, 0x7610, R29 ;  /* 0x00007610ff1d7816 */ /* 0x000fe2000000001d */
[----:B------:R-:W2:Y:S04]  /*13b60*/  LDL.LU R21, [R1+0x38] ;  /* 0x0000380001157983 */ /* 0x000ea80000300800 */
[----:B---3--:R0:W-:Y:S02]  /*13b70*/  STS.U16 [R2+0x2800], R9 ;  /* 0x0028000902007388 */ /* 0x0081e40000000400 */
[----:B0-----:R-:W-:-:S06]  /*13b80*/  PRMT R9, RZ, 0x7610, R9 ;  /* 0x00007610ff097816 */ /* 0x001fcc0000000009 */
[----:B----4-:R-:W3:Y:S04]  /*13b90*/  @!P1 LDG.E.U16 R9, [R10.64] ;  /* 0x000000040a099981 */ /* 0x010ee8000c1e1500 */
[----:B------:R0:W-:Y:S02]  /*13ba0*/  STS.U16 [R2+0x2c00], R8 ;  /* 0x002c000802007388 */ /* 0x0001e40000000400 */
[----:B0-----:R-:W-:Y:S02]  /*13bb0*/  @!P0 IMAD.MOV.U32 R8, RZ, RZ, R20 ;  /* 0x000000ffff088224 */ /* 0x001fe400078e0014 */
[----:B---3--:R0:W-:Y:S02]  /*13bc0*/  STL [R1+0x70], R9 ;  /* 0x0000700901007387 */ /* 0x0081e40000100800 */
[----:B0-----:R-:W-:-:S02]  /*13bd0*/  @!P0 IMAD.MOV.U32 R9, RZ, RZ, R24 ;  /* 0x000000ffff098224 */ /* 0x001fc400078e0018 */
[----:B------:R-:W3:Y:S04]  /*13be0*/  LDL R24, [R1+0x584] ;  /* 0x0005840001187983 */ /* 0x000ee80000100800 */
[----:B------:R-:W4:Y:S04]  /*13bf0*/  LDL.LU R20, [R1+0x34] ;  /* 0x0000340001147983 */ /* 0x000f280000300800 */
[----:B------:R0:W2:Y:S04]  /*13c00*/  @!P0 LDG.E.U16 R29, [R8.64] ;  /* 0x00000004081d8981 */ /* 0x0000a8000c1e1500 */
[----:B0-----:R-:W2:Y:S04]  /*13c10*/  LDL R8, [R1+0x600] ;  /* 0x0006000001087983 */ /* 0x001ea80000100800 */
[----:B------:R-:W2:Y:S01]  /*13c20*/  LDL R9, [R1+0x604] ;  /* 0x0006040001097983 */ /* 0x000ea20000100800 */
[----:B------:R-:W-:-:S02]  /*13c30*/  PRMT R22, RZ, 0x7610, R22 ;  /* 0x00007610ff167816 */ /* 0x000fc40000000016 */
[----:B--2---:R-:W-:-:S04]  /*13c40*/  @!P1 LOP3.LUT R9, R9, R8, RZ, 0x3c, !PT ;  /* 0x0000000809099212 */ /* 0x004fc800078e3cff */
[----:B------:R-:W-:-:S04]  /*13c50*/  @!P1 LOP3.LUT R8, R9, R8, RZ, 0x3c, !PT ;  /* 0x0000000809089212 */ /* 0x000fc800078e3cff */
[----:B------:R-:W-:-:S05]  /*13c60*/  @!P1 LOP3.LUT R9, R9, R8, RZ, 0x3c, !PT ;  /* 0x0000000809099212 */ /* 0x000fca00078e3cff */
[----:B------:R-:W2:Y:S04]  /*13c70*/  @!P1 LDG.E.U16 R22, [R8.64] ;  /* 0x0000000408169981 */ /* 0x000ea8000c1e1500 */
[----:B------:R0:W-:Y:S04]  /*13c80*/  STL [R1+0x6c], R29 ;  /* 0x00006c1d01007387 */ /* 0x0001e80000100800 */
[----:B------:R1:W-:Y:S04]  /*13c90*/  STS.U16 [R2+0x3000], R7 ;  /* 0x0030000702007388 */ /* 0x0003e80000000400 */
[----:B0-----:R-:W3:Y:S04]  /*13ca0*/  LDL.LU R29, [R1+0x30] ;  /* 0x00003000011d7983 */ /* 0x001ee80000300800 */
[----:B-1----:R-:W3:Y:S04]  /*13cb0*/  LDL R7, [R1+0x58c] ;  /* 0x00058c0001077983 */ /* 0x002ee80000100800 */
[----:B------:R-:W-:Y:S04]  /*13cc0*/  STS.U16 [R2+0x3400], R6 ;  /* 0x0034000602007388 */ /* 0x000fe80000000400 */
[----:B--2---:R0:W-:Y:S04]  /*13cd0*/  STL [R1+0x68], R22 ;  /* 0x0000681601007387 */ /* 0x0041e80000100800 */
[----:B0-----:R-:W2:Y:S04]  /*13ce0*/  LDL.LU R22, [R1+0x2c] ;  /* 0x00002c0001167983 */ /* 0x001ea80000300800 */
[----:B------:R-:W3:Y:S01]  /*13cf0*/  LDL R6, [R1+0x588] ;  /* 0x0005880001067983 */ /* 0x000ee20000100800 */
[----:B------:R-:W-:-:S02]  /*13d00*/  PRMT R25, RZ, 0x7610, R25 ;  /* 0x00007610ff197816 */ /* 0x000fc40000000019 */
[----:B---3--:R-:W-:-:S04]  /*13d10*/  @!P0 LOP3.LUT R7, R7, R6, RZ, 0x3c, !PT ;  /* 0x0000000607078212 */ /* 0x008fc800078e3cff */
[----:B------:R-:W-:-:S04]  /*13d20*/  @!P0 LOP3.LUT R6, R7, R6, RZ, 0x3c, !PT ;  /* 0x0000000607068212 */ /* 0x000fc800078e3cff */
[----:B------:R-:W-:-:S05]  /*13d30*/  @!P0 LOP3.LUT R7, R7, R6, RZ, 0x3c, !PT ;  /* 0x0000000607078212 */ /* 0x000fca00078e3cff */
[----:B------:R0:W3:Y:S04]  /*13d40*/  @!P0 LDG.E.U16 R25, [R6.64] ;  /* 0x0000000406198981 */ /* 0x0000e8000c1e1500 */
[----:B------:R-:W-:Y:S04]  /*13d50*/  STS.U16 [R2+0x3800], R5 ;  /* 0x0038000502007388 */ /* 0x000fe80000000400 */
[----:B0-----:R-:W2:Y:S01]  /*13d60*/  LDL R7, [R1+0x580] ;  /* 0x0005800001077983 */ /* 0x001ea20000100800 */
[----:B------:R-:W-:-:S03]  /*13d70*/  @!P1 IMAD.MOV.U32 R6, RZ, RZ, R24 ;  /* 0x000000ffff069224 */ /* 0x000fc600078e0018 */
[----:B------:R-:W-:Y:S04]  /*13d80*/  STS.U16 [R2+0x3c00], R4 ;  /* 0x003c000402007388 */ /* 0x000fe80000000400 */
[----:B---3--:R0:W-:Y:S04]  /*13d90*/  STL [R1+0x64], R25 ;  /* 0x0000641901007387 */ /* 0x0081e80000100800 */
[----:B0-----:R-:W3:Y:S04]  /*13da0*/  LDL.LU R25, [R1+0x24] ;  /* 0x0000240001197983 */ /* 0x001ee80000300800 */
[----:B------:R-:W3:Y:S04]  /*13db0*/  LDL R5, [R1+0x50c] ;  /* 0x00050c0001057983 */ /* 0x000ee80000100800 */
[----:B------:R-:W3:Y:S04]  /*13dc0*/  LDL.LU R24, [R1+0x1c] ;  /* 0x00001c0001187983 */ /* 0x000ee80000300800 */
[----:B------:R-:W3:Y:S01]  /*13dd0*/  LDL R4, [R1+0x508] ;  /* 0x0005080001047983 */ /* 0x000ee20000100800 */
[----:B------:R-:W-:-:S02]  /*13de0*/  PRMT R14, RZ, 0x7610, R14 ;  /* 0x00007610ff0e7816 */ /* 0x000fc4000000000e */
[----:B------:R-:W-:-:S04]  /*13df0*/  PRMT R28, RZ, 0x7610, R28 ;  /* 0x00007610ff1c7816 */ /* 0x000fc8000000001c */
[----:B--2---:R-:W2:Y:S01]  /*13e00*/  @!P1 LDG.E.U16 R14, [R6.64] ;  /* 0x00000004060e9981 */ /* 0x004ea2000c1e1500 */
[----:B---3--:R-:W-:-:S04]  /*13e10*/  @!P0 LOP3.LUT R5, R5, R4, RZ, 0x3c, !PT ;  /* 0x0000000405058212 */ /* 0x008fc800078e3cff */
[----:B------:R-:W-:-:S04]  /*13e20*/  @!P0 LOP3.LUT R4, R5, R4, RZ, 0x3c, !PT ;  /* 0x0000000405048212 */ /* 0x000fc800078e3cff */
[----:B------:R-:W-:-:S05]  /*13e30*/  @!P0 LOP3.LUT R5, R5, R4, RZ, 0x3c, !PT ;  /* 0x0000000405058212 */ /* 0x000fca00078e3cff */
[----:B------:R-:W3:Y:S04]  /*13e40*/  @!P0 LDG.E.U16 R28, [R4.64] ;  /* 0x00000004041c8981 */ /* 0x000ee8000c1e1500 */
[----:B--2---:R0:W-:Y:S02]  /*13e50*/  STL [R1+0x60], R14 ;  /* 0x0000600e01007387 */ /* 0x0041e40000100800 */
[----:B0-----:R-:W-:Y:S02]  /*13e60*/  LOP3.LUT R14, R27, 0x10, RZ, 0x3c, !PT ;  /* 0x000000101b0e7812 */ /* 0x001fe400078e3cff */
[----:B------:R-:W2:Y:S04]  /*13e70*/  LDL.LU R27, [R1+0x10] ;  /* 0x00001000011b7983 */ /* 0x000ea80000300800 */
[----:B---3--:R0:W-:Y:S04]  /*13e80*/  STL [R1+0x5c], R28 ;  /* 0x00005c1c01007387 */ /* 0x0081e80000100800 */
[----:B0-----:R-:W3:Y:S04]  /*13e90*/  LDL.LU R28, [R1+0x16f4] ;  /* 0x0016f400011c7983 */ /* 0x001ee80000300800 */
[----:B------:R-:W2:Y:S04]  /*13ea0*/  LDL R4, [R1+0x500] ;  /* 0x0005000001047983 */ /* 0x000ea80000100800 */
[----:B------:R-:W2:Y:S01]  /*13eb0*/  LDL R5, [R1+0x504] ;  /* 0x0005040001057983 */ /* 0x000ea20000100800 */
[----:B---3--:R-:W-:-:S02]  /*13ec0*/  PRMT R28, RZ, 0x7610, R28 ;  /* 0x00007610ff1c7816 */ /* 0x008fc4000000001c */
[----:B--2---:R-:W-:-:S04]  /*13ed0*/  @!P1 LOP3.LUT R5, R5, R4, RZ, 0x3c, !PT ;  /* 0x0000000405059212 */ /* 0x004fc800078e3cff */
[----:B------:R-:W-:-:S04]  /*13ee0*/  @!P1 LOP3.LUT R4, R5, R4, RZ, 0x3c, !PT ;  /* 0x0000000405049212 */ /* 0x000fc800078e3cff */
[----:B------:R-:W-:-:S05]  /*13ef0*/  @!P1 LOP3.LUT R5, R5, R4, RZ, 0x3c, !PT ;  /* 0x0000000405059212 */ /* 0x000fca00078e3cff */
[----:B------:R-:W2:Y:S04]  /*13f00*/  @!P1 LDG.E.U16 R28, [R4.64] ;  /* 0x00000004041c9981 */ /* 0x000ea8000c1e1500 */
[----:B------:R0:W-:Y:S04]  /*13f10*/  STS.U16 [R14+0x80], R21 ;  /* 0x000080150e007388 */ /* 0x0001e80000000400 */
[----:B0-----:R-:W3:Y:S04]  /*13f20*/  LDL.LU R21, [R1] ;  /* 0x0000000001157983 */ /* 0x001ee80000300800 */
[----:B----4-:R-:W-:Y:S04]  /*13f30*/  STS.U16 [R14+0x480], R20 ;  /* 0x000480140e007388 */ /* 0x010fe80000000400 */
[----:B--2---:R0:W-:Y:S04]  /*13f40*/  STL [R1+0x58], R28 ;  /* 0x0000581c01007387 */ /* 0x0041e80000100800 */
[----:B0-----:R-:W2:Y:S04]  /*13f50*/  LDL.LU R28, [R1+0x16f0] ;  /* 0x0016f000011c7983 */ /* 0x001ea80000300800 */
[----:B------:R-:W4:Y:S04]  /*13f60*/  LDL R4, [R1+0x488] ;  /* 0x0004880001047983 */ /* 0x000f280000100800 */
[----:B------:R-:W4:Y:S04]  /*13f70*/  LDL R5, [R1+0x48c] ;  /* 0x00048c0001057983 */ /* 0x000f280000100800 */
[----:B------:R-:W2:Y:S01]  /*13f80*/  LDL.LU R20, [R1+0x16ec] ;  /* 0x0016ec0001147983 */ /* 0x000ea20000300800 */
[----:B----4-:R-:W-:-:S04]  /*13f90*/  @!P0 LOP3.LUT R5, R5, R4, RZ, 0x3c, !PT ;  /* 0x0000000405058212 */ /* 0x010fc800078e3cff */
[C---:B------:R-:W-:Y:S02]  /*13fa0*/  @!P0 LOP3.LUT R4, R5.reuse, R4, RZ, 0x3c, !PT ;  /* 0x0000000405048212 */ /* 0x040fe400078e3cff */
[----:B--2---:R-:W-:Y:S02]  /*13fb0*/  PRMT R20, RZ, 0x7610, R20 ;  /* 0x00007610ff147816 */ /* 0x004fe40000000014 */
[----:B------:R-:W-:-:S05]  /*13fc0*/  @!P0 LOP3.LUT R5, R5, R4, RZ, 0x3c, !PT ;  /* 0x0000000405058212 */ /* 0x000fca00078e3cff */
[----:B------:R-:W2:Y:S04]  /*13fd0*/  @!P0 LDG.E.U16 R20, [R4.64] ;  /* 0x0000000404148981 */ /* 0x000ea8000c1e1500 */
[----:B------:R-:W-:Y:S04]  /*13fe0*/  STS.U16 [R14+0x880], R29 ;  /* 0x0008801d0e007388 */ /* 0x000fe80000000400 */
        /* <DEDUP_REMOVED lines=32> */
[----:B--2---:R0:W-:Y:S04]  /*141f0*/  STL [R1+0x48], R25 ;  /* 0x0000481901007387 */ /* 0x0041e80000100800 */
[----:B0-----:R-:W2:Y:S04]  /*14200*/  LDL.LU R25, [R1+0x16d0] ;  /* 0x0016d00001197983 */ /* 0x001ea80000300800 */
[----:B------:R-:W4:Y:S04]  /*14210*/  LDL R4, [R1+0x388] ;  /* 0x0003880001047983 */ /* 0x000f280000100800 */
[----:B------:R-:W4:Y:S01]  /*14220*/  LDL R5, [R1+0x38c] ;  /* 0x00038c0001057983 */ /* 0x000f220000100800 */
[----:B------:R-:W-:-:S02]  /*14230*/  PRMT R13, RZ, 0x7610, R13 ;  /* 0x00007610ff0d7816 */ /* 0x000fc4000000000d */
[----:B----4-:R-:W-:-:S04]  /*14240*/  @!P0 LOP3.LUT R5, R5, R4, RZ, 0x3c, !PT ;  /* 0x0000000405058212 */ /* 0x010fc800078e3cff */
[----:B------:R-:W-:-:S04]  /*14250*/  @!P0 LOP3.LUT R4, R5, R4, RZ, 0x3c, !PT ;  /* 0x0000000405048212 */ /* 0x000fc800078e3cff */
[----:B------:R-:W-:-:S05]  /*14260*/  @!P0 LOP3.LUT R5, R5, R4, RZ, 0x3c, !PT ;  /* 0x0000000405058212 */ /* 0x000fca00078e3cff */
[----:B------:R0:W4:Y:S04]  /*14270*/  @!P0 LDG.E.U16 R13, [R4.64] ;  /* 0x00000004040d8981 */ /* 0x000128000c1e1500 */
[----:B------:R1:W-:Y:S04]  /*14280*/  STS.U16 [R14+0x1480], R24 ;  /* 0x001480180e007388 */ /* 0x0003e80000000400 */
[----:B-1----:R-:W2:Y:S04]  /*14290*/  LDL.LU R24, [R1+0x16cc] ;  /* 0x0016cc0001187983 */ /* 0x002ea80000300800 */
[----:B0-----:R-:W2:Y:S04]  /*142a0*/  LDL R4, [R1+0x380] ;  /* 0x0003800001047983 */ /* 0x001ea80000100800 */
[----:B------:R-:W2:Y:S04]  /*142b0*/  LDL R5, [R1+0x384] ;  /* 0x0003840001057983 */ /* 0x000ea80000100800 */
[----:B------:R-:W-:Y:S04]  /*142c0*/  STS.U16 [R14+0x1880], R27 ;  /* 0x0018801b0e007388 */ /* 0x000fe80000000400 */
[----:B----4-:R0:W-:Y:S04]  /*142d0*/  STL [R1+0x44], R13 ;  /* 0x0000440d01007387 */ /* 0x0101e80000100800 */
[----:B0-----:R-:W4:Y:S04]  /*142e0*/  LDL R13, [R1+0x67c] ;  /* 0x00067c00010d7983 */ /* 0x001f280000100800 */
[----:B------:R-:W3:Y:S01]  /*142f0*/  LDL.LU R27, [R1+0x16c8] ;  /* 0x0016c800011b7983 */ /* 0x000ee20000300800 */
[----:B--2---:R-:W-:-:S04]  /*14300*/  @!P1 LOP3.LUT R5, R5, R4, RZ, 0x3c, !PT ;  /* 0x0000000405059212 */ /* 0x004fc800078e3cff */
[----:B------:R-:W-:-:S04]  /*14310*/  @!P1 LOP3.LUT R4, R5, R4, RZ, 0x3c, !PT ;  /* 0x0000000405049212 */ /* 0x000fc800078e3cff */
[----:B------:R-:W-:Y:S02]  /*14320*/  @!P1 LOP3.LUT R5, R5, R4, RZ, 0x3c, !PT ;  /* 0x0000000405059212 */ /* 0x000fe400078e3cff */
[----:B---3--:R-:W-:-:S06]  /*14330*/  PRMT R27, RZ, 0x7610, R27 ;  /* 0x00007610ff1b7816 */ /* 0x008fcc000000001b */
[----:B------:R-:W2:Y:S04]  /*14340*/  @!P1 LDG.E.U16 R27, [R4.64] ;  /* 0x00000004041b9981 */ /* 0x000ea8000c1e1500 */
[----:B--2---:R0:W-:Y:S04]  /*14350*/  STL [R1+0x2c], R27 ;  /* 0x00002c1b01007387 */ /* 0x0041e80000100800 */
[----:B0-----:R-:W2:Y:S04]  /*14360*/  LDL.LU R27, [R1+0x16c4] ;  /* 0x0016c400011b7983 */ /* 0x001ea80000300800 */
[----:B------:R-:W3:Y:S04]  /*14370*/  LDL R4, [R1+0xac8] ;  /* 0x000ac80001047983 */ /* 0x000ee80000100800 */
[----:B------:R-:W3:Y:S01]  /*14380*/  LDL R5, [R1+0xad4] ;  /* 0x000ad40001057983 */ /* 0x000ee20000100800 */
[----:B------:R-:W-:-:S03]  /*14390*/  PRMT R9, RZ, 0x7610, R9 ;  /* 0x00007610ff097816 */ /* 0x000fc60000000009 */
[----:B------:R0:W-:Y:S04]  /*143a0*/  STS.U16 [R14+0x1c80], R21 ;  /* 0x001c80150e007388 */ /* 0x0001e80000000400 */
[----:B0-----:R-:W2:Y:S01]  /*143b0*/  LDL.LU R21, [R1+0x16c0] ;  /* 0x0016c00001157983 */ /* 0x001ea20000300800 */
[----:B---3--:R-:W-:-:S04]  /*143c0*/  @!P0 LOP3.LUT R5, R5, R4, RZ, 0x3c, !PT ;  /* 0x0000000405058212 */ /* 0x008fc800078e3cff */
[----:B------:R-:W-:-:S04]  /*143d0*/  @!P0 LOP3.LUT R4, R5, R4, RZ, 0x3c, !PT ;  /* 0x0000000405048212 */ /* 0x000fc800078e3cff */
[----:B------:R-:W-:-:S05]  /*143e0*/  @!P0 LOP3.LUT R5, R5, R4, RZ, 0x3c, !PT ;  /* 0x0000000405058212 */ /* 0x000fca00078e3cff */
[----:B------:R0:W3:Y:S04]  /*143f0*/  @!P0 LDG.E.U16 R9, [R4.64] ;  /* 0x0000000404098981 */ /* 0x0000e8000c1e1500 */
[----:B0-----:R-:W2:Y:S04]  /*14400*/  LDL R4, [R1+0xad0] ;  /* 0x000ad00001047983 */ /* 0x001ea80000100800 */
[----:B------:R-:W2:Y:S01]  /*14410*/  LDL R5, [R1+0xadc] ;  /* 0x000adc0001057983 */ /* 0x000ea20000100800 */
[----:B------:R-:W-:-:S03]  /*14420*/  PRMT R12, RZ, 0x7610, R12 ;  /* 0x00007610ff0c7816 */ /* 0x000fc6000000000c */
[----:B---3--:R0:W-:Y:S01]  /*14430*/  STL [R1+0x28], R9 ;  /* 0x0000280901007387 */ /* 0x0081e20000100800 */
[----:B------:R-:W-:-:S03]  /*14440*/  PRMT R7, RZ, 0x7610, R7 ;  /* 0x00007610ff077816 */ /* 0x000fc60000000007 */
[----:B0-----:R-:W3:Y:S01]  /*14450*/  LDL R9, [R1+0x5fc] ;  /* 0x0005fc0001097983 */ /* 0x001ee20000100800 */
[----:B--2---:R-:W-:-:S04]  /*14460*/  @!P1 LOP3.LUT R5, R5, R4, RZ, 0x3c, !PT ;  /* 0x0000000405059212 */ /* 0x004fc800078e3cff */
[----:B------:R-:W-:-:S04]  /*14470*/  @!P1 LOP3.LUT R4, R5, R4, RZ, 0x3c, !PT ;  /* 0x0000000405049212 */ /* 0x000fc800078e3cff */
[----:B------:R-:W-:-:S05]  /*14480*/  @!P1 LOP3.LUT R5, R5, R4, RZ, 0x3c, !PT ;  /* 0x0000000405059212 */ /* 0x000fca00078e3cff */
[----:B------:R0:W2:Y:S04]  /*14490*/  @!P1 LDG.E.U16 R12, [R4.64] ;  /* 0x00000004040c9981 */ /* 0x0000a8000c1e1500 */
[----:B0-----:R-:W3:Y:S01]  /*144a0*/  LDL R5, [R1+0x678] ;  /* 0x0006780001057983 */ /* 0x001ee20000100800 */
[----:B----4-:R-:W-:-:S03]  /*144b0*/  @!P0 IMAD.MOV.U32 R4, RZ, RZ, R13 ;  /* 0x000000ffff048224 */ /* 0x010fc600078e000d */
[----:B--2---:R0:W-:Y:S01]  /*144c0*/  STL [R1+0x24], R12 ;  /* 0x0000240c01007387 */ /* 0x0041e20000100800 */
[----:B------:R-:W-:-:S03]  /*144d0*/  PRMT R25, RZ, 0x7610, R25 ;  /* 0x00007610ff197816 */ /* 0x000fc60000000019 */
[----:B------:R-:W2:Y:S04]  /*144e0*/  LDL R13, [R1+0x578] ;  /* 0x00057800010d7983 */ /* 0x000ea80000100800 */
[----:B---3--:R1:W3:Y:S04]  /*144f0*/  @!P0 LDG.E.U16 R7, [R4.64] ;  /* 0x0000000404078981 */ /* 0x0082e8000c1e1500 */
[----:B0-----:R-:W4:Y:S04]  /*14500*/  LDL R12, [R1+0x5f4] ;  /* 0x0005f400010c7983 */ /* 0x001f280000100800 */
[----:B-1----:R-:W2:Y:S04]  /*14510*/  LDL R4, [R1+0x670] ;  /* 0x0006700001047983 */ /* 0x002ea80000100800 */
        /* <DEDUP_REMOVED lines=9> */
[----:B------:R-:W2:Y:S01]  /*145b0*/  LDL R5, [R1+0x5f8] ;  /* 0x0005f80001057983 */ /* 0x000ea20000100800 */
[----:B------:R-:W-:Y:S01]  /*145c0*/  PRMT R22, RZ, 0x7610, R22 ;  /* 0x00007610ff167816 */ /* 0x000fe20000000016 */
[----:B------:R-:W-:-:S02]  /*145d0*/  @!P0 IMAD.MOV.U32 R4, RZ, RZ, R9 ;  /* 0x000000ffff048224 */ /* 0x000fc400078e0009 */
[----:B------:R-:W3:Y:S04]  /*145e0*/  LDL R9, [R1+0x574] ;  /* 0x0005740001097983 */ /* 0x000ee80000100800 */
[----:B--2---:R-:W2:Y:S01]  /*145f0*/  @!P0 LDG.E.U16 R22, [R4.64] ;  /* 0x0000000404168981 */ /* 0x004ea2000c1e1500 */
[----:B------:R-:W-:-:S03]  /*14600*/  PRMT R15, RZ, 0x7610, R15 ;  /* 0x00007610ff0f7816 */ /* 0x000fc6000000000f */
[----:B--2---:R0:W-:Y:S04]  /*14610*/  STL [R1+0x38], R22 ;  /* 0x0000381601007387 */ /* 0x0041e80000100800 */
[----:B0-----:R-:W2:Y:S04]  /*14620*/  LDL.LU R22, [R1+0x16b8] ;  /* 0x0016b80001167983 */ /* 0x001ea80000300800 */
[----:B------:R-:W2:Y:S01]  /*14630*/  LDL R5, [R1+0x5f0] ;  /* 0x0005f00001057983 */ /* 0x000ea20000100800 */
[----:B----4-:R-:W-:Y:S01]  /*14640*/  @!P1 IMAD.MOV.U32 R4, RZ, RZ, R12 ;  /* 0x000000ffff049224 */ /* 0x010fe200078e000c */
[----:B------:R-:W-:-:S02]  /*14650*/  PRMT R6, RZ, 0x7610, R6 ;  /* 0x00007610ff067816 */ /* 0x000fc40000000006 */
[----:B------:R-:W4:Y:S04]  /*14660*/  LDL.LU R12, [R1+0x298] ;  /* 0x00029800010c7983 */ /* 0x000f280000300800 */
[----:B--2---:R3:W2:Y:S02]  /*14670*/  @!P1 LDG.E.U16 R15, [R4.64] ;  /* 0x00000004040f9981 */ /* 0x0046a4000c1e1500 */
[----:B---3--:R-:W-:Y:S02]  /*14680*/  @!P0 IMAD.MOV.U32 R4, RZ, RZ, R7 ;  /* 0x000000ffff048224 */ /* 0x008fe400078e0007 */
[----:B------:R-:W-:-:S05]  /*14690*/  @!P0 IMAD.MOV.U32 R5, RZ, RZ, R13 ;  /* 0x000000ffff058224 */ /* 0x000fca00078e000d */
[----:B------:R0:W3:Y:S04]  /*146a0*/  @!P0 LDG.E.U16 R6, [R4.64] ;  /* 0x0000000404068981 */ /* 0x0000e8000c1e1500 */
[----:B--2---:R1:W-:Y:S04]  /*146b0*/  STL [R1+0x34], R15 ;  /* 0x0000340f01007387 */ /* 0x0043e80000100800 */
[----:B0-----:R-:W2:Y:S01]  /*146c0*/  LDL R5, [R1+0x570] ;  /* 0x0005700001057983 */ /* 0x001ea20000100800 */
[----:B------:R-:W-:Y:S01]  /*146d0*/  PRMT R8, RZ, 0x7610, R8 ;  /* 0x00007610ff087816 */ /* 0x000fe20000000008 */
[----:B------:R-:W-:-:S02]  /*146e0*/  @!P1 IMAD.MOV.U32 R4, RZ, RZ, R9 ;  /* 0x000000ffff049224 */ /* 0x000fc400078e0009 */
[----:B------:R-:W4:Y:S04]  /*146f0*/  LDL R7, [R1+0x4f0] ;  /* 0x0004f00001077983 */ /* 0x000f280000100800 */
[----:B-1----:R-:W4:Y:S04]  /*14700*/  LDL R15, [R1+0x4fc] ;  /* 0x0004fc00010f7983 */ /* 0x002f280000100800 */
[----:B---3--:R0:W-:Y:S04]  /*14710*/  STL [R1+0x30], R6 ;  /* 0x0000300601007387 */ /* 0x0081e80000100800 */
[----:B0-----:R-:W3:Y:S04]  /*14720*/  LDL R6, [R1+0x4f4] ;  /* 0x0004f40001067983 */ /* 0x001ee80000100800 */
[----:B------:R-:W3:Y:S01]  /*14730*/  LDL.LU R13, [R1+0x284] ;  /* 0x00028400010d7983 */ /* 0x000ee20000300800 */
[----:B------:R-:W-:-:S03]  /*14740*/  PRMT R10, RZ, 0x7610, R10 ;  /* 0x00007610ff0a7816 */ /* 0x000fc6000000000a */
[----:B------:R-:W-:Y:S04]  /*14750*/  STS.U16 [R14+0x2080], R21 ;  /* 0x002080150e007388 */ /* 0x000fe80000000400 */
[----:B--2---:R0:W2:Y:S04]  /*14760*/  @!P1 LDG.E.U16 R8, [R4.64] ;  /* 0x0000000404089981 */ /* 0x0040a8000c1e1500 */
[----:B------:R-:W3:Y:S04]  /*14770*/  LDL R9, [R1+0x478] ;  /* 0x0004780001097983 */ /* 0x000ee80000100800 */
[----:B0-----:R-:W3:Y:S01]  /*14780*/  LDL R5, [R1+0x4f8] ;  /* 0x0004f80001057983 */ /* 0x001ee20000100800 */
[----:B----4-:R-:W-:-:S03]  /*14790*/  @!P0 IMAD.MOV.U32 R4, RZ, RZ, R15 ;  /* 0x000000ffff048224 */ /* 0x010fc600078e000f */
[----:B------:R-:W-:Y:S04]  /*147a0*/  STS.U16 [R14+0x2480], R27 ;  /* 0x0024801b0e007388 */ /* 0x000fe80000000400 */
[----:B------:R-:W-:Y:S04]  /*147b0*/  STS.U16 [R14+0x2880], R24 ;  /* 0x002880180e007388 */ /* 0x000fe80000000400 */
[----:B------:R-:W-:Y:S04]  /*147c0*/  STS.U16 [R14+0x2c80], R25 ;  /* 0x002c80190e007388 */ /* 0x000fe80000000400 */
[----:B------:R-:W-:Y:S04]  /*147d0*/  STS.U16 [R14+0x3080], R22 ;  /* 0x003080160e007388 */ /* 0x000fe80000000400 */
[----:B------:R-:W-:Y:S04]  /*147e0*/  STS.U16 [R14+0x3480], R20 ;  /* 0x003480140e007388 */ /* 0x000fe80000000400 */
[----:B------:R-:W-:Y:S04]  /*147f0*/  STS.U16 [R14+0x3880], R3 ;  /* 0x003880030e007388 */ /* 0x000fe80000000400 */
[----:B------:R-:W-:Y:S04]  /*14800*/  STS.U16 [R14+0x3c80], R16 ;  /* 0x003c80100e007388 */ /* 0x000fe80000000400 */
[----:B--2---:R0:W-:Y:S04]  /*14810*/  STL [R1+0x20], R8 ;  /* 0x0000200801007387 */ /* 0x0041e80000100800 */
[----:B0-----:R-:W2:Y:S04]  /*14820*/  LDL R8, [R1+0x47c] ;  /* 0x00047c0001087983 */ /* 0x001ea80000100800 */
[----:B------:R-:W4:Y:S04]  /*14830*/  LDL.LU R14, [R1+0x274] ;  /* 0x00027400010e7983 */ /* 0x000f280000300800 */
[----:B---3--:R0:W3:Y:S04]  /*14840*/  @!P0 LDG.E.U16 R10, [R4.64] ;  /* 0x00000004040a8981 */ /* 0x0080e8000c1e1500 */
[----:B0-----:R-:W2:Y:S01]  /*14850*/  LDL.LU R5, [R1+0x2c4] ;  /* 0x0002c40001057983 */ /* 0x001ea20000300800 */
[----:B------:R-:W-:Y:S01]  /*14860*/  LOP3.LUT R2, R2, 0x20, RZ, 0x3c, !PT ;  /* 0x0000002002027812 */ /* 0x000fe200078e3cff */
[----:B------:R-:W-:Y:S01]  /*14870*/  @!P1 IMAD.MOV.U32 R4, RZ, RZ, R6 ;  /* 0x000000ffff049224 */ /* 0x000fe200078e0006 */
[----:B------:R-:W-:-:S03]  /*14880*/  PRMT R29, RZ, 0x7610, R29 ;  /* 0x00007610ff1d7816 */ /* 0x000fc6000000001d */
[----:B--2---:R0:W-:Y:S02]  /*14890*/  STS.U16 [R2+0x100], R5 ;  /* 0x0001000502007388 */ /* 0x0041e40000000400 */
[----:B0-----:R-:W-:-:S05]  /*148a0*/  @!P1 IMAD.MOV.U32 R5, RZ, RZ, R7 ;  /* 0x000000ffff059224 */ /* 0x001fca00078e0007 */
[----:B------:R-:W2:Y:S04]  /*148b0*/  @!P1 LDG.E.U16 R29, [R4.64] ;  /* 0x00000004041d9981 */ /* 0x000ea8000c1e1500 */
[----:B---3--:R0:W-:Y:S04]  /*148c0*/  STL [R1+0x4], R10 ;  /* 0x0000040a01007387 */ /* 0x0081e80000100800 */
[----:B0-----:R-:W3:Y:S04]  /*148d0*/  LDL R10, [R1+0x474] ;  /* 0x00047400010a7983 */ /* 0x001ee80000100800 */
[----:B------:R-:W3:Y:S04]  /*148e0*/  LDL.LU R15, [R1+0x25c] ;  /* 0x00025c00010f7983 */ /* 0x000ee80000300800 */
[----:B------:R-:W3:Y:S04]  /*148f0*/  LDL R7, [R1+0x3f8] ;  /* 0x0003f80001077983 */ /* 0x000ee80000100800 */
[----:B------:R-:W3:Y:S04]  /*14900*/  LDL R6, [R1+0x3fc] ;  /* 0x0003fc0001067983 */ /* 0x000ee80000100800 */
[----:B--2---:R0:W-:Y:S04]  /*14910*/  STL [R1], R29 ;  /* 0x0000001d01007387 */ /* 0x0041e80000100800 */
[----:B0-----:R-:W2:Y:S04]  /*14920*/  LDL.LU R29, [R1+0x16b4] ;  /* 0x0016b400011d7983 */ /* 0x001ea80000300800 */
[----:B------:R-:W2:Y:S01]  /*14930*/  LDL.LU R5, [R1+0x2ac] ;  /* 0x0002ac0001057983 */ /* 0x000ea20000300800 */
[----:B------:R-:W-:Y:S01]  /*14940*/  PRMT R24, RZ, 0x7610, R24 ;  /* 0x00007610ff187816 */ /* 0x000fe20000000018 */
[----:B------:R-:W-:-:S02]  /*14950*/  @!P0 IMAD.MOV.U32 R4, RZ, RZ, R8 ;  /* 0x000000ffff048224 */ /* 0x000fc400078e0008 */
[----:B--2---:R0:W-:Y:S02]  /*14960*/  STS.U16 [R2+0x500], R5 ;  /* 0x0005000502007388 */ /* 0x0041e40000000400 */
[----:B0-----:R-:W-:-:S05]  /*14970*/  @!P0 IMAD.MOV.U32 R5, RZ, RZ, R9 ;  /* 0x000000ffff058224 */ /* 0x001fca00078e0009 */
[----:B------:R0:W2:Y:S04]  /*14980*/  @!P0 LDG.E.U16 R24, [R4.64] ;  /* 0x0000000404188981 */ /* 0x0000a8000c1e1500 */
[----:B0-----:R-:W4:Y:S01]  /*14990*/  LDL R5, [R1+0x470] ;  /* 0x0004700001057983 */ /* 0x001f220000100800 */
[----:B------:R-:W-:Y:S01]  /*149a0*/  PRMT R22, RZ, 0x7610, R22 ;  /* 0x00007610ff167816 */ /* 0x000fe20000000016 */
[----:B---3--:R-:W-:Y:S01]  /*149b0*/  @!P1 IMAD.MOV.U32 R4, RZ, RZ, R10 ;  /* 0x000000ffff049224 */ /* 0x008fe200078e000a */
[----:B------:R-:W-:Y:S01]  /*149c0*/  PRMT R16, RZ, 0x7610, R16 ;  /* 0x00007610ff107816 */ /* 0x000fe20000000010 */
[----:B--2---:R-:W-:Y:S04]  /*149d0*/  STL [R1+0x1650], R24 ;  /* 0x0016501801007387 */ /* 0x004fe80000100800 */
[----:B------:R-:W2:Y:S04]  /*149e0*/  LDL R9, [R1+0x3f0] ;  /* 0x0003f00001097983 */ /* 0x000ea80000100800 */
[----:B------:R-:W3:Y:S04]  /*149f0*/  LDL R8, [R1+0x3f4] ;  /* 0x0003f40001087983 */ /* 0x000ee80000100800 */
[----:B----4-:R0:W4:Y:S02]  /*14a00*/  @!P1 LDG.E.U16 R22, [R4.64] ;  /* 0x0000000404169981 */ /* 0x010124000c1e1500 */
[----:B0-----:R-:W-:-:S02]  /*14a10*/  @!P0 IMAD.MOV.U32 R4, RZ, RZ, R6 ;  /* 0x000000ffff048224 */ /* 0x001fc400078e0006 */
[----:B------:R-:W-:-:S05]  /*14a20*/  @!P0 IMAD.MOV.U32 R5, RZ, RZ, R7 ;  /* 0x000000ffff058224 */ /* 0x000fca00078e0007 */
[----:B------:R2:W4:Y:S04]  /*14a30*/  @!P0 LDG.E.U16 R16, [R4.64] ;  /* 0x0000000404108981 */ /* 0x000528000c1e1500 */
[----:B------:R0:W-:Y:S01]  /*14a40*/  STS.U16 [R2+0x900], R12 ;  /* 0x0009000c02007388 */ /* 0x0001e20000000400 */
[----:B------:R-:W-:-:S03]  /*14a50*/  PRMT R3, RZ, 0x7610, R3 ;  /* 0x00007610ff037816 */ /* 0x000fc60000000003 */
[----:B------:R-:W-:Y:S04]  /*14a60*/  STS.U16 [R2+0xd00], R13 ;  /* 0x000d000d02007388 */ /* 0x000fe80000000400 */
[----:B0-----:R-:W4:Y:S01]  /*14a70*/  LDL.LU R12, [R1+0x22c] ;  /* 0x00022c00010c7983 */ /* 0x001f220000300800 */
[----:B--2---:R-:W-:Y:S02]  /*14a80*/  @!P1 IMAD.MOV.U32 R5, RZ, RZ, R9 ;  /* 0x000000ffff059224 */ /* 0x004fe400078e0009 */
[----:B---3--:R-:W-:Y:S01]  /*14a90*/  @!P1 IMAD.MOV.U32 R4, RZ, RZ, R8 ;  /* 0x000000ffff049224 */ /* 0x008fe200078e0008 */
[----:B----4-:R-:W-:Y:S04]  /*14aa0*/  STL [R1+0x1654], R22 ;  /* 0x0016541601007387 */ /* 0x010fe80000100800 */
[----:B------:R-:W2:Y:S04]  /*14ab0*/  LDL R7, [R1+0x378] ;  /* 0x0003780001077983 */ /* 0x000ea80000100800 */
[----:B------:R-:W2:Y:S04]  /*14ac0*/  LDL R6, [R1+0x37c] ;  /* 0x00037c0001067983 */ /* 0x000ea80000100800 */
[----:B------:R0:W3:Y:S04]  /*14ad0*/  @!P1 LDG.E.U16 R3, [R4.64] ;  /* 0x0000000404039981 */ /* 0x0000e8000c1e1500 */
[----:B------:R1:W-:Y:S04]  /*14ae0*/  STL [R1+0x1658], R16 ;  /* 0x0016581001007387 */ /* 0x0003e80000100800 */
[----:B-1----:R-:W4:Y:S04]  /*14af0*/  LDL.LU R16, [R1+0x244] ;  /* 0x0002440001107983 */ /* 0x002f280000300800 */
[----:B------:R-:W4:Y:S04]  /*14b00*/  LDL R13, [R1+0x370] ;  /* 0x00037000010d7983 */ /* 0x000f280000100800 */
[----:B------:R-:W4:Y:S01]  /*14b10*/  LDL R10, [R1+0x374] ;  /* 0x00037400010a7983 */ /* 0x000f220000100800 */
[----:B0-----:R-:W-:-:S02]  /*14b20*/  PRMT R4, RZ, 0x7610, R4 ;  /* 0x00007610ff047816 */ /* 0x001fc40000000004 */
[----:B------:R-:W-:-:S04]  /*14b30*/  PRMT R5, RZ, 0x7610, R5 ;  /* 0x00007610ff057816 */ /* 0x000fc80000000005 */
[----:B--2---:R4:W2:Y:S04]  /*14b40*/  @!P0 LDG.E.U16 R4, [R6.64] ;  /* 0x0000000406048981 */ /* 0x0048a8000c1e1500 */
[----:B---3--:R-:W-:Y:S04]  /*14b50*/  STL [R1+0x165c], R3 ;  /* 0x00165c0301007387 */ /* 0x008fe80000100800 */
[----:B------:R-:W3:Y:S04]  /*14b60*/  LDL R9, [R1+0xad8] ;  /* 0x000ad80001097983 */ /* 0x000ee80000100800 */
[----:B------:R-:W3:Y:S04]  /*14b70*/  LDL R8, [R1+0xae4] ;  /* 0x000ae40001087983 */ /* 0x000ee80000100800 */
[----:B------:R-:W-:Y:S01]  /*14b80*/  STS.U16 [R2+0x1100], R14 ;  /* 0x0011000e02007388 */ /* 0x000fe20000000400 */
[----:B----4-:R-:W-:-:S02]  /*14b90*/  @!P1 IMAD.MOV.U32 R7, RZ, RZ, R13 ;  /* 0x000000ffff079224 */ /* 0x010fc400078e000d */
[----:B------:R-:W-:Y:S01]  /*14ba0*/  @!P1 IMAD.MOV.U32 R6, RZ, RZ, R10 ;  /* 0x000000ffff069224 */ /* 0x000fe200078e000a */
[----:B------:R-:W4:Y:S04]  /*14bb0*/  LDL.LU R24, [R1+0xc] ;  /* 0x00000c0001187983 */ /* 0x000f280000300800 */
[----:B------:R0:W4:Y:S04]  /*14bc0*/  @!P1 LDG.E.U16 R5, [R6.64] ;  /* 0x0000000406059981 */ /* 0x000128000c1e1500 */
[----:B------:R1:W-:Y:S01]  /*14bd0*/  STS.U16 [R2+0x1500], R15 ;  /* 0x0015000f02007388 */ /* 0x0003e20000000400 */
[----:B0-----:R-:W-:-:S03]  /*14be0*/  PRMT R6, RZ, 0x7610, R6 ;  /* 0x00007610ff067816 */ /* 0x001fc60000000006 */
[----:B------:R0:W-:Y:S04]  /*14bf0*/  STS.U16 [R2+0x1900], R16 ;  /* 0x0019001002007388 */ /* 0x0001e80000000400 */
[----:B-1----:R-:W4:Y:S04]  /*14c00*/  LDL.LU R15, [R1+0x8] ;  /* 0x00000800010f7983 */ /* 0x002f280000300800 */
[----:B------:R-:W4:Y:S04]  /*14c10*/  LDL R14, [R1+0xaec] ;  /* 0x000aec00010e7983 */ /* 0x000f280000100800 */
[----:B------:R1:W-:Y:S04]  /*14c20*/  STS.U16 [R2+0x1d00], R12 ;  /* 0x001d000c02007388 */ /* 0x0003e80000000400 */
[----:B--2---:R-:W-:Y:S04]  /*14c30*/  STL [R1+0x1660], R4 ;  /* 0x0016600401007387 */ /* 0x004fe80000100800 */
[----:B------:R-:W2:Y:S04]  /*14c40*/  LDL R13, [R1+0x668] ;  /* 0x00066800010d7983 */ /* 0x000ea80000100800 */
[----:B------:R-:W2:Y:S04]  /*14c50*/  LDL R10, [R1+0x66c] ;  /* 0x00066c00010a7983 */ /* 0x000ea80000100800 */
[----:B---3--:R3:W2:Y:S04]  /*14c60*/  @!P0 LDG.E.U16 R6, [R8.64] ;  /* 0x0000000408068981 */ /* 0x0086a8000c1e1500 */
[----:B----4-:R-:W-:Y:S04]  /*14c70*/  STL [R1+0x1664], R5 ;  /* 0x0016640501007387 */ /* 0x010fe80000100800 */
[----:B0-----:R-:W4:Y:S04]  /*14c80*/  LDL R16, [R1+0x660] ;  /* 0x0006600001107983 */ /* 0x001f280000100800 */
[----:B-1----:R-:W4:Y:S04]  /*14c90*/  LDL R12, [R1+0x664] ;  /* 0x00066400010c7983 */ /* 0x002f280000100800 */
[----:B---3--:R-:W3:Y:S04]  /*14ca0*/  LDL.LU R8, [R1+0x21c] ;  /* 0x00021c0001087983 */ /* 0x008ee80000300800 */
[----:B------:R-:W4:Y:S01]  /*14cb0*/  LDL R9, [R1+0xae0] ;  /* 0x000ae00001097983 */ /* 0x000f220000100800 */
[----:B------:R-:W-:-:S03]  /*14cc0*/  PRMT R7, RZ, 0x7610, R7 ;  /* 0x00007610ff077816 */ /* 0x000fc60000000007 */
[----:B--2---:R0:W-:Y:S04]  /*14cd0*/  STL [R1+0x1668], R6 ;  /* 0x0016680601007387 */ /* 0x0041e80000100800 */
[----:B0-----:R-:W2:Y:S04]  /*14ce0*/  LDL R6, [R1+0x5ec] ;  /* 0x0005ec0001067983 */ /* 0x001ea80000100800 */
[----:B---3--:R0:W-:Y:S02]  /*14cf0*/  STS.U16 [R2+0x2100], R8 ;  /* 0x0021000802007388 */ /* 0x0081e40000000400 */
[----:B0-----:R-:W-:-:S02]  /*14d00*/  @!P1 IMAD.MOV.U32 R8, RZ, RZ, R14 ;  /* 0x000000ffff089224 */ /* 0x001fc400078e000e */
[----:B------:R-:W3:Y:S04]  /*14d10*/  LDL R14, [R1+0x5e8] ;  /* 0x0005e800010e7983 */ /* 0x000ee80000100800 */
[----:B----4-:R0:W4:Y:S04]  /*14d20*/  @!P1 LDG.E.U16 R7, [R8.64] ;  /* 0x0000000408079981 */ /* 0x010128000c1e1500 */
[----:B0-----:R-:W2:Y:S01]  /*14d30*/  LDL.LU R9, [R1+0x18] ;  /* 0x0000180001097983 */ /* 0x001ea20000300800 */
[----:B------:R-:W-:Y:S01]  /*14d40*/  PRMT R22, RZ, 0x7610, R22 ;  /* 0x00007610ff167816 */ /* 0x000fe20000000016 */
[----:B------:R-:W-:Y:S01]  /*14d50*/  @!P0 IMAD.MOV.U32 R8, RZ, RZ, R10 ;  /* 0x000000ffff088224 */ /* 0x000fe200078e000a */
[----:B------:R-:W-:-:S02]  /*14d60*/  PRMT R3, RZ, 0x7610, R3 ;  /* 0x00007610ff037816 */ /* 0x000fc40000000003 */
[----:B------:R-:W-:Y:S01]  /*14d70*/  PRMT R5, RZ, 0x7610, R5 ;  /* 0x00007610ff057816 */ /* 0x000fe20000000005 */
[----:B--2---:R0:W-:Y:S02]  /*14d80*/  STS.U16 [R2+0x2500], R9 ;  /* 0x0025000902007388 */ /* 0x0041e40000000400 */
[----:B0-----:R-:W-:-:S05]  /*14d90*/  @!P0 IMAD.MOV.U32 R9, RZ, RZ, R13 ;  /* 0x000000ffff098224 */ /* 0x001fca00078e000d */
[----:B------:R0:W2:Y:S02]  /*14da0*/  @!P0 LDG.E.U16 R22, [R8.64] ;  /* 0x0000000408168981 */ /* 0x0000a4000c1e1500 */
[----:B0-----:R-:W-:Y:S02]  /*14db0*/  @!P1 IMAD.MOV.U32 R8, RZ, RZ, R12 ;  /* 0x000000ffff089224 */ /* 0x001fe400078e000c */
[----:B------:R-:W-:-:S05]  /*14dc0*/  @!P1 IMAD.MOV.U32 R9, RZ, RZ, R16 ;  /* 0x000000ffff099224 */ /* 0x000fca00078e0010 */
[----:B------:R0:W2:Y:S04]  /*14dd0*/  @!P1 LDG.E.U16 R3, [R8.64] ;  /* 0x0000000408039981 */ /* 0x0000a8000c1e1500 */
[----:B----4-:R1:W-:Y:S04]  /*14de0*/  STL [R1+0x166c], R7 ;  /* 0x00166c0701007387 */ /* 0x0103e80000100800 */
[----:B------:R-:W4:Y:S01]  /*14df0*/  LDL R13, [R1+0x5e0] ;  /* 0x0005e000010d7983 */ /* 0x000f220000100800 */
[----:B0-----:R-:W-:Y:S02]  /*14e00*/  @!P0 IMAD.MOV.U32 R8, RZ, RZ, R6 ;  /* 0x000000ffff088224 */ /* 0x001fe400078e0006 */
[----:B---3--:R-:W-:Y:S01]  /*14e10*/  @!P0 IMAD.MOV.U32 R9, RZ, RZ, R14 ;  /* 0x000000ffff098224 */ /* 0x008fe200078e000e */
[----:B------:R-:W3:Y:S04]  /*14e20*/  LDL R10, [R1+0x5e4] ;  /* 0x0005e400010a7983 */ /* 0x000ee80000100800 */
[----:B------:R4:W3:Y:S04]  /*14e30*/  @!P0 LDG.E.U16 R5, [R8.64] ;  /* 0x0000000408058981 */ /* 0x0008e8000c1e1500 */
[----:B------:R-:W3:Y:S04]  /*14e40*/  LDL R12, [R1+0x568] ;  /* 0x00056800010c7983 */ /* 0x000ee80000100800 */
[----:B------:R-:W-:Y:S01]  /*14e50*/  STS.U16 [R2+0x2900], R24 ;  /* 0x0029001802007388 */ /* 0x000fe20000000400 */
[----:B-1----:R-:W-:-:S03]  /*14e60*/  PRMT R7, RZ, 0x7610, R7 ;  /* 0x00007610ff077816 */ /* 0x002fc60000000007 */
[----:B------:R-:W-:Y:S04]  /*14e70*/  STS.U16 [R2+0x2d00], R15 ;  /* 0x002d000f02007388 */ /* 0x000fe80000000400 */
[----:B--2---:R0:W-:Y:S04]  /*14e80*/  STL [R1+0x18], R3 ;  /* 0x0000180301007387 */ /* 0x0041e80000100800 */
[----:B0-----:R-:W2:Y:S01]  /*14e90*/  LDL R3, [R1+0x56c] ;  /* 0x00056c0001037983 */ /* 0x001ea20000100800 */
[----:B----4-:R-:W-:-:S03]  /*14ea0*/  @!P1 IMAD.MOV.U32 R9, RZ, RZ, R13 ;  /* 0x000000ffff099224 */ /* 0x010fc600078e000d */
[----:B------:R-:W4:Y:S01]  /*14eb0*/  LDL.LU R15, [R1+0x308] ;  /* 0x00030800010f7983 */ /* 0x000f220000300800 */
[----:B---3--:R-:W-:-:S03]  /*14ec0*/  @!P1 IMAD.MOV.U32 R8, RZ, RZ, R10 ;  /* 0x000000ffff089224 */ /* 0x008fc600078e000a */
[----:B------:R-:W3:Y:S04]  /*14ed0*/  LDL R6, [R1+0x560] ;  /* 0x0005600001067983 */ /* 0x000ee80000100800 */
[----:B------:R0:W-:Y:S04]  /*14ee0*/  STL [R1+0x14], R5 ;  /* 0x0000140501007387 */ /* 0x0001e80000100800 */
[----:B------:R1:W4:Y:S04]  /*14ef0*/  @!P1 LDG.E.U16 R7, [R8.64] ;  /* 0x0000000408079981 */ /* 0x000328000c1e1500 */
[----:B0-----:R-:W4:Y:S01]  /*14f00*/  LDL R5, [R1+0x564] ;  /* 0x0005640001057983 */ /* 0x001f220000100800 */
[----:B------:R-:W-:Y:S01]  /*14f10*/  PRMT R4, RZ, 0x7610, R4 ;  /* 0x00007610ff047816 */ /* 0x000fe20000000004 */
[----:B-1----:R-:W-:Y:S01]  /*14f20*/  @!P0 IMAD.MOV.U32 R9, RZ, RZ, R12 ;  /* 0x000000ffff098224 */ /* 0x002fe200078e000c */
[----:B------:R-:W-:Y:S01]  /*14f30*/  PRMT R11, RZ, 0x7610, R11 ;  /* 0x00007610ff0b7816 */ /* 0x000fe2000000000b */
[----:B------:R-:W4:Y:S04]  /*14f40*/  LDL.LU R24, [R1+0x2f4] ;  /* 0x0002f40001187983 */ /* 0x000f280000300800 */
[----:B------:R-:W4:Y:S01]  /*14f50*/  LDL R10, [R1+0x4e8] ;  /* 0x0004e800010a7983 */ /* 0x000f220000100800 */
[----:B--2---:R-:W-:-:S05]  /*14f60*/  @!P0 IMAD.MOV.U32 R8, RZ, RZ, R3 ;  /* 0x000000ffff088224 */ /* 0x004fca00078e0003 */
[----:B------:R3:W2:Y:S02]  /*14f70*/  @!P0 LDG.E.U16 R4, [R8.64] ;  /* 0x0000000408048981 */ /* 0x0006a4000c1e1500 */
[----:B---3--:R-:W-:Y:S02]  /*14f80*/  @!P1 IMAD.MOV.U32 R9, RZ, RZ, R6 ;  /* 0x000000ffff099224 */ /* 0x008fe400078e0006 */
[----:B----4-:R0:W-:Y:S01]  /*14f90*/  STL [R1+0x10], R7 ;  /* 0x0000100701007387 */ /* 0x0101e20000100800 */
[----:B------:R-:W-:-:S03]  /*14fa0*/  @!P1 IMAD.MOV.U32 R8, RZ, RZ, R5 ;  /* 0x000000ffff089224 */ /* 0x000fc600078e0005 */
[----:B0-----:R-:W3:Y:S04]  /*14fb0*/  LDL R7, [R1+0x4ec] ;  /* 0x0004ec0001077983 */ /* 0x001ee80000100800 */
[----:B------:R0:W4:Y:S04]  /*14fc0*/  @!P1 LDG.E.U16 R11, [R8.64] ;  /* 0x00000004080b9981 */ /* 0x000128000c1e1500 */
[----:B------:R-:W1:Y:S04]  /*14fd0*/  S2R R14, SR_TID.X ;  /* 0x00000000000e7919 */ /* 0x000e680000002100 */
[----:B------:R-:W-:Y:S01]  /*14fe0*/  STS.U16 [R2+0x3100], R29 ;  /* 0x0031001d02007388 */ /* 0x000fe20000000400 */
[----:B-1----:R-:W-:-:S03]  /*14ff0*/  LOP3.LUT R3, R14, 0x3f, RZ, 0xc0, !PT ;  /* 0x0000003f0e037812 */ /* 0x002fc600078ec0ff */
[----:B------:R-:W4:Y:S04]  /*15000*/  LDL.LU R14, [R1+0x2e0] ;  /* 0x0002e000010e7983 */ /* 0x000f280000300800 */
[----:B------:R-:W-:Y:S01]  /*15010*/  STL [R1+0x1c], R22 ;  /* 0x00001c1601007387 */ /* 0x000fe20000100800 */
[----:B0-----:R-:W-:-:S03]  /*15020*/  @!P0 IMAD.MOV.U32 R9, RZ, RZ, R10 ;  /* 0x000000ffff098224 */ /* 0x001fc600078e000a */
[----:B------:R0:W-:Y:S02]  /*15030*/  STS.U16 [R2+0x3500], R28 ;  /* 0x0035001c02007388 */ /* 0x0001e40000000400 */
[----:B0-----:R-:W-:Y:S02]  /*15040*/  PRMT R28, RZ, 0x7610, R28 ;  /* 0x00007610ff1c7816 */ /* 0x001fe4000000001c */
[----:B--2---:R-:W-:Y:S04]  /*15050*/  STL [R1+0xc], R4 ;  /* 0x00000c0401007387 */ /* 0x004fe80000100800 */
[----:B------:R-:W2:Y:S04]  /*15060*/  LDL R6, [R1+0x4e0] ;  /* 0x0004e00001067983 */ /* 0x000ea80000100800 */
[----:B------:R-:W2:Y:S01]  /*15070*/  LDL R5, [R1+0x4e4] ;  /* 0x0004e40001057983 */ /* 0x000ea20000100800 */
[----:B---3--:R-:W-:-:S03]  /*15080*/  @!P0 IMAD.MOV.U32 R8, RZ, RZ, R7 ;  /* 0x000000ffff088224 */ /* 0x008fc600078e0007 */
[----:B----4-:R0:W-:Y:S04]  /*15090*/  STL [R1+0x8], R11 ;  /* 0x0000080b01007387 */ /* 0x0101e80000100800 */
[----:B------:R2:W3:Y:S04]  /*150a0*/  @!P0 LDG.E.U16 R28, [R8.64] ;  /* 0x00000004081c8981 */ /* 0x0004e8000c1e1500 */
[----:B0-----:R-:W4:Y:S04]  /*150b0*/  LDL.LU R11, [R1+0x2cc] ;  /* 0x0002cc00010b7983 */ /* 0x001f280000300800 */
[----:B------:R-:W3:Y:S04]  /*150c0*/  LDL R13, [R1+0x468] ;  /* 0x00046800010d7983 */ /* 0x000ee80000100800 */
[----:B------:R-:W4:Y:S04]  /*150d0*/  LDL R7, [R1+0x46c] ;  /* 0x00046c0001077983 */ /* 0x000f280000100800 */
[----:B------:R0:W-:Y:S01]  /*150e0*/  STS.U16 [R2+0x3900], R26 ;  /* 0x0039001a02007388 */ /* 0x0001e20000000400 */
[----:B------:R-:W-:-:S02]  /*150f0*/  PRMT R20, RZ, 0x7610, R20 ;  /* 0x00007610ff147816 */ /* 0x000fc40000000014 */
[----:B0-----:R-:W-:Y:S01]  /*15100*/  PRMT R26, RZ, 0x7610, R26 ;  /* 0x00007610ff1a7816 */ /* 0x001fe2000000001a */
[----:B--2---:R-:W-:Y:S02]  /*15110*/  @!P1 IMAD.MOV.U32 R9, RZ, RZ, R6 ;  /* 0x000000ffff099224 */ /* 0x004fe400078e0006 */
[----:B------:R-:W-:-:S05]  /*15120*/  @!P1 IMAD.MOV.U32 R8, RZ, RZ, R5 ;  /* 0x000000ffff089224 */ /* 0x000fca00078e0005 */
[----:B------:R3:W2:Y:S02]  /*15130*/  @!P1 LDG.E.U16 R26, [R8.64] ;  /* 0x00000004081a9981 */ /* 0x0006a4000c1e1500 */
[----:B---3--:R-:W-:Y:S02]  /*15140*/  @!P0 IMAD.MOV.U32 R9, RZ, RZ, R13 ;  /* 0x000000ffff098224 */ /* 0x008fe400078e000d */
[----:B----4-:R-:W-:-:S05]  /*15150*/  @!P0 IMAD.MOV.U32 R8, RZ, RZ, R7 ;  /* 0x000000ffff088224 */ /* 0x010fca00078e0007 */
[----:B------:R-:W3:Y:S04]  /*15160*/  @!P0 LDG.E.U16 R20, [R8.64] ;  /* 0x0000000408148981 */ /* 0x000ee8000c1e1500 */
[----:B------:R0:W-:Y:S04]  /*15170*/  STL [R1+0x163c], R28 ;  /* 0x00163c1c01007387 */ /* 0x0001e80000100800 */
[----:B0-----:R-:W4:Y:S04]  /*15180*/  LDL.LU R28, [R1+0x2bc] ;  /* 0x0002bc00011c7983 */ /* 0x001f280000300800 */
[----:B------:R-:W4:Y:S01]  /*15190*/  LDL R12, [R1+0x460] ;  /* 0x00046000010c7983 */ /* 0x000f220000100800 */
[----:B------:R-:W-:-:S03]  /*151a0*/  IMAD.SHL.U32 R4, R3, 0x2, RZ ;  /* 0x0000000203047824 */ /* 0x000fc600078e00ff */
[----:B------:R0:W-:Y:S04]  /*151b0*/  STS.U16 [R2+0x3d00], R23 ;  /* 0x003d001702007388 */ /* 0x0001e80000000400 */
[----:B------:R-:W4:Y:S01]  /*151c0*/  LDL R10, [R1+0x464] ;  /* 0x00046400010a7983 */ /* 0x000f220000100800 */
[----:B0-----:R-:W-:-:S05]  /*151d0*/  LOP3.LUT R2, R4, 0x30, RZ, 0x3c, !PT ;  /* 0x0000003004027812 */ /* 0x001fca00078e3cff */
[----:B------:R0:W-:Y:S04]  /*151e0*/  STS.U16 [R2+0x180], R15 ;  /* 0x0001800f02007388 */ /* 0x0001e80000000400 */
[----:B------:R-:W-:Y:S04]  /*151f0*/  STS.U16 [R2+0x580], R24 ;  /* 0x0005801802007388 */ /* 0x000fe80000000400 */
[----:B0-----:R-:W4:Y:S04]  /*15200*/  LDL.LU R15, [R1+0x2a8] ;  /* 0x0002a800010f7983 */ /* 0x001f280000300800 */
[----:B------:R0:W-:Y:S04]  /*15210*/  STS.U16 [R2+0x980], R14 ;  /* 0x0009800e02007388 */ /* 0x0001e80000000400 */
[----:B--2---:R-:W-:Y:S04]  /*15220*/  STL [R1+0x1640], R26 ;  /* 0x0016401a01007387 */ /* 0x004fe80000100800 */
[----:B------:R-:W2:Y:S04]  /*15230*/  LDL R6, [R1+0x3e8] ;  /* 0x0003e80001067983 */ /* 0x000ea80000100800 */
[----:B------:R-:W2:Y:S04]  /*15240*/  LDL R5, [R1+0x3ec] ;  /* 0x0003ec0001057983 */ /* 0x000ea80000100800 */
[----:B------:R-:W2:Y:S04]  /*15250*/  LDL.LU R16, [R1+0x290] ;  /* 0x0002900001107983 */ /* 0x000ea80000300800 */
[----:B---3--:R-:W-:Y:S04]  /*15260*/  STL [R1+0x1644], R20 ;  /* 0x0016441401007387 */ /* 0x008fe80000100800 */
[----:B0-----:R-:W3:Y:S04]  /*15270*/  LDL R14, [R1+0x3e0] ;  /* 0x0003e000010e7983 */ /* 0x001ee80000100800 */
[----:B------:R-:W3:Y:S04]  /*15280*/  LDL R7, [R1+0x3e4] ;  /* 0x0003e40001077983 */ /* 0x000ee80000100800 */
[----:B------:R-:W3:Y:S01]  /*15290*/  LDL R13, [R1+0x368] ;  /* 0x00036800010d7983 */ /* 0x000ee20000100800 */
[----:B----4-:R-:W-:-:S03]  /*152a0*/  @!P1 IMAD.MOV.U32 R9, RZ, RZ, R12 ;  /* 0x000000ffff099224 */ /* 0x010fc600078e000c */
[----:B------:R-:W4:Y:S01]  /*152b0*/  LDL R12, [R1+0x36c] ;  /* 0x00036c00010c7983 */ /* 0x000f220000100800 */
[----:B------:R-:W-:Y:S01]  /*152c0*/  PRMT R18, RZ, 0x7610, R18 ;  /* 0x00007610ff127816 */ /* 0x000fe20000000012 */
[----:B------:R-:W-:Y:S02]  /*152d0*/  @!P1 IMAD.MOV.U32 R8, RZ, RZ, R10 ;  /* 0x000000ffff089224 */ /* 0x000fe400078e000a */
[----:B------:R2:W-:Y:S04]  /*152e0*/  STS.U16 [R2+0xd80], R11 ;  /* 0x000d800b02007388 */ /* 0x0005e80000000400 */
[----:B------:R0:W4:Y:S04]  /*152f0*/  @!P1 LDG.E.U16 R18, [R8.64] ;  /* 0x0000000408129981 */ /* 0x000128000c1e1500 */
[----:B------:R-:W4:Y:S01]  /*15300*/  LDL.LU R22, [R1+0x278] ;  /* 0x0002780001167983 */ /* 0x000f220000300800 */
[----:B0-----:R-:W-:-:S02]  /*15310*/  PRMT R8, RZ, 0x7610, R8 ;  /* 0x00007610ff087816 */ /* 0x001fc40000000008 */
[----:B------:R-:W-:Y:S01]  /*15320*/  PRMT R9, RZ, 0x7610, R9 ;  /* 0x00007610ff097816 */ /* 0x000fe20000000009 */
[----:B--2---:R-:W-:Y:S02]  /*15330*/  @!P0 IMAD.MOV.U32 R11, RZ, RZ, R6 ;  /* 0x000000ffff0b8224 */ /* 0x004fe400078e0006 */
[----:B------:R-:W-:-:S05]  /*15340*/  @!P0 IMAD.MOV.U32 R10, RZ, RZ, R5 ;  /* 0x000000ffff0a8224 */ /* 0x000fca00078e0005 */
[----:B------:R3:W2:Y:S02]  /*15350*/  @!P0 LDG.E.U16 R8, [R10.64] ;  /* 0x000000040a088981 */ /* 0x0006a4000c1e1500 */
[----:B---3--:R-:W-:Y:S02]  /*15360*/  @!P1 IMAD.MOV.U32 R11, RZ, RZ, R14 ;  /* 0x000000ffff0b9224 */ /* 0x008fe400078e000e */
[----:B------:R-:W-:-:S05]  /*15370*/  @!P1 IMAD.MOV.U32 R10, RZ, RZ, R7 ;  /* 0x000000ffff0a9224 */ /* 0x000fca00078e0007 */
[----:B------:R0:W3:Y:S02]  /*15380*/  @!P1 LDG.E.U16 R9, [R10.64] ;  /* 0x000000040a099981 */ /* 0x0000e4000c1e1500 */
[----:B0-----:R-:W-:-:S06]  /*15390*/  PRMT R10, RZ, 0x7610, R10 ;  /* 0x00007610ff0a7816 */ /* 0x001fcc000000000a */
[----:B----4-:R-:W4:Y:S04]  /*153a0*/  @!P0 LDG.E.U16 R10, [R12.64] ;  /* 0x000000040c0a8981 */ /* 0x010f28000c1e1500 */
[----:B------:R-:W-:Y:S04]  /*153b0*/  STL [R1+0x1648], R18 ;  /* 0x0016481201007387 */ /* 0x000fe80000100800 */
[----:B------:R-:W4:Y:S04]  /*153c0*/  LDL R6, [R1+0x360] ;  /* 0x0003600001067983 */ /* 0x000f280000100800 */
[----:B------:R-:W4:Y:S04]  /*153d0*/  LDL R5, [R1+0x364] ;  /* 0x0003640001057983 */ /* 0x000f280000100800 */
[----:B------:R-:W4:Y:S04]  /*153e0*/  LDL.LU R24, [R1+0x264] ;  /* 0x0002640001187983 */ /* 0x000f280000300800 */
[----:B------:R-:W-:Y:S04]  /*153f0*/  STS.U16 [R2+0x1180], R28 ;  /* 0x0011801c02007388 */ /* 0x000fe80000000400 */
[----:B------:R0:W-:Y:S04]  /*15400*/  STS.U16 [R2+0x1580], R15 ;  /* 0x0015800f02007388 */ /* 0x0001e80000000400 */
[----:B--2---:R-:W-:Y:S04]  /*15410*/  STL [R1+0x164c], R8 ;  /* 0x00164c0801007387 */ /* 0x004fe80000100800 */
[----:B---3--:R1:W-:Y:S04]  /*15420*/  STL [R1+0x1670], R9 ;  /* 0x0016700901007387 */ /* 0x0083e80000100800 */
[----:B------:R-:W2:Y:S04]  /*15430*/  LDL.LU R7, [R1+0x250] ;  /* 0x0002500001077983 */ /* 0x000ea80000300800 */
[----:B0-----:R-:W3:Y:S04]  /*15440*/  LDL R15, [R1+0xae8] ;  /* 0x000ae800010f7983 */ /* 0x001ee80000100800 */
[----:B------:R-:W3:Y:S04]  /*15450*/  LDL R14, [R1+0xaf4] ;  /* 0x000af400010e7983 */ /* 0x000ee80000100800 */
[----:B----4-:R-:W-:Y:S04]  /*15460*/  STL [R1+0x1674], R10 ;  /* 0x0016740a01007387 */ /* 0x010fe80000100800 */
[----:B------:R-:W4:Y:S04]  /*15470*/  LDL.LU R26, [R1+0x240] ;  /* 0x00024000011a7983 */ /* 0x000f280000300800 */
[----:B-1----:R-:W2:Y:S04]  /*15480*/  LDL R9, [R1+0xaf0] ;  /* 0x000af00001097983 */ /* 0x002ea80000100800 */
[----:B------:R-:W4:Y:S01]  /*15490*/  LDL R8, [R1+0xafc] ;  /* 0x000afc0001087983 */ /* 0x000f220000100800 */
[----:B------:R-:W-:Y:S01]  /*154a0*/  PRMT R11, RZ, 0x7610, R11 ;  /* 0x00007610ff0b7816 */ /* 0x000fe2000000000b */
[----:B------:R-:W-:-:S02]  /*154b0*/  @!P1 IMAD.MOV.U32 R12, RZ, RZ, R5 ;  /* 0x000000ffff0c9224 */ /* 0x000fc400078e0005 */
[----:B------:R-:W-:Y:S01]  /*154c0*/  @!P1 IMAD.MOV.U32 R13, RZ, RZ, R6 ;  /* 0x000000ffff0d9224 */ /* 0x000fe200078e0006 */
[----:B------:R-:W4:Y:S04]  /*154d0*/  LDL.LU R28, [R1+0x224] ;  /* 0x00022400011c7983 */ /* 0x000f280000300800 */
[----:B------:R0:W4:Y:S02]  /*154e0*/  @!P1 LDG.E.U16 R11, [R12.64] ;  /* 0x000000040c0b9981 */ /* 0x000124000c1e1500 */
[----:B0-----:R-:W-:Y:S02]  /*154f0*/  PRMT R12, RZ, 0x7610, R12 ;  /* 0x00007610ff0c7816 */ /* 0x001fe4000000000c */
[----:B------:R-:W-:-:S04]  /*15500*/  PRMT R13, RZ, 0x7610, R13 ;  /* 0x00007610ff0d7816 */ /* 0x000fc8000000000d */
[----:B---3--:R2:W3:Y:S02]  /*15510*/  @!P0 LDG.E.U16 R12, [R14.64] ;  /* 0x000000040e0c8981 */ /* 0x0084e4000c1e1500 */
[----:B--2---:R-:W-:Y:S02]  /*15520*/  @!P1 IMAD.MOV.U32 R15, RZ, RZ, R9 ;  /* 0x000000ffff0f9224 */ /* 0x004fe400078e0009 */
[----:B----4-:R-:W-:-:S05]  /*15530*/  @!P1 IMAD.MOV.U32 R14, RZ, RZ, R8 ;  /* 0x000000ffff0e9224 */ /* 0x010fca00078e0008 */
[----:B------:R-:W2:Y:S04]  /*15540*/  @!P1 LDG.E.U16 R13, [R14.64] ;  /* 0x000000040e0d9981 */ /* 0x000ea8000c1e1500 */
[----:B------:R-:W-:Y:S04]  /*15550*/  STL [R1+0x1678], R11 ;  /* 0x0016780b01007387 */ /* 0x000fe80000100800 */
[----:B------:R-:W4:Y:S04]  /*15560*/  LDL R6, [R1+0x658] ;  /* 0x0006580001067983 */ /* 0x000f280000100800 */
[----:B------:R-:W4:Y:S04]  /*15570*/  LDL R5, [R1+0x65c] ;  /* 0x00065c0001057983 */ /* 0x000f280000100800 */
[----:B------:R0:W-:Y:S04]  /*15580*/  STS.U16 [R2+0x1980], R16 ;  /* 0x0019801002007388 */ /* 0x0001e80000000400 */
[----:B------:R1:W-:Y:S04]  /*15590*/  STS.U16 [R2+0x1d80], R22 ;  /* 0x001d801602007388 */ /* 0x0003e80000000400 */
[----:B0-----:R-:W4:Y:S04]  /*155a0*/  LDL.LU R16, [R1+0x204] ;  /* 0x0002040001107983 */ /* 0x001f280000300800 */
[----:B-1----:R-:W4:Y:S04]  /*155b0*/  LDL.LU R22, [R1+0x1f0] ;  /* 0x0001f00001167983 */ /* 0x002f280000300800 */
[----:B------:R-:W-:Y:S04]  /*155c0*/  STS.U16 [R2+0x2180], R24 ;  /* 0x0021801802007388 */ /* 0x000fe80000000400 */
[----:B------:R-:W-:Y:S04]  /*155d0*/  STS.U16 [R2+0x2580], R7 ;  /* 0x0025800702007388 */ /* 0x000fe80000000400 */
[----:B---3--:R0:W-:Y:S04]  /*155e0*/  STL [R1+0x167c], R12 ;  /* 0x00167c0c01007387 */ /* 0x0081e80000100800 */
[----:B------:R-:W3:Y:S04]  /*155f0*/  LDL R11, [R1+0x654] ;  /* 0x00065400010b7983 */ /* 0x000ee80000100800 */
[----:B0-----:R-:W3:Y:S04]  /*15600*/  LDL R12, [R1+0x650] ;  /* 0x00065000010c7983 */ /* 0x001ee80000100800 */
[----:B------:R-:W3:Y:S04]  /*15610*/  LDL.LU R24, [R1+0xd4] ;  /* 0x0000d40001187983 */ /* 0x000ee80000300800 */
[----:B------:R-:W3:Y:S04]  /*15620*/  LDL R10, [R1+0x5d8] ;  /* 0x0005d800010a7983 */ /* 0x000ee80000100800 */
[----:B------:R-:W3:Y:S04]  /*15630*/  LDL R9, [R1+0x5dc] ;  /* 0x0005dc0001097983 */ /* 0x000ee80000100800 */
[----:B--2---:R-:W-:Y:S04]  /*15640*/  STL [R1+0x1680], R13 ;  /* 0x0016800d01007387 */ /* 0x004fe80000100800 */
[----:B------:R-:W2:Y:S04]  /*15650*/  LDL R8, [R1+0x5d0] ;  /* 0x0005d00001087983 */ /* 0x000ea80000100800 */
[----:B------:R-:W2:Y:S01]  /*15660*/  LDL R7, [R1+0x5d4] ;  /* 0x0005d40001077983 */ /* 0x000ea20000100800 */
[----:B------:R-:W-:Y:S01]  /*15670*/  PRMT R17, RZ, 0x7610, R17 ;  /* 0x00007610ff117816 */ /* 0x000fe20000000011 */
[----:B----4-:R-:W-:-:S02]  /*15680*/  @!P0 IMAD.MOV.U32 R14, RZ, RZ, R5 ;  /* 0x000000ffff0e8224 */ /* 0x010fc400078e0005 */
[----:B------:R-:W-:Y:S01]  /*15690*/  @!P0 IMAD.MOV.U32 R15, RZ, RZ, R6 ;  /* 0x000000ffff0f8224 */ /* 0x000fe200078e0006 */
[----:B------:R-:W-:Y:S01]  /*156a0*/  PRMT R19, RZ, 0x7610, R19 ;  /* 0x00007610ff137816 */ /* 0x000fe20000000013 */
[----:B------:R-:W4:Y:S04]  /*156b0*/  LDL R6, [R1+0x558] ;  /* 0x0005580001067983 */ /* 0x000f280000100800 */
[----:B------:R3:W4:Y:S04]  /*156c0*/  @!P0 LDG.E.U16 R17, [R14.64] ;  /* 0x000000040e118981 */ /* 0x000728000c1e1500 */
[----:B------:R-:W4:Y:S01]  /*156d0*/  LDL R5, [R1+0x55c] ;  /* 0x00055c0001057983 */ /* 0x000f220000100800 */
[----:B------:R-:W-:-:S02]  /*156e0*/  PRMT R21, RZ, 0x7610, R21 ;  /* 0x00007610ff157816 */ /* 0x000fc40000000015 */
[----:B------:R-:W-:Y:S01]  /*156f0*/  PRMT R23, RZ, 0x7610, R23 ;  /* 0x00007610ff177816 */ /* 0x000fe20000000017 */
[----:B---3--:R-:W-:Y:S02]  /*15700*/  @!P1 IMAD.MOV.U32 R14, RZ, RZ, R11 ;  /* 0x000000ffff0e9224 */ /* 0x008fe400078e000b */
[----:B------:R-:W-:-:S05]  /*15710*/  @!P1 IMAD.MOV.U32 R15, RZ, RZ, R12 ;  /* 0x000000ffff0f9224 */ /* 0x000fca00078e000c */
[----:B------:R0:W3:Y:S02]  /*15720*/  @!P1 LDG.E.U16 R19, [R14.64] ;  /* 0x000000040e139981 */ /* 0x0000e4000c1e1500 */
[----:B0-----:R-:W-:Y:S02]  /*15730*/  @!P0 IMAD.MOV.U32 R14, RZ, RZ, R9 ;  /* 0x000000ffff0e8224 */ /* 0x001fe400078e0009 */
[----:B------:R-:W-:-:S05]  /*15740*/  @!P0 IMAD.MOV.U32 R15, RZ, RZ, R10 ;  /* 0x000000ffff0f8224 */ /* 0x000fca00078e000a */
[----:B------:R2:W3:Y:S02]  /*15750*/  @!P0 LDG.E.U16 R21, [R14.64] ;  /* 0x000000040e158981 */ /* 0x0004e4000c1e1500 */
[----:B--2---:R-:W-:Y:S02]  /*15760*/  @!P1 IMAD.MOV.U32 R14, RZ, RZ, R7 ;  /* 0x000000ffff0e9224 */ /* 0x004fe400078e0007 */
[----:B------:R-:W-:-:S05]  /*15770*/  @!P1 IMAD.MOV.U32 R15, RZ, RZ, R8 ;  /* 0x000000ffff0f9224 */ /* 0x000fca00078e0008 */
[----:B------:R4:W2:Y:S01]  /*15780*/  @!P1 LDG.E.U16 R23, [R14.64] ;  /* 0x000000040e179981 */ /* 0x0008a2000c1e1500 */
[----:B------:R-:W-:Y:S01]  /*15790*/  PRMT R25, RZ, 0x7610, R25 ;  /* 0x00007610ff197816 */ /* 0x000fe20000000019 */
[----:B----4-:R-:W-:Y:S02]  /*157a0*/  @!P0 IMAD.MOV.U32 R14, RZ, RZ, R5 ;  /* 0x000000ffff0e8224 */ /* 0x010fe400078e0005 */
[----:B------:R-:W-:-:S05]  /*157b0*/  @!P0 IMAD.MOV.U32 R15, RZ, RZ, R6 ;  /* 0x000000ffff0f8224 */ /* 0x000fca00078e0006 */
[----:B------:R-:W4:Y:S04]  /*157c0*/  @!P0 LDG.E.U16 R25, [R14.64] ;  /* 0x000000040e198981 */ /* 0x000f28000c1e1500 */
[----:B------:R-:W-:Y:S04]  /*157d0*/  STL [R1+0x1684], R17 ;  /* 0x0016841101007387 */ /* 0x000fe80000100800 */
[----:B------:R-:W-:Y:S04]  /*157e0*/  STS.U16 [R2+0x2980], R26 ;  /* 0x0029801a02007388 */ /* 0x000fe80000000400 */
[----:B------:R-:W-:Y:S04]  /*157f0*/  STS.U16 [R2+0x2d80], R28 ;  /* 0x002d801c02007388 */ /* 0x000fe80000000400 */
[----:B------:R-:W-:Y:S04]  /*15800*/  STS.U16 [R2+0x3180], R16 ;  /* 0x0031801002007388 */ /* 0x000fe80000000400 */
[----:B------:R0:W-:Y:S04]  /*15810*/  STS.U16 [R2+0x3580], R22 ;  /* 0x0035801602007388 */ /* 0x0001e80000000400 */
[----:B---3--:R-:W-:Y:S04]  /*15820*/  STL [R1+0x1688], R19 ;  /* 0x0016881301007387 */ /* 0x008fe80000100800 */
[----:B------:R-:W-:Y:S04]  /*15830*/  STL [R1+0x168c], R21 ;  /* 0x00168c1501007387 */ /* 0x000fe80000100800 */
[----:B--2---:R1:W-:Y:S04]  /*15840*/  STL [R1+0x1690], R23 ;  /* 0x0016901701007387 */ /* 0x0043e80000100800 */
[----:B0-----:R-:W2:Y:S04]  /*15850*/  LDL R22, [R1+0x550] ;  /* 0x0005500001167983 */ /* 0x001ea80000100800 */
[----:B------:R-:W3:Y:S04]  /*15860*/  LDL R16, [R1+0x554] ;  /* 0x0005540001107983 */ /* 0x000ee80000100800 */
[----:B----4-:R-:W-:Y:S04]  /*15870*/  STL [R1+0x1694], R25 ;  /* 0x0016941901007387 */ /* 0x010fe80000100800 */
[----:B-1----:R-:W4:Y:S04]  /*15880*/  LDL R23, [R1+0x4d8] ;  /* 0x0004d80001177983 */ /* 0x002f280000100800 */
[----:B------:R-:W4:Y:S01]  /*15890*/  LDL R21, [R1+0x4dc] ;  /* 0x0004dc0001157983 */ /* 0x000f220000100800 */
[----:B------:R-:W-:-:S02]  /*158a0*/  PRMT R27, RZ, 0x7610, R27 ;  /* 0x00007610ff1b7816 */ /* 0x000fc4000000001b */
[----:B------:R-:W-:Y:S01]  /*158b0*/  PRMT R29, RZ, 0x7610, R29 ;  /* 0x00007610ff1d7816 */ /* 0x000fe2000000001d */
[----:B------:R-:W4:Y:S04]  /*158c0*/  LDL.LU R19, [R1+0x338] ;  /* 0x0003380001137983 */ /* 0x000f280000300800 */
        /* <DEDUP_REMOVED lines=12> */
[----:B------:R-:W4:Y:S01]  /*15990*/  LDL.LU R5, [R1+0x200] ;  /* 0x0002000001057983 */ /* 0x000f220000300800 */
[----:B--2---:R-:W-:-:S02]  /*159a0*/  @!P1 IMAD.MOV.U32 R15, RZ, RZ, R22 ;  /* 0x000000ffff0f9224 */ /* 0x004fc400078e0016 */
[----:B---3--:R-:W-:-:S05]  /*159b0*/  @!P1 IMAD.MOV.U32 R14, RZ, RZ, R16 ;  /* 0x000000ffff0e9224 */ /* 0x008fca00078e0010 */
[----:B------:R4:W2:Y:S02]  /*159c0*/  @!P1 LDG.E.U16 R27, [R14.64] ;  /* 0x000000040e1b9981 */ /* 0x0008a4000c1e1500 */
[----:B----4-:R-:W-:Y:S02]  /*159d0*/  @!P0 IMAD.MOV.U32 R15, RZ, RZ, R23 ;  /* 0x000000ffff0f8224 */ /* 0x010fe400078e0017 */
[----:B------:R-:W-:-:S05]  /*159e0*/  @!P0 IMAD.MOV.U32 R14, RZ, RZ, R21 ;  /* 0x000000ffff0e8224 */ /* 0x000fca00078e0015 */
[----:B------:R-:W3:Y:S01]  /*159f0*/  @!P0 LDG.E.U16 R29, [R14.64] ;  /* 0x000000040e1d8981 */ /* 0x000ee2000c1e1500 */
[----:B------:R-:W-:-:S03]  /*15a00*/  IMAD.SHL.U32 R8, R3, 0x2, RZ ;  /* 0x0000000203087824 */ /* 0x000fc600078e00ff */
[----:B------:R0:W-:Y:S04]  /*15a10*/  STS.U16 [R2+0x3980], R24 ;  /* 0x0039801802007388 */ /* 0x0001e80000000400 */
[----:B--2---:R-:W-:Y:S04]  /*15a20*/  STL [R1+0x1698], R27 ;  /* 0x0016981b01007387 */ /* 0x004fe80000100800 */
[----:B------:R-:W2:Y:S04]  /*15a30*/  LDL.LU R16, [R1+0xdc] ;  /* 0x0000dc0001107983 */ /* 0x000ea80000300800 */
[----:B------:R-:W4:Y:S04]  /*15a40*/  LDL.LU R22, [R1+0xc8] ;  /* 0x0000c80001167983 */ /* 0x000f280000300800 */
[----:B------:R-:W-:Y:S04]  /*15a50*/  STL [R1+0x169c], R2 ;  /* 0x00169c0201007387 */ /* 0x000fe80000100800 */
[----:B------:R-:W-:Y:S04]  /*15a60*/  STL [R1+0x16ac], R8 ;  /* 0x0016ac0801007387 */ /* 0x000fe80000100800 */
[----:B0-----:R-:W4:Y:S04]  /*15a70*/  LDL.LU R24, [R1+0x334] ;  /* 0x0003340001187983 */ /* 0x001f280000300800 */
[----:B------:R0:W-:Y:S02]  /*15a80*/  STS.U16 [R2+0x3d80], R0 ;  /* 0x003d800002007388 */ /* 0x0001e40000000400 */
[----:B0-----:R-:W-:-:S02]  /*15a90*/  LOP3.LUT R0, R8, 0x40, RZ, 0x3c, !PT ;  /* 0x0000004008007812 */ /* 0x001fc400078e3cff */
[----:B---3--:R-:W-:Y:S04]  /*15aa0*/  STL [R1+0x16a8], R29 ;  /* 0x0016a81d01007387 */ /* 0x008fe80000100800 */
[----:B------:R-:W-:Y:S04]  /*15ab0*/  STS.U16 [R0+0x200], R19 ;  /* 0x0002001300007388 */ /* 0x000fe80000000400 */
[----:B------:R-:W-:Y:S04]  /*15ac0*/  STS.U16 [R0+0x600], R17 ;  /* 0x0006001100007388 */ /* 0x000fe80000000400 */
[----:B------:R-:W-:Y:S04]  /*15ad0*/  STS.U16 [R0+0xa00], R13 ;  /* 0x000a000d00007388 */ /* 0x000fe80000000400 */
[----:B------:R-:W-:Y:S04]  /*15ae0*/  STS.U16 [R0+0xe00], R12 ;  /* 0x000e000c00007388 */ /* 0x000fe80000000400 */
[----:B------:R-:W-:Y:S04]  /*15af0*/  STS.U16 [R0+0x1200], R11 ;  /* 0x0012000b00007388 */ /* 0x000fe80000000400 */
[----:B------:R-:W-:Y:S04]  /*15b00*/  STL [R1+0x16a4], R14 ;  /* 0x0016a40e01007387 */ /* 0x000fe80000100800 */
[----:B------:R-:W-:Y:S04]  /*15b10*/  STS.U16 [R0+0x1600], R10 ;  /* 0x0016000a00007388 */ /* 0x000fe80000000400 */
[----:B------:R0:W-:Y:S04]  /*15b20*/  STL [R1+0x16a0], R15 ;  /* 0x0016a00f01007387 */ /* 0x0001e80000100800 */
[----:B------:R-:W-:Y:S04]  /*15b30*/  STS.U16 [R0+0x1a00], R9 ;  /* 0x001a000900007388 */ /* 0x000fe80000000400 */
[----:B------:R-:W-:Y:S04]  /*15b40*/  STS.U16 [R0+0x1e00], R18 ;  /* 0x001e001200007388 */ /* 0x000fe80000000400 */
[----:B0-----:R-:W3:Y:S04]  /*15b50*/  LDL.LU R15, [R1+0x314] ;  /* 0x00031400010f7983 */ /* 0x001ee80000300800 */
[----:B------:R-:W-:Y:S04]  /*15b60*/  STS.U16 [R0+0x2200], R20 ;  /* 0x0022001400007388 */ /* 0x000fe80000000400 */
[----:B------:R-:W3:Y:S04]  /*15b70*/  LDL.LU R14, [R1+0x300] ;  /* 0x00030000010e7983 */ /* 0x000ee80000300800 */
[----:B------:R-:W-:Y:S04]  /*15b80*/  STS.U16 [R0+0x2600], R26 ;  /* 0x0026001a00007388 */ /* 0x000fe80000000400 */
[----:B------:R-:W3:Y:S04]  /*15b90*/  LDL.LU R29, [R1+0x2ec] ;  /* 0x0002ec00011d7983 */ /* 0x000ee80000300800 */
[----:B------:R-:W-:Y:S04]  /*15ba0*/  STS.U16 [R0+0x2a00], R28 ;  /* 0x002a001c00007388 */ /* 0x000fe80000000400 */
[----:B------:R-:W3:Y:S04]  /*15bb0*/  LDL.LU R8, [R1+0x2d8] ;  /* 0x0002d80001087983 */ /* 0x000ee80000300800 */
[----:B------:R0:W-:Y:S04]  /*15bc0*/  STS.U16 [R0+0x2e00], R7 ;  /* 0x002e000700007388 */ /* 0x0001e80000000400 */
[----:B------:R-:W3:Y:S04]  /*15bd0*/  LDL.LU R27, [R1+0x2b8] ;  /* 0x0002b800011b7983 */ /* 0x000ee80000300800 */
[----:B------:R1:W-:Y:S04]  /*15be0*/  STS.U16 [R0+0x3200], R6 ;  /* 0x0032000600007388 */ /* 0x0003e80000000400 */
[----:B0-----:R-:W3:Y:S04]  /*15bf0*/  LDL.LU R7, [R1+0x2a0] ;  /* 0x0002a00001077983 */ /* 0x001ee80000300800 */
[----:B------:R0:W-:Y:S04]  /*15c00*/  STS.U16 [R0+0x3600], R5 ;  /* 0x0036000500007388 */ /* 0x0001e80000000400 */
[----:B-1----:R-:W3:Y:S04]  /*15c10*/  LDL.LU R6, [R1+0x288] ;  /* 0x0002880001067983 */ /* 0x002ee80000300800 */
[----:B0-----:R-:W3:Y:S04]  /*15c20*/  LDL.LU R5, [R1+0x26c] ;  /* 0x00026c0001057983 */ /* 0x001ee80000300800 */
[----:B------:R-:W3:Y:S04]  /*15c30*/  LDL.LU R25, [R1+0x254] ;  /* 0x0002540001197983 */ /* 0x000ee80000300800 */
[----:B------:R-:W3:Y:S04]  /*15c40*/  LDL.LU R23, [R1+0x238] ;  /* 0x0002380001177983 */ /* 0x000ee80000300800 */
[----:B------:R-:W3:Y:S04]  /*15c50*/  LDL.LU R21, [R1+0x218] ;  /* 0x0002180001157983 */ /* 0x000ee80000300800 */
[----:B------:R-:W-:Y:S01]  /*15c60*/  STL [R1+0x16b0], R0 ;  /* 0x0016b00001007387 */ /* 0x000fe20000100800 */
[----:B------:R-:W-:-:S05]  /*15c70*/  IMAD.SHL.U32 R3, R3, 0x2, RZ ;  /* 0x0000000203037824 */ /* 0x000fca00078e00ff */
[----:B------:R-:W-:Y:S01]  /*15c80*/  LOP3.LUT R2, R3, 0x50, RZ, 0x3c, !PT ;  /* 0x0000005003027812 */ /* 0x000fe200078e3cff */
[----:B--2---:R-:W-:Y:S04]  /*15c90*/  STS.U16 [R0+0x3a00], R16 ;  /* 0x003a001000007388 */ /* 0x004fe80000000400 */
[----:B----4-:R0:W-:Y:S04]  /*15ca0*/  STS.U16 [R0+0x3e00], R22 ;  /* 0x003e001600007388 */ /* 0x0101e80000000400 */
[----:B0-----:R-:W2:Y:S04]  /*15cb0*/  LDL.LU R0, [R1+0x324] ;  /* 0x0003240001007983 */ /* 0x001ea80000300800 */
        /* <DEDUP_REMOVED lines=13> */
[----:B------:R0:W-:Y:S04]  /*15d90*/  STS.U16 [R2+0x280], R24 ;  /* 0x0002801802007388 */ /* 0x0001e80000000400 */
[----:B------:R-:W4:Y:S04]  /*15da0*/  LDL.LU R22, [R1+0x24c] ;  /* 0x00024c0001167983 */ /* 0x000f280000300800 */
[----:B0-----:R-:W4:Y:S04]  /*15db0*/  LDL.LU R24, [R1+0x230] ;  /* 0x0002300001187983 */ /* 0x001f280000300800 */
[----:B--2---:R-:W-:Y:S04]  /*15dc0*/  STS.U16 [R2+0x680], R0 ;  /* 0x0006800002007388 */ /* 0x004fe80000000400 */
[----:B---3--:R-:W-:Y:S04]  /*15dd0*/  STS.U16 [R2+0xa80], R15 ;  /* 0x000a800f02007388 */ /* 0x008fe80000000400 */
[----:B------:R-:W-:Y:S04]  /*15de0*/  STS.U16 [R2+0xe80], R14 ;  /* 0x000e800e02007388 */ /* 0x000fe80000000400 */
[----:B------:R-:W-:Y:S04]  /*15df0*/  STS.U16 [R2+0x1280], R29 ;  /* 0x0012801d02007388 */ /* 0x000fe80000000400 */
[----:B------:R-:W-:Y:S04]  /*15e00*/  STS.U16 [R2+0x1680], R8 ;  /* 0x0016800802007388 */ /* 0x000fe80000000400 */
[----:B------:R-:W-:Y:S04]  /*15e10*/  STS.U16 [R2+0x1a80], R27 ;  /* 0x001a801b02007388 */ /* 0x000fe80000000400 */
[----:B------:R0:W-:Y:S04]  /*15e20*/  STS.U16 [R2+0x1e80], R7 ;  /* 0x001e800702007388 */ /* 0x0001e80000000400 */
[----:B------:R1:W-:Y:S04]  /*15e30*/  STS.U16 [R2+0x2280], R6 ;  /* 0x0022800602007388 */ /* 0x0003e80000000400 */
[----:B------:R2:W-:Y:S04]  /*15e40*/  STS.U16 [R2+0x2680], R5 ;  /* 0x0026800502007388 */ /* 0x0005e80000000400 */
[----:B0-----:R-:W3:Y:S04]  /*15e50*/  LDL.LU R7, [R1+0x214] ;  /* 0x0002140001077983 */ /* 0x001ee80000300800 */
[----:B-1----:R-:W3:Y:S04]  /*15e60*/  LDL.LU R6, [R1+0x1f8] ;  /* 0x0001f80001067983 */ /* 0x002ee80000300800 */
[----:B--2---:R-:W2:Y:S04]  /*15e70*/  LDL.LU R5, [R1+0xd0] ;  /* 0x0000d00001057983 */ /* 0x004ea80000300800 */
[----:B------:R-:W2:Y:S01]  /*15e80*/  LDL.LU R8, [R1+0xbc] ;  /* 0x0000bc0001087983 */ /* 0x000ea20000300800 */
[----:B------:R-:W-:-:S03]  /*15e90*/  LOP3.LUT R0, R4, 0x60, RZ, 0x3c, !PT ;  /* 0x0000006004007812 */ /* 0x000fc600078e3cff */
[----:B------:R-:W-:Y:S04]  /*15ea0*/  STS.U16 [R2+0x2a80], R25 ;  /* 0x002a801902007388 */ /* 0x000fe80000000400 */
[----:B------:R-:W-:Y:S04]  /*15eb0*/  STS.U16 [R2+0x2e80], R23 ;  /* 0x002e801702007388 */ /* 0x000fe80000000400 */
[----:B------:R-:W-:Y:S04]  /*15ec0*/  STS.U16 [R2+0x3280], R21 ;  /* 0x0032801502007388 */ /* 0x000fe80000000400 */
[----:B----4-:R-:W-:Y:S04]  /*15ed0*/  STS.U16 [R2+0x3680], R19 ;  /* 0x0036801302007388 */ /* 0x010fe80000000400 */
[----:B------:R-:W-:Y:S04]  /*15ee0*/  STS.U16 [R2+0x3a80], R17 ;  /* 0x003a801102007388 */ /* 0x000fe80000000400 */
[----:B------:R-:W-:Y:S04]  /*15ef0*/  STS.U16 [R2+0x3e80], R13 ;  /* 0x003e800d02007388 */ /* 0x000fe80000000400 */
[----:B------:R-:W-:Y:S04]  /*15f00*/  STS.U16 [R0+0x300], R12 ;  /* 0x0003000c00007388 */ /* 0x000fe80000000400 */
[----:B------:R-:W-:Y:S04]  /*15f10*/  STS.U16 [R0+0x700], R11 ;  /* 0x0007000b00007388 */ /* 0x000fe80000000400 */
[----:B------:R-:W-:Y:S04]  /*15f20*/  STS.U16 [R0+0xb00], R10 ;  /* 0x000b000a00007388 */ /* 0x000fe80000000400 */
[----:B------:R-:W-:Y:S04]  /*15f30*/  STS.U16 [R0+0xf00], R9 ;  /* 0x000f000900007388 */ /* 0x000fe80000000400 */
[----:B------:R-:W-:Y:S04]  /*15f40*/  STS.U16 [R0+0x1300], R18 ;  /* 0x0013001200007388 */ /* 0x000fe80000000400 */
[----:B------:R-:W-:Y:S04]  /*15f50*/  STS.U16 [R0+0x1700], R20 ;  /* 0x0017001400007388 */ /* 0x000fe80000000400 */
[----:B------:R-:W4:Y:S04]  /*15f60*/  LDL.LU R15, [R1+0x32c] ;  /* 0x00032c00010f7983 */ /* 0x000f280000300800 */
[----:B------:R-:W-:Y:S04]  /*15f70*/  STS.U16 [R0+0x1b00], R26 ;  /* 0x001b001a00007388 */ /* 0x000fe80000000400 */
[----:B------:R-:W4:Y:S04]  /*15f80*/  LDL.LU R14, [R1+0x31c] ;  /* 0x00031c00010e7983 */ /* 0x000f280000300800 */
[----:B------:R-:W-:Y:S04]  /*15f90*/  STS.U16 [R0+0x1f00], R28 ;  /* 0x001f001c00007388 */ /* 0x000fe80000000400 */
[----:B------:R-:W4:Y:S04]  /*15fa0*/  LDL.LU R29, [R1+0x30c] ;  /* 0x00030c00011d7983 */ /* 0x000f280000300800 */
[----:B------:R0:W-:Y:S04]  /*15fb0*/  STS.U16 [R0+0x2300], R3 ;  /* 0x0023000300007388 */ /* 0x0001e80000000400 */
[----:B------:R-:W4:Y:S04]  /*15fc0*/  LDL.LU R27, [R1+0x2f8] ;  /* 0x0002f800011b7983 */ /* 0x000f280000300800 */
[----:B------:R1:W-:Y:S04]  /*15fd0*/  STS.U16 [R0+0x2700], R16 ;  /* 0x0027001000007388 */ /* 0x0003e80000000400 */
[----:B0-----:R-:W4:Y:S04]  /*15fe0*/  LDL.LU R3, [R1+0x2e4] ;  /* 0x0002e40001037983 */ /* 0x001f280000300800 */
[----:B------:R0:W-:Y:S04]  /*15ff0*/  STS.U16 [R0+0x2b00], R22 ;  /* 0x002b001600007388 */ /* 0x0001e80000000400 */
[----:B-1----:R-:W4:Y:S04]  /*16000*/  LDL.LU R16, [R1+0x2c8] ;  /* 0x0002c80001107983 */ /* 0x002f280000300800 */
[----:B------:R1:W-:Y:S04]  /*16010*/  STS.U16 [R0+0x2f00], R24 ;  /* 0x002f001800007388 */ /* 0x0003e80000000400 */
[----:B0-----:R-:W4:Y:S04]  /*16020*/  LDL.LU R22, [R1+0x2b0] ;  /* 0x0002b00001167983 */ /* 0x001f280000300800 */
[----:B-1----:R-:W4:Y:S04]  /*16030*/  LDL.LU R24, [R1+0x294] ;  /* 0x0002940001187983 */ /* 0x002f280000300800 */
        /* <DEDUP_REMOVED lines=13> */
[----:B------:R-:W-:-:S03]  /*16110*/  LOP3.LUT R2, R4, 0x70, RZ, 0x3c, !PT ;  /* 0x0000007004027812 */ /* 0x000fc600078e3cff */
[----:B------:R-:W4:Y:S04]  /*16120*/  LDL.LU R28, [R1+0xa0] ;  /* 0x0000a000011c7983 */ /* 0x000f280000300800 */
[----:B---3--:R0:W-:Y:S04]  /*16130*/  STS.U16 [R0+0x3300], R7 ;  /* 0x0033000700007388 */ /* 0x0081e80000000400 */
[----:B------:R1:W-:Y:S04]  /*16140*/  STS.U16 [R0+0x3700], R6 ;  /* 0x0037000600007388 */ /* 0x0003e80000000400 */
[----:B--2---:R2:W-:Y:S04]  /*16150*/  STS.U16 [R0+0x3b00], R5 ;  /* 0x003b000500007388 */ /* 0x0045e80000000400 */
[----:B0-----:R-:W3:Y:S04]  /*16160*/  LDL.LU R7, [R1+0x9c] ;  /* 0x00009c0001077983 */ /* 0x001ee80000300800 */
[----:B-1----:R-:W3:Y:S04]  /*16170*/  LDL.LU R6, [R1+0x98] ;  /* 0x0000980001067983 */ /* 0x002ee80000300800 */
[----:B--2---:R-:W2:Y:S04]  /*16180*/  LDL.LU R5, [R1+0x94] ;  /* 0x0000940001057983 */ /* 0x004ea80000300800 */
[----:B------:R-:W2:Y:S04]  /*16190*/  LDL.LU R4, [R1+0x90] ;  /* 0x0000900001047983 */ /* 0x000ea80000300800 */
[----:B------:R0:W-:Y:S04]  /*161a0*/  STS.U16 [R0+0x3f00], R8 ;  /* 0x003f000800007388 */ /* 0x0001e80000000400 */
[----:B0-----:R-:W2:Y:S04]  /*161b0*/  LDL.LU R0, [R1+0x16b0] ;  /* 0x0016b00001007983 */ /* 0x001ea80000300800 */
[----:B------:R-:W2:Y:S04]  /*161c0*/  LDL.LU R8, [R1+0x16ac] ;  /* 0x0016ac0001087983 */ /* 0x000ea80000300800 */
[----:B----4-:R-:W-:Y:S04]  /*161d0*/  STS.U16 [R2+0x380], R15 ;  /* 0x0003800f02007388 */ /* 0x010fe80000000400 */
[----:B------:R-:W-:Y:S04]  /*161e0*/  STS.U16 [R2+0x780], R14 ;  /* 0x0007800e02007388 */ /* 0x000fe80000000400 */
[----:B------:R-:W-:Y:S04]  /*161f0*/  STS.U16 [R2+0xb80], R29 ;  /* 0x000b801d02007388 */ /* 0x000fe80000000400 */
[----:B------:R-:W-:Y:S04]  /*16200*/  STS.U16 [R2+0xf80], R27 ;  /* 0x000f801b02007388 */ /* 0x000fe80000000400 */
[----:B------:R0:W-:Y:S04]  /*16210*/  STS.U16 [R2+0x1380], R3 ;  /* 0x0013800302007388 */ /* 0x0001e80000000400 */
[----:B------:R1:W-:Y:S04]  /*16220*/  STS.U16 [R2+0x1780], R16 ;  /* 0x0017801002007388 */ /* 0x0003e80000000400 */
[----:B0-----:R-:W3:Y:S04]  /*16230*/  LDL.LU R3, [R1+0x8c] ;  /* 0x00008c0001037983 */ /* 0x001ee80000300800 */
[----:B------:R0:W-:Y:S04]  /*16240*/  STS.U16 [R2+0x1b80], R22 ;  /* 0x001b801602007388 */ /* 0x0001e80000000400 */
[----:B-1----:R-:W3:Y:S04]  /*16250*/  LDL.LU R16, [R1+0x88] ;  /* 0x0000880001107983 */ /* 0x002ee80000300800 */
[----:B------:R1:W-:Y:S04]  /*16260*/  STS.U16 [R2+0x1f80], R24 ;  /* 0x001f801802007388 */ /* 0x0003e80000000400 */
[----:B0-----:R-:W3:Y:S04]  /*16270*/  LDL.LU R22, [R1+0x84] ;  /* 0x0000840001167983 */ /* 0x001ee80000300800 */
[----:B-1----:R-:W3:Y:S04]  /*16280*/  LDL.LU R24, [R1+0x80] ;  /* 0x0000800001187983 */ /* 0x002ee80000300800 */
[----:B------:R-:W-:Y:S04]  /*16290*/  STS.U16 [R2+0x2380], R25 ;  /* 0x0023801902007388 */ /* 0x000fe80000000400 */
[----:B------:R-:W-:Y:S04]  /*162a0*/  STS.U16 [R2+0x2780], R23 ;  /* 0x0027801702007388 */ /* 0x000fe80000000400 */
[----:B------:R-:W-:Y:S04]  /*162b0*/  STS.U16 [R2+0x2b80], R21 ;  /* 0x002b801502007388 */ /* 0x000fe80000000400 */
[----:B------:R-:W-:Y:S04]  /*162c0*/  STS.U16 [R2+0x2f80], R19 ;  /* 0x002f801302007388 */ /* 0x000fe80000000400 */
[----:B------:R-:W-:Y:S04]  /*162d0*/  STS.U16 [R2+0x3380], R17 ;  /* 0x0033801102007388 */ /* 0x000fe80000000400 */
[----:B------:R-:W-:Y:S04]  /*162e0*/  STS.U16 [R2+0x3780], R13 ;  /* 0x0037800d02007388 */ /* 0x000fe80000000400 */
[----:B------:R-:W-:Y:S04]  /*162f0*/  STS.U16 [R2+0x3b80], R12 ;  /* 0x003b800c02007388 */ /* 0x000fe80000000400 */
[----:B------:R-:W3:Y:S04]  /*16300*/  LDL.LU R29, [R1+0x7c] ;  /* 0x00007c00011d7983 */ /* 0x000ee80000300800 */
[----:B------:R0:W-:Y:S04]  /*16310*/  STS.U16 [R2+0x3f80], R11 ;  /* 0x003f800b02007388 */ /* 0x0001e80000000400 */
[----:B------:R-:W3:Y:S04]  /*16320*/  LDL.LU R14, [R1+0x78] ;  /* 0x00007800010e7983 */ /* 0x000ee80000300800 */
[----:B------:R-:W3:Y:S04]  /*16330*/  LDL.LU R15, [R1+0x74] ;  /* 0x00007400010f7983 */ /* 0x000ee80000300800 */
[----:B0-----:R-:W3:Y:S04]  /*16340*/  LDL.LU R2, [R1+0x70] ;  /* 0x0000700001027983 */ /* 0x001ee80000300800 */
[----:B------:R-:W3:Y:S04]  /*16350*/  LDL.LU R27, [R1+0x6c] ;  /* 0x00006c00011b7983 */ /* 0x000ee80000300800 */
[----:B--2---:R-:W-:Y:S01]  /*16360*/  STS.U16 [R8+0x4000], R10 ;  /* 0x0040000a08007388 */ /* 0x004fe20000000400 */
[----:B------:R-:W-:Y:S02]  /*16370*/  STS.U16 [R8+0x4080], R9 ;  /* 0x0040800908007388 */ /* 0x000fe40000000400 */
[----:B------:R0:W-:Y:S02]  /*16380*/  STS.U16 [R8+0x4800], R18 ;  /* 0x0048001208007388 */ /* 0x0001e40000000400 */
[----:B------:R1:W-:Y:S01]  /*16390*/  STS.U16 [R8+0x4880], R20 ;  /* 0x0048801408007388 */ /* 0x0003e20000000400 */
[----:B------:R2:W-:Y:S01]  /*163a0*/  STS.U16 [R8+0x5000], R26 ;  /* 0x0050001a08007388 */ /* 0x0005e20000000400 */
[----:B------:R3:W-:Y:S03]  /*163b0*/  STS.U16 [R8+0x5080], R28 ;  /* 0x0050801c08007388 */ /* 0x0007e60000000400 */
[----:B0-----:R-:W4:Y:S01]  /*163c0*/  LDL.LU R18, [R1+0x68] ;  /* 0x0000680001127983 */ /* 0x001f220000300800 */
[----:B-1----:R-:W4:Y:S02]  /*163d0*/  LDL.LU R20, [R1+0x64] ;  /* 0x0000640001147983 */ /* 0x002f240000300800 */
[----:B--2---:R-:W2:Y:S02]  /*163e0*/  LDL.LU R26, [R1+0x60] ;  /* 0x00006000011a7983 */ /* 0x004ea40000300800 */
[----:B---3--:R-:W3:Y:S01]  /*163f0*/  LDL.LU R28, [R1+0x5c] ;  /* 0x00005c00011c7983 */ /* 0x008ee20000300800 */
[----:B------:R-:W3:Y:S01]  /*16400*/  LDL.LU R25, [R1+0x58] ;  /* 0x0000580001197983 */ /* 0x000ee20000300800 */
[----:B------:R-:W3:Y:S02]  /*16410*/  LDL.LU R23, [R1+0x54] ;  /* 0x0000540001177983 */ /* 0x000ee40000300800 */
[----:B------:R-:W3:Y:S02]  /*16420*/  LDL.LU R21, [R1+0x50] ;  /* 0x0000500001157983 */ /* 0x000ee40000300800 */
[----:B------:R-:W3:Y:S01]  /*16430*/  LDL.LU R19, [R1+0x4c] ;  /* 0x00004c0001137983 */ /* 0x000ee20000300800 */
[----:B------:R-:W3:Y:S01]  /*16440*/  LDL.LU R17, [R1+0x48] ;  /* 0x0000480001117983 */ /* 0x000ee20000300800 */
[----:B------:R-:W3:Y:S02]  /*16450*/  LDL.LU R13, [R1+0x44] ;  /* 0x00004400010d7983 */ /* 0x000ee40000300800 */
[----:B------:R-:W3:Y:S02]  /*16460*/  LDL.LU R12, [R1+0x2c] ;  /* 0x00002c00010c7983 */ /* 0x000ee40000300800 */
[----:B------:R-:W3:Y:S01]  /*16470*/  LDL.LU R11, [R1+0x28] ;  /* 0x00002800010b7983 */ /* 0x000ee20000300800 */
[----:B------:R-:W3:Y:S04]  /*16480*/  LDL.LU R9, [R1+0x24] ;  /* 0x0000240001097983 */ /* 0x000ee80000300800 */
[----:B------:R0:W-:Y:S01]  /*16490*/  STS.U16 [R8+0x5800], R7 ;  /* 0x0058000708007388 */ /* 0x0001e20000000400 */
[----:B------:R1:W-:Y:S02]  /*164a0*/  STS.U16 [R8+0x5880], R6 ;  /* 0x0058800608007388 */ /* 0x0003e40000000400 */
[----:B------:R1:W-:Y:S02]  /*164b0*/  STS.U16 [R8+0x6000], R5 ;  /* 0x0060000508007388 */ /* 0x0003e40000000400 */
[----:B------:R1:W-:Y:S01]  /*164c0*/  STS.U16 [R8+0x6080], R4 ;  /* 0x0060800408007388 */ /* 0x0003e20000000400 */
[----:B0-----:R-:W3:Y:S01]  /*164d0*/  LDL.LU R7, [R1+0x40] ;  /* 0x0000400001077983 */ /* 0x001ee20000300800 */
[----:B-1----:R-:W3:Y:S02]  /*164e0*/  LDL.LU R6, [R1+0x3c] ;  /* 0x00003c0001067983 */ /* 0x002ee40000300800 */
[----:B------:R-:W3:Y:S02]  /*164f0*/  LDL.LU R5, [R1+0x38] ;  /* 0x0000380001057983 */ /* 0x000ee40000300800 */
[----:B------:R-:W3:Y:S01]  /*16500*/  LDL.LU R4, [R1+0x34] ;  /* 0x0000340001047983 */ /* 0x000ee20000300800 */
[----:B------:R0:W-:Y:S04]  /*16510*/  STS.U16 [R8+0x6800], R3 ;  /* 0x0068000308007388 */ /* 0x0001e80000000400 */
[----:B------:R1:W-:Y:S04]  /*16520*/  STS.U16 [R8+0x6880], R16 ;  /* 0x0068801008007388 */ /* 0x0003e80000000400 */
[----:B0-----:R-:W3:Y:S04]  /*16530*/  LDL.LU R3, [R1+0x30] ;  /* 0x0000300001037983 */ /* 0x001ee80000300800 */
[----:B------:R0:W-:Y:S04]  /*16540*/  STS.U16 [R8+0x7000], R22 ;  /* 0x0070001608007388 */ /* 0x0001e80000000400 */
[----:B-1----:R-:W3:Y:S04]  /*16550*/  LDL.LU R16, [R1+0x20] ;  /* 0x0000200001107983 */ /* 0x002ee80000300800 */
[----:B------:R1:W-:Y:S04]  /*16560*/  STS.U16 [R8+0x7080], R24 ;  /* 0x0070801808007388 */ /* 0x0003e80000000400 */
[----:B0-----:R-:W3:Y:S04]  /*16570*/  LDL.LU R22, [R1+0x4] ;  /* 0x0000040001167983 */ /* 0x001ee80000300800 */
[----:B-1----:R-:W3:Y:S01]  /*16580*/  LDL.LU R24, [R1] ;  /* 0x0000000001187983 */ /* 0x002ee20000300800 */
[----:B------:R-:W-:-:S03]  /*16590*/  LOP3.LUT R10, R8, 0x10, RZ, 0x3c, !PT ;  /* 0x00000010080a7812 */ /* 0x000fc600078e3cff */
[----:B------:R0:W-:Y:S04]  /*165a0*/  STS.U16 [R8+0x7800], R29 ;  /* 0x0078001d08007388 */ /* 0x0001e80000000400 */
[----:B------:R1:W-:Y:S04]  /*165b0*/  STS.U16 [R8+0x7880], R14 ;  /* 0x0078800e08007388 */ /* 0x0003e80000000400 */
[----:B0-----:R-:W3:Y:S04]  /*165c0*/  LDL.LU R29, [R1+0x16a8] ;  /* 0x0016a800011d7983 */ /* 0x001ee80000300800 */
[----:B------:R0:W-:Y:S04]  /*165d0*/  STS.U16 [R10+0x4100], R15 ;  /* 0x0041000f0a007388 */ /* 0x0001e80000000400 */
[----:B------:R0:W-:Y:S04]  /*165e0*/  STS.U16 [R10+0x4180], R2 ;  /* 0x004180020a007388 */ /* 0x0001e80000000400 */
[----:B-1----:R-:W3:Y:S04]  /*165f0*/  LDL.LU R14, [R1+0x16a4] ;  /* 0x0016a400010e7983 */ /* 0x002ee80000300800 */
[----:B0-----:R-:W3:Y:S04]  /*16600*/  LDL.LU R15, [R1+0x16a0] ;  /* 0x0016a000010f7983 */ /* 0x001ee80000300800 */
[----:B------:R0:W-:Y:S04]  /*16610*/  STS.U16 [R10+0x4900], R27 ;  /* 0x0049001b0a007388 */ /* 0x0001e80000000400 */
[----:B------:R-:W3:Y:S04]  /*16620*/  LDL.LU R2, [R1+0x169c] ;  /* 0x00169c0001027983 */ /* 0x000ee80000300800 */
[----:B0-----:R-:W3:Y:S01]  /*16630*/  LDL.LU R27, [R1+0x1698] ;  /* 0x00169800011b7983 */ /* 0x001ee20000300800 */
[----:B------:R-:W-:-:S03]  /*16640*/  LOP3.LUT R8, R8, 0x20, RZ, 0x3c, !PT ;  /* 0x0000002008087812 */ /* 0x000fc600078e3cff */
[----:B----4-:R0:W-:Y:S01]  /*16650*/  STS.U16 [R10+0x4980], R18 ;  /* 0x004980120a007388 */ /* 0x0101e20000000400 */
[----:B------:R1:W-:Y:S02]  /*16660*/  STS.U16 [R10+0x5100], R20 ;  /* 0x005100140a007388 */ /* 0x0003e40000000400 */
[----:B--2---:R2:W-:Y:S01]  /*16670*/  STS.U16 [R10+0x5180], R26 ;  /* 0x0051801a0a007388 */ /* 0x0045e20000000400 */
[----:B---3--:R4:W-:Y:S04]  /*16680*/  STS.U16 [R10+0x5900], R28 ;  /* 0x0059001c0a007388 */ /* 0x0089e80000000400 */
[----:B------:R4:W-:Y:S01]  /*16690*/  STS.U16 [R10+0x5980], R25 ;  /* 0x005980190a007388 */ /* 0x0009e20000000400 */
[----:B------:R4:W-:Y:S03]  /*166a0*/  STS.U16 [R10+0x6100], R23 ;  /* 0x006100170a007388 */ /* 0x0009e60000000400 */
[----:B0-----:R-:W3:Y:S01]  /*166b0*/  LDL.LU R18, [R1+0x1c] ;  /* 0x00001c0001127983 */ /* 0x001ee20000300800 */
[----:B-1----:R-:W3:Y:S02]  /*166c0*/  LDL.LU R20, [R1+0x18] ;  /* 0x0000180001147983 */ /* 0x002ee40000300800 */
[----:B--2---:R-:W2:Y:S01]  /*166d0*/  LDL.LU R26, [R1+0x14] ;  /* 0x00001400011a7983 */ /* 0x004ea20000300800 */
[----:B----4-:R-:W3:Y:S04]  /*166e0*/  LDL.LU R28, [R1+0x10] ;  /* 0x00001000011c7983 */ /* 0x010ee80000300800 */
[----:B------:R-:W2:Y:S01]  /*166f0*/  LDL.LU R25, [R1+0x1694] ;  /* 0x0016940001197983 */ /* 0x000ea20000300800 */
[----:B------:R-:W2:Y:S03]  /*16700*/  LDL.LU R23, [R1+0x1690] ;  /* 0x0016900001177983 */ /* 0x000ea60000300800 */
[----:B------:R0:W-:Y:S01]  /*16710*/  STS.U16 [R10+0x6180], R21 ;  /* 0x006180150a007388 */ /* 0x0001e20000000400 */
[----:B------:R1:W-:Y:S02]  /*16720*/  STS.U16 [R10+0x6900], R19 ;  /* 0x006900130a007388 */ /* 0x0003e40000000400 */
[----:B------:R1:W-:Y:S02]  /*16730*/  STS.U16 [R10+0x6980], R17 ;  /* 0x006980110a007388 */ /* 0x0003e40000000400 */
[----:B------:R1:W-:Y:S01]  /*16740*/  STS.U16 [R10+0x7100], R13 ;  /* 0x0071000d0a007388 */ /* 0x0003e20000000400 */
[----:B------:R1:W-:Y:S01]  /*16750*/  STS.U16 [R10+0x7180], R12 ;  /* 0x0071800c0a007388 */ /* 0x0003e20000000400 */
[----:B------:R1:W-:Y:S03]  /*16760*/  STS.U16 [R10+0x7900], R11 ;  /* 0x0079000b0a007388 */ /* 0x0003e60000000400 */
[----:B0-----:R-:W2:Y:S01]  /*16770*/  LDL.LU R21, [R1+0x168c] ;  /* 0x00168c0001157983 */ /* 0x001ea20000300800 */
[----:B-1----:R-:W2:Y:S03]  /*16780*/  LDL.LU R19, [R1+0x1688] ;  /* 0x0016880001137983 */ /* 0x002ea60000300800 */
[----:B------:R-:W2:Y:S01]  /*16790*/  LDL.LU R17, [R1+0x1684] ;  /* 0x0016840001117983 */ /* 0x000ea20000300800 */
[----:B------:R-:W2:Y:S03]  /*167a0*/  LDL.LU R13, [R1+0x1680] ;  /* 0x00168000010d7983 */ /* 0x000ea60000300800 */
[----:B------:R-:W2:Y:S01]  /*167b0*/  LDL.LU R12, [R1+0x167c] ;  /* 0x00167c00010c7983 */ /* 0x000ea20000300800 */
[----:B------:R-:W2:Y:S03]  /*167c0*/  LDL.LU R11, [R1+0x1678] ;  /* 0x00167800010b7983 */ /* 0x000ea60000300800 */
[----:B------:R0:W-:Y:S01]  /*167d0*/  STS.U16 [R10+0x7980], R9 ;  /* 0x007980090a007388 */ /* 0x0001e20000000400 */
[----:B------:R1:W-:Y:S02]  /*167e0*/  STS.U16 [R8+0x4200], R7 ;  /* 0x0042000708007388 */ /* 0x0003e40000000400 */
[----:B------:R1:W-:Y:S02]  /*167f0*/  STS.U16 [R8+0x4280], R6 ;  /* 0x0042800608007388 */ /* 0x0003e40000000400 */
[----:B------:R1:W-:Y:S01]  /*16800*/  STS.U16 [R8+0x4a00], R5 ;  /* 0x004a000508007388 */ /* 0x0003e20000000400 */
[----:B------:R1:W-:Y:S04]  /*16810*/  STS.U16 [R8+0x4a80], R4 ;  /* 0x004a800408007388 */ /* 0x0003e80000000400 */
[----:B0-----:R-:W2:Y:S01]  /*16820*/  LDL.LU R10, [R1+0x1674] ;  /* 0x00167400010a7983 */ /* 0x001ea20000300800 */
[----:B------:R-:W2:Y:S02]  /*16830*/  LDL.LU R9, [R1+0x1670] ;  /* 0x0016700001097983 */ /* 0x000ea40000300800 */
[----:B-1----:R-:W2:Y:S01]  /*16840*/  LDL.LU R7, [R1+0x166c] ;  /* 0x00166c0001077983 */ /* 0x002ea20000300800 */
[----:B------:R-:W2:Y:S04]  /*16850*/  LDL.LU R6, [R1+0x1668] ;  /* 0x0016680001067983 */ /* 0x000ea80000300800 */
[----:B------:R-:W2:Y:S01]  /*16860*/  LDL.LU R5, [R1+0x1664] ;  /* 0x0016640001057983 */ /* 0x000ea20000300800 */
[----:B------:R-:W2:Y:S03]  /*16870*/  LDL.LU R4, [R1+0x1660] ;  /* 0x0016600001047983 */ /* 0x000ea60000300800 */
[----:B------:R0:W-:Y:S04]  /*16880*/  STS.U16 [R8+0x5200], R3 ;  /* 0x0052000308007388 */ /* 0x0001e80000000400 */
[----:B------:R1:W-:Y:S04]  /*16890*/  STS.U16 [R8+0x5280], R16 ;  /* 0x0052801008007388 */ /* 0x0003e80000000400 */
[----:B0-----:R-:W2:Y:S04]  /*168a0*/  LDL.LU R3, [R1+0x165c] ;  /* 0x00165c0001037983 */ /* 0x001ea80000300800 */
[----:B------:R0:W-:Y:S04]  /*168b0*/  STS.U16 [R8+0x5a00], R22 ;  /* 0x005a001608007388 */ /* 0x0001e80000000400 */
[----:B-1----:R-:W2:Y:S04]  /*168c0*/  LDL.LU R16, [R1+0x1658] ;  /* 0x0016580001107983 */ /* 0x002ea80000300800 */
[----:B------:R1:W-:Y:S04]  /*168d0*/  STS.U16 [R8+0x5a80], R24 ;  /* 0x005a801808007388 */ /* 0x0003e80000000400 */
[----:B0-----:R-:W2:Y:S04]  /*168e0*/  LDL.LU R22, [R1+0x1654] ;  /* 0x0016540001167983 */ /* 0x001ea80000300800 */
[----:B-1----:R-:W2:Y:S04]  /*168f0*/  LDL.LU R24, [R1+0x1650] ;  /* 0x0016500001187983 */ /* 0x002ea80000300800 */
[----:B--2---:R-:W-:Y:S01]  /*16900*/  STS.U16 [R8+0x6200], R24 ;  /* 0x0062001808007388 */ /* 0x004fe20000000400 */
[----:B------:R-:W-:Y:S02]  /*16910*/  STS.U16 [R8+0x6280], R22 ;  /* 0x0062801608007388 */ /* 0x000fe40000000400 */
[----:B------:R-:W-:Y:S02]  /*16920*/  STS.U16 [R8+0x6a00], R16 ;  /* 0x006a001008007388 */ /* 0x000fe40000000400 */
[----:B------:R-:W-:Y:S01]  /*16930*/  STS.U16 [R8+0x6a80], R3 ;  /* 0x006a800308007388 */ /* 0x000fe20000000400 */
[----:B------:R0:W-:Y:S01]  /*16940*/  STS.U16 [R8+0x7200], R4 ;  /* 0x0072000408007388 */ /* 0x0001e20000000400 */
[----:B------:R1:W-:Y:S02]  /*16950*/  STS.U16 [R8+0x7280], R5 ;  /* 0x0072800508007388 */ /* 0x0003e40000000400 */
[----:B------:R-:W-:Y:S02]  /*16960*/  STS.U16 [R8+0x7a00], R6 ;  /* 0x007a000608007388 */ /* 0x000fe40000000400 */
[----:B------:R2:W-:Y:S01]  /*16970*/  STS.U16 [R8+0x7a80], R7 ;  /* 0x007a800708007388 */ /* 0x0005e20000000400 */
[----:B---3--:R3:W-:Y:S01]  /*16980*/  STS.U16 [R2+0x4300], R18 ;  /* 0x0043001202007388 */ /* 0x0087e20000000400 */
[----:B------:R3:W-:Y:S02]  /*16990*/  STS.U16 [R2+0x4380], R20 ;  /* 0x0043801402007388 */ /* 0x0007e40000000400 */
[----:B------:R3:W-:Y:S01]  /*169a0*/  STS.U16 [R2+0x4b00], R26 ;  /* 0x004b001a02007388 */ /* 0x0007e20000000400 */
[----:B0-----:R-:W4:Y:S01]  /*169b0*/  LDL.LU R4, [R1+0x8] ;  /* 0x0000080001047983 */ /* 0x001f220000300800 */
[----:B-1----:R-:W4:Y:S02]  /*169c0*/  LDL.LU R5, [R1+0xc] ;  /* 0x00000c0001057983 */ /* 0x002f240000300800 */
[----:B--2---:R-:W2:Y:S01]  /*169d0*/  LDL.LU R8, [R1+0x164c] ;  /* 0x00164c0001087983 */ /* 0x004ea20000300800 */
[----:B---3--:R-:W3:Y:S01]  /*169e0*/  LDL.LU R18, [R1+0x1648] ;  /* 0x0016480001127983 */ /* 0x008ee20000300800 */
[----:B------:R-:W2:Y:S02]  /*169f0*/  LDL.LU R20, [R1+0x1644] ;  /* 0x0016440001147983 */ /* 0x000ea40000300800 */
[----:B------:R-:W2:Y:S02]  /*16a00*/  LDL.LU R26, [R1+0x1640] ;  /* 0x00164000011a7983 */ /* 0x000ea40000300800 */
[----:B------:R0:W-:Y:S02]  /*16a10*/  STS.U16 [R2+0x4b80], R28 ;  /* 0x004b801c02007388 */ /* 0x0001e40000000400 */
[----:B0-----:R-:W2:Y:S04]  /*16a20*/  LDL.LU R28, [R1+0x163c] ;  /* 0x00163c00011c7983 */ /* 0x001ea80000300800 */
[----:B----4-:R0:W-:Y:S01]  /*16a30*/  STS.U16 [R2+0x5300], R5 ;  /* 0x0053000502007388 */ /* 0x0101e20000000400 */
[----:B------:R1:W-:Y:S03]  /*16a40*/  STS.U16 [R2+0x5380], R4 ;  /* 0x0053800402007388 */ /* 0x0003e60000000400 */
[----:B0-----:R-:W4:Y:S04]  /*16a50*/  LDL R5, [R1+0x648] ;  /* 0x0006480001057983 */ /* 0x001f280000100800 */
[----:B-1----:R-:W4:Y:S04]  /*16a60*/  LDL R4, [R1+0x64c] ;  /* 0x00064c0001047983 */ /* 0x002f280000100800 */
[----:B--2---:R-:W-:Y:S01]  /*16a70*/  STS.U16 [R2+0x5b00], R28 ;  /* 0x005b001c02007388 */ /* 0x004fe20000000400 */
[----:B------:R-:W-:Y:S02]  /*16a80*/  STS.U16 [R2+0x5b80], R26 ;  /* 0x005b801a02007388 */ /* 0x000fe40000000400 */
[----:B------:R-:W-:Y:S02]  /*16a90*/  STS.U16 [R2+0x6300], R20 ;  /* 0x0063001402007388 */ /* 0x000fe40000000400 */
[----:B---3--:R-:W-:Y:S01]  /*16aa0*/  STS.U16 [R2+0x6380], R18 ;  /* 0x0063801202007388 */ /* 0x008fe20000000400 */
[----:B------:R-:W-:Y:S01]  /*16ab0*/  STS.U16 [R2+0x6b00], R8 ;  /* 0x006b000802007388 */ /* 0x000fe20000000400 */
[----:B------:R-:W-:Y:S02]  /*16ac0*/  STS.U16 [R2+0x6b80], R9 ;  /* 0x006b800902007388 */ /* 0x000fe40000000400 */
[----:B------:R-:W-:Y:S02]  /*16ad0*/  STS.U16 [R2+0x7300], R10 ;  /* 0x0073000a02007388 */ /* 0x000fe40000000400 */
[----:B------:R-:W-:Y:S01]  /*16ae0*/  STS.U16 [R2+0x7380], R11 ;  /* 0x0073800b02007388 */ /* 0x000fe20000000400 */
[----:B------:R-:W-:Y:S01]  /*16af0*/  STS.U16 [R2+0x7b00], R12 ;  /* 0x007b000c02007388 */ /* 0x000fe20000000400 */
[----:B------:R0:W-:Y:S03]  /*16b00*/  STS.U16 [R2+0x7b80], R13 ;  /* 0x007b800d02007388 */ /* 0x0001e60000000400 */
[----:B0-----:R-:W2:Y:S01]  /*16b10*/  LDL.LU R2, [R1+0x1638] ;  /* 0x0016380001027983 */ /* 0x001ea20000300800 */
[----:B------:R-:W-:Y:S01]  /*16b20*/  STS.U16 [R0+0x4400], R17 ;  /* 0x0044001100007388 */ /* 0x000fe20000000400 */
[----:B--2---:R-:W-:-:S06]  /*16b30*/  PRMT R2, RZ, 0x7610, R2 ;  /* 0x00007610ff027816 */ /* 0x004fcc0000000002 */
[----:B----4-:R-:W2:Y:S04]  /*16b40*/  @!P0 LDG.E.U16 R2, [R4.64] ;  /* 0x0000000404028981 */ /* 0x010ea8000c1e1500 */
[----:B------:R-:W-:Y:S01]  /*16b50*/  STS.U16 [R0+0x4480], R19 ;  /* 0x0044801300007388 */ /* 0x000fe20000000400 */
[----:B------:R-:W-:Y:S02]  /*16b60*/  STS.U16 [R0+0x4c00], R21 ;  /* 0x004c001500007388 */ /* 0x000fe40000000400 */
[----:B------:R-:W-:Y:S02]  /*16b70*/  STS.U16 [R0+0x4c80], R23 ;  /* 0x004c801700007388 */ /* 0x000fe40000000400 */
[----:B------:R-:W-:Y:S01]  /*16b80*/  STS.U16 [R0+0x5400], R25 ;  /* 0x0054001900007388 */ /* 0x000fe20000000400 */
[----:B------:R-:W-:Y:S01]  /*16b90*/  STS.U16 [R0+0x5480], R27 ;  /* 0x0054801b00007388 */ /* 0x000fe20000000400 */
[----:B------:R0:W-:Y:S03]  /*16ba0*/  STS.U16 [R0+0x5c00], R29 ;  /* 0x005c001d00007388 */ /* 0x0001e60000000400 */
[----:B0-----:R-:W3:Y:S04]  /*16bb0*/  LDL.LU R0, [R1+0x1634] ;  /* 0x0016340001007983 */ /* 0x001ee80000300800 */
[----:B--2---:R0:W-:Y:S04]  /*16bc0*/  STL [R1+0x78], R2 ;  /* 0x0000780201007387 */ /* 0x0041e80000100800 */
[----:B0-----:R-:W2:Y:S01]  /*16bd0*/  LDL.LU R2, [R1+0x1630] ;  /* 0x0016300001027983 */ /* 0x001ea20000300800 */
[----:B------:R-:W4:Y:S02]  /*16be0*/  LDL R4, [R1+0x640] ;  /* 0x0006400001047983 */ /* 0x000f240000100800 */
[----:B------:R-:W4:Y:S01]  /*16bf0*/  LDL R5, [R1+0x644] ;  /* 0x0006440001057983 */ /* 0x000f220000100800 */
[----:B---3--:R-:W-:-:S02]  /*16c00*/  PRMT R0, RZ, 0x7610, R0 ;  /* 0x00007610ff007816 */ /* 0x008fc40000000000 */
[----:B----4-:R-:W-:-:S04]  /*16c10*/  @!P1 LOP3.LUT R5, R5, R4, RZ, 0x3c, !PT ;  /* 0x0000000405059212 */ /* 0x010fc800078e3cff */
[----:B------:R-:W-:-:S04]  /*16c20*/  @!P1 LOP3.LUT R4, R5, R4, RZ, 0x3c, !PT ;  /* 0x0000000405049212 */ /* 0x000fc800078e3cff */
[----:B------:R-:W-:-:S05]  /*16c30*/  @!P1 LOP3.LUT R5, R5, R4, RZ, 0x3c, !PT ;  /* 0x0000000405059212 */ /* 0x000fca00078e3cff */
[----:B------:R-:W3:Y:S04]  /*16c40*/  @!P1 LDG.E.U16 R0, [R4.64] ;  /* 0x0000000404009981 */ /* 0x000ee8000c1e1500 */
[----:B---3--:R0:W-:Y:S04]  /*16c50*/  STL [R1+0x74], R0 ;  /* 0x0000740001007387 */ /* 0x0081e80000100800 */
[----:B0-----:R-:W3:Y:S01]  /*16c60*/  LDL.LU R0, [R1+0x162c] ;  /* 0x00162c0001007983 */ /* 0x001ee20000300800 */
[----:B------:R-:W4:Y:S02]  /*16c70*/  LDL R4, [R1+0x638] ;  /* 0x0006380001047983 */ /* 0x000f240000100800 */
[----:B------:R-:W4:Y:S01]  /*16c80*/  LDL R5, [R1+0x63c] ;  /* 0x00063c0001057983 */ /* 0x000f220000100800 */
[----:B--2---:R-:W-:-:S02]  /*16c90*/  PRMT R2, RZ, 0x7610, R2 ;  /* 0x00007610ff027816 */ /* 0x004fc40000000002 */
[----:B----4-:R-:W-:-:S04]  /*16ca0*/  @!P0 LOP3.LUT R5, R5, R4, RZ, 0x3c, !PT ;  /* 0x0000000405058212 */ /* 0x010fc800078e3cff */
[----:B------:R-:W-:-:S04]  /*16cb0*/  @!P0 LOP3.LUT R4, R5, R4, RZ, 0x3c, !PT ;  /* 0x0000000405048212 */ /* 0x000fc800078e3cff */
[----:B------:R-:W-:-:S05]  /*16cc0*/  @!P0 LOP3.LUT R5, R5, R4, RZ, 0x3c, !PT ;  /* 0x0000000405058212 */ /* 0x000fca00078e3cff */
[----:B------:R-:W2:Y:S04]  /*16cd0*/  @!P0 LDG.E.U16 R2, [R4.64] ;  /* 0x0000000404028981 */ /* 0x000ea8000c1e1500 */
        /* <DEDUP_REMOVED lines=49> */
[----:B------:R-:W-:-:S02]  /*16ff0*/  PRMT R12, RZ, 0x7610, R12 ;  /* 0x00007610ff0c7816 */ /* 0x000fc4000000000c */
[----:B----4-:R-:W-:-:S04]  /*17000*/  @!P0 LOP3.LUT R5, R5, R4, RZ, 0x3c, !PT ;  /* 0x0000000405058212 */ /* 0x010fc800078e3cff */
[----:B------:R-:W-:-:S04]  /*17010*/  @!P0 LOP3.LUT R4, R5, R4, RZ, 0x3c, !PT ;  /* 0x0000000405048212 */ /* 0x000fc800078e3cff */
[----:B------:R-:W-:-:S05]  /*17020*/  @!P0 LOP3.LUT R5, R5, R4, RZ, 0x3c, !PT ;  /* 0x0000000405058212 */ /* 0x000fca00078e3cff */
[----:B------:R0:W4:Y:S04]  /*17030*/  @!P0 LDG.E.U16 R12, [R4.64] ;  /* 0x00000004040c8981 */ /* 0x000128000c1e1500 */
[----:B0-----:R-:W3:Y:S04]  /*17040*/  LDL R4, [R1+0x5b0] ;  /* 0x0005b00001047983 */ /* 0x001ee80000100800 */
[----:B------:R-:W3:Y:S01]  /*17050*/  LDL R5, [R1+0x5b4] ;  /* 0x0005b40001057983 */ /* 0x000ee20000100800 */
[----:B--2---:R-:W-:Y:S02]  /*17060*/  PRMT R2, RZ, 0x7610, R2 ;  /* 0x00007610ff027816 */ /* 0x004fe40000000002 */
[----:B---3--:R-:W-:-:S04]  /*17070*/  @!P1 LOP3.LUT R5, R5, R4, RZ, 0x3c, !PT ;  /* 0x0000000405059212 */ /* 0x008fc800078e3cff */
[----:B------:R-:W-:-:S04]  /*17080*/  @!P1 LOP3.LUT R4, R5, R4, RZ, 0x3c, !PT ;  /* 0x0000000405049212 */ /* 0x000fc800078e3cff */
[----:B------:R-:W-:-:S05]  /*17090*/  @!P1 LOP3.LUT R5, R5, R4, RZ, 0x3c, !PT ;  /* 0x0000000405059212 */ /* 0x000fca00078e3cff */
[----:B------:R-:W2:Y:S04]  /*170a0*/  @!P1 LDG.E.U16 R2, [R4.64] ;  /* 0x0000000404029981 */ /* 0x000ea8000c1e1500 */
[----:B----4-:R0:W-:Y:S04]  /*170b0*/  STL [R1+0x58], R12 ;  /* 0x0000580c01007387 */ /* 0x0101e80000100800 */
[----:B0-----:R-:W3:Y:S04]  /*170c0*/  LDL R12, [R1+0x53c] ;  /* 0x00053c00010c7983 */ /* 0x001ee80000100800 */
[----:B--2---:R0:W-:Y:S04]  /*170d0*/  STL [R1+0x54], R2 ;  /* 0x0000540201007387 */ /* 0x0041e80000100800 */
[----:B0-----:R-:W2:Y:S01]  /*170e0*/  LDL.LU R2, [R1+0x1610] ;  /* 0x0016100001027983 */ /* 0x001ea20000300800 */
[----:B------:R-:W4:Y:S02]  /*170f0*/  LDL R4, [R1+0x5a8] ;  /* 0x0005a80001047983 */ /* 0x000f240000100800 */
[----:B------:R-:W4:Y:S01]  /*17100*/  LDL R5, [R1+0x5ac] ;  /* 0x0005ac0001057983 */ /* 0x000f220000100800 */
[----:B------:R-:W-:-:S02]  /*17110*/  PRMT R0, RZ, 0x7610, R0 ;  /* 0x00007610ff007816 */ /* 0x000fc40000000000 */
[----:B----4-:R-:W-:-:S04]  /*17120*/  @!P0 LOP3.LUT R5, R5, R4, RZ, 0x3c, !PT ;  /* 0x0000000405058212 */ /* 0x010fc800078e3cff */
[----:B------:R-:W-:-:S04]  /*17130*/  @!P0 LOP3.LUT R4, R5, R4, RZ, 0x3c, !PT ;  /* 0x0000000405048212 */ /* 0x000fc800078e3cff */
[----:B------:R-:W-:-:S05]  /*17140*/  @!P0 LOP3.LUT R5, R5, R4, RZ, 0x3c, !PT ;  /* 0x0000000405058212 */ /* 0x000fca00078e3cff */
[----:B------:R-:W4:Y:S04]  /*17150*/  @!P0 LDG.E.U16 R0, [R4.64] ;  /* 0x0000000404008981 */ /* 0x000f28000c1e1500 */
[----:B----4-:R0:W-:Y:S04]  /*17160*/  STL [R1+0x50], R0 ;  /* 0x0000500001007387 */ /* 0x0101e80000100800 */
[----:B0-----:R-:W4:Y:S01]  /*17170*/  LDL.LU R0, [R1+0x160c] ;  /* 0x00160c0001007983 */ /* 0x001f220000300800 */
[----:B------:R-:W3:Y:S02]  /*17180*/  LDL R4, [R1+0x5a0] ;  /* 0x0005a00001047983 */ /* 0x000ee40000100800 */
[----:B------:R-:W3:Y:S01]  /*17190*/  LDL R5, [R1+0x5a4] ;  /* 0x0005a40001057983 */ /* 0x000ee20000100800 */
[----:B--2---:R-:W-:-:S02]  /*171a0*/  PRMT R2, RZ, 0x7610, R2 ;  /* 0x00007610ff027816 */ /* 0x004fc40000000002 */
[----:B---3--:R-:W-:-:S04]  /*171b0*/  @!P1 LOP3.LUT R5, R5, R4, RZ, 0x3c, !PT ;  /* 0x0000000405059212 */ /* 0x008fc800078e3cff */
[----:B------:R-:W-:-:S04]  /*171c0*/  @!P1 LOP3.LUT R4, R5, R4, RZ, 0x3c, !PT ;  /* 0x0000000405049212 */ /* 0x000fc800078e3cff */
[----:B------:R-:W-:-:S05]  /*171d0*/  @!P1 LOP3.LUT R5, R5, R4, RZ, 0x3c, !PT ;  /* 0x0000000405059212 */ /* 0x000fca00078e3cff */
[----:B------:R-:W2:Y:S04]  /*171e0*/  @!P1 LDG.E.U16 R2, [R4.64] ;  /* 0x0000000404029981 */ /* 0x000ea8000c1e1500 */
[----:B--2---:R0:W-:Y:S04]  /*171f0*/  STL [R1+0x4c], R2 ;  /* 0x00004c0201007387 */ /* 0x0041e80000100800 */
[----:B0-----:R-:W2:Y:S01]  /*17200*/  LDL.LU R2, [R1+0x1608] ;  /* 0x0016080001027983 */ /* 0x001ea20000300800 */
[----:B------:R-:W3:Y:S02]  /*17210*/  LDL R4, [R1+0x548] ;  /* 0x0005480001047983 */ /* 0x000ee40000100800 */
[----:B------:R-:W3:Y:S01]  /*17220*/  LDL R5, [R1+0x54c] ;  /* 0x00054c0001057983 */ /* 0x000ee20000100800 */
[----:B----4-:R-:W-:-:S02]  /*17230*/  PRMT R0, RZ, 0x7610, R0 ;  /* 0x00007610ff007816 */ /* 0x010fc40000000000 */
[----:B---3--:R-:W-:-:S04]  /*17240*/  @!P0 LOP3.LUT R5, R5, R4, RZ, 0x3c, !PT ;  /* 0x0000000405058212 */ /* 0x008fc800078e3cff */
        /* <DEDUP_REMOVED lines=11> */
[----:B------:R-:W2:Y:S01]  /*17300*/  @!P1 LDG.E.U16 R2, [R4.64] ;  /* 0x0000000404029981 */ /* 0x000ea2000c1e1500 */
[----:B---3--:R-:W-:-:S03]  /*17310*/  PRMT R0, RZ, 0x7610, R0 ;  /* 0x00007610ff007816 */ /* 0x008fc60000000000 */
[----:B--2---:R0:W-:Y:S04]  /*17320*/  STL [R1+0x44], R2 ;  /* 0x0000440201007387 */ /* 0x0041e80000100800 */
[----:B0-----:R-:W2:Y:S01]  /*17330*/  LDL.LU R2, [R1+0x1600] ;  /* 0x0016000001027983 */ /* 0x001ea20000300800 */
[----:B------:R-:W3:Y:S02]  /*17340*/  LDL R5, [R1+0x538] ;  /* 0x0005380001057983 */ /* 0x000ee40000100800 */
[----:B------:R-:W-:Y:S02]  /*17350*/  @!P0 IMAD.MOV.U32 R4, RZ, RZ, R12 ;  /* 0x000000ffff048224 */ /* 0x000fe400078e000c */
[----:B------:R-:W4:Y:S04]  /*17360*/  LDL R12, [R1+0x4cc] ;  /* 0x0004cc00010c7983 */ /* 0x000f280000100800 */
[----:B---3--:R-:W3:Y:S04]  /*17370*/  @!P0 LDG.E.U16 R0, [R4.64] ;  /* 0x0000000404008981 */ /* 0x008ee8000c1e1500 */
[----:B---3--:R0:W-:Y:S04]  /*17380*/  STL [R1+0x40], R0 ;  /* 0x0000400001007387 */ /* 0x0081e80000100800 */
[----:B0-----:R-:W3:Y:S01]  /*17390*/  LDL.LU R0, [R1+0x15fc] ;  /* 0x0015fc0001007983 */ /* 0x001ee20000300800 */
        /* <DEDUP_REMOVED lines=11> */
[----:B------:R-:W-:-:S02]  /*17450*/  PRMT R0, RZ, 0x7610, R0 ;  /* 0x00007610ff007816 */ /* 0x000fc40000000000 */
[----:B---3--:R-:W-:-:S04]  /*17460*/  @!P0 LOP3.LUT R5, R5, R4, RZ, 0x3c, !PT ;  /* 0x0000000405058212 */ /* 0x008fc800078e3cff */
[----:B------:R-:W-:-:S04]  /*17470*/  @!P0 LOP3.LUT R4, R5, R4, RZ, 0x3c, !PT ;  /* 0x0000000405048212 */ /* 0x000fc800078e3cff */
[----:B------:R-:W-:-:S05]  /*17480*/  @!P0 LOP3.LUT R5, R5, R4, RZ, 0x3c, !PT ;  /* 0x0000000405058212 */ /* 0x000fca00078e3cff */
[----:B------:R-:W3:Y:S04]  /*17490*/  @!P0 LDG.E.U16 R0, [R4.64] ;  /* 0x0000000404008981 */ /* 0x000ee8000c1e1500 */
        /* <DEDUP_REMOVED lines=8> */
[----:B------:R0:W2:Y:S04]  /*17520*/  @!P1 LDG.E.U16 R2, [R4.64] ;  /* 0x0000000404029981 */ /* 0x0000a8000c1e1500 */
[----:B0-----:R-:W3:Y:S04]  /*17530*/  LDL R4, [R1+0x4d0] ;  /* 0x0004d00001047983 */ /* 0x001ee80000100800 */
[----:B------:R-:W3:Y:S01]  /*17540*/  LDL R5, [R1+0x4d4] ;  /* 0x0004d40001057983 */ /* 0x000ee20000100800 */
[----:B------:R-:W-:Y:S02]  /*17550*/  PRMT R15, RZ, 0x7610, R15 ;  /* 0x00007610ff0f7816 */ /* 0x000fe4000000000f */
[----:B---3--:R-:W-:-:S04]  /*17560*/  @!P1 LOP3.LUT R5, R5, R4, RZ, 0x3c, !PT ;  /* 0x0000000405059212 */ /* 0x008fc800078e3cff */
[----:B------:R-:W-:-:S04]  /*17570*/  @!P1 LOP3.LUT R4, R5, R4, RZ, 0x3c, !PT ;  /* 0x0000000405049212 */ /* 0x000fc800078e3cff */
[----:B------:R-:W-:Y:S01]  /*17580*/  @!P1 LOP3.LUT R5, R5, R4, RZ, 0x3c, !PT ;  /* 0x0000000405059212 */ /* 0x000fe200078e3cff */
[----:B--2---:R-:W-:Y:S04]  /*17590*/  STL [R1+0x15c8], R2 ;  /* 0x0015c80201007387 */ /* 0x004fe80000100800 */
[----:B------:R0:W2:Y:S04]  /*175a0*/  @!P1 LDG.E.U16 R15, [R4.64] ;  /* 0x00000004040f9981 */ /* 0x0000a8000c1e1500 */
[----:B0-----:R-:W3:Y:S01]  /*175b0*/  LDL R5, [R1+0x4c8] ;  /* 0x0004c80001057983 */ /* 0x001ee20000100800 */
[----:B------:R-:W-:Y:S01]  /*175c0*/  PRMT R11, RZ, 0x7610, R11 ;  /* 0x00007610ff0b7816 */ /* 0x000fe2000000000b */
[----:B----4-:R-:W-:-:S02]  /*175d0*/  @!P0 IMAD.MOV.U32 R4, RZ, RZ, R12 ;  /* 0x000000ffff048224 */ /* 0x010fc400078e000c */
[----:B--2---:R0:W-:Y:S01]  /*175e0*/  STL [R1+0x30], R15 ;  /* 0x0000300f01007387 */ /* 0x0041e20000100800 */
[----:B------:R-:W-:Y:S01]  /*175f0*/  PRMT R0, RZ, 0x7610, R0 ;  /* 0x00007610ff007816 */ /* 0x000fe20000000000 */
[----:B------:R-:W2:Y:S02]  /*17600*/  LDL R12, [R1+0x4a0] ;  /* 0x0004a000010c7983 */ /* 0x000ea40000100800 */
        /* <DEDUP_REMOVED lines=11> */
[----:B0-----:R-:W2:Y:S01]  /*176c0*/  LDL.LU R0, [R1+0x15f0] ;  /* 0x0015f00001007983 */ /* 0x001ea20000300800 */
[----:B------:R-:W2:Y:S02]  /*176d0*/  LDL R4, [R1+0x4b8] ;  /* 0x0004b80001047983 */ /* 0x000ea40000100800 */
[----:B------:R-:W2:Y:S01]  /*176e0*/  LDL R5, [R1+0x4bc] ;  /* 0x0004bc0001057983 */ /* 0x000ea20000100800 */
[----:B------:R-:W-:-:S02]  /*176f0*/  PRMT R7, RZ, 0x7610, R7 ;  /* 0x00007610ff077816 */ /* 0x000fc40000000007 */
[----:B--2---:R-:W-:-:S04]  /*17700*/  @!P0 LOP3.LUT R5, R5, R4, RZ, 0x3c, !PT ;  /* 0x0000000405058212 */ /* 0x004fc800078e3cff */
[----:B------:R-:W-:-:S04]  /*17710*/  @!P0 LOP3.LUT R4, R5, R4, RZ, 0x3c, !PT ;  /* 0x0000000405048212 */ /* 0x000fc800078e3cff */
[----:B------:R-:W-:-:S05]  /*17720*/  @!P0 LOP3.LUT R5, R5, R4, RZ, 0x3c, !PT ;  /* 0x0000000405058212 */ /* 0x000fca00078e3cff */
[----:B------:R0:W2:Y:S04]  /*17730*/  @!P0 LDG.E.U16 R7, [R4.64] ;  /* 0x0000000404078981 */ /* 0x0000a8000c1e1500 */
[----:B0-----:R-:W2:Y:S04]  /*17740*/  LDL R4, [R1+0x4b0] ;  /* 0x0004b00001047983 */ /* 0x001ea80000100800 */
[----:B------:R-:W2:Y:S01]  /*17750*/  LDL R5, [R1+0x4b4] ;  /* 0x0004b40001057983 */ /* 0x000ea20000100800 */
[----:B------:R-:W-:Y:S02]  /*17760*/  PRMT R10, RZ, 0x7610, R10 ;  /* 0x00007610ff0a7816 */ /* 0x000fe4000000000a */
[----:B--2---:R-:W-:-:S04]  /*17770*/  @!P1 LOP3.LUT R5, R5, R4, RZ, 0x3c, !PT ;  /* 0x0000000405059212 */ /* 0x004fc800078e3cff */
[----:B------:R-:W-:-:S04]  /*17780*/  @!P1 LOP3.LUT R4, R5, R4, RZ, 0x3c, !PT ;  /* 0x0000000405049212 */ /* 0x000fc800078e3cff */
[----:B------:R-:W-:Y:S01]  /*17790*/  @!P1 LOP3.LUT R5, R5, R4, RZ, 0x3c, !PT ;  /* 0x0000000405059212 */ /* 0x000fe200078e3cff */
[----:B------:R0:W-:Y:S04]  /*177a0*/  STL [R1+0x24], R7 ;  /* 0x0000240701007387 */ /* 0x0001e80000100800 */
[----:B------:R1:W2:Y:S01]  /*177b0*/  @!P1 LDG.E.U16 R10, [R4.64] ;  /* 0x00000004040a9981 */ /* 0x0002a2000c1e1500 */
[----:B------:R-:W-:Y:S02]  /*177c0*/  PRMT R14, RZ, 0x7610, R14 ;  /* 0x00007610ff0e7816 */ /* 0x000fe4000000000e */
[----:B------:R-:W-:Y:S01]  /*177d0*/  PRMT R0, RZ, 0x7610, R0 ;  /* 0x00007610ff007816 */ /* 0x000fe20000000000 */
[----:B0-----:R-:W2:Y:S04]  /*177e0*/  LDL R7, [R1+0x45c] ;  /* 0x00045c0001077983 */ /* 0x001ea80000100800 */
[----:B-1----:R-:W2:Y:S01]  /*177f0*/  LDL R5, [R1+0x4a8] ;  /* 0x0004a80001057983 */ /* 0x002ea20000100800 */
[----:B----4-:R-:W-:-:S05]  /*17800*/  @!P0 IMAD.MOV.U32 R4, RZ, RZ, R15 ;  /* 0x000000ffff048224 */ /* 0x010fca00078e000f */
[----:B--2---:R3:W2:Y:S04]  /*17810*/  @!P0 LDG.E.U16 R14, [R4.64] ;  /* 0x00000004040e8981 */ /* 0x0046a8000c1e1500 */
[----:B------:R0:W-:Y:S01]  /*17820*/  STL [R1+0x20], R10 ;  /* 0x0000200a01007387 */ /* 0x0001e20000100800 */
[----:B------:R-:W4:Y:S02]  /*17830*/  LDL R15, [R1+0x448] ;  /* 0x00044800010f7983 */ /* 0x000f240000100800 */
[----:B---3--:R-:W-:Y:S02]  /*17840*/  @!P1 IMAD.MOV.U32 R4, RZ, RZ, R11 ;  /* 0x000000ffff049224 */ /* 0x008fe400078e000b */
[----:B------:R-:W-:Y:S01]  /*17850*/  @!P1 IMAD.MOV.U32 R5, RZ, RZ, R12 ;  /* 0x000000ffff059224 */ /* 0x000fe200078e000c */
[----:B0-----:R-:W3:Y:S04]  /*17860*/  LDL R10, [R1+0x454] ;  /* 0x00045400010a7983 */ /* 0x001ee80000100800 */
[----:B------:R0:W3:Y:S04]  /*17870*/  @!P1 LDG.E.U16 R0, [R4.64] ;  /* 0x0000000404009981 */ /* 0x0000e8000c1e1500 */
[----:B--2---:R1:W-:Y:S01]  /*17880*/  STL [R1+0x1c], R14 ;  /* 0x00001c0e01007387 */ /* 0x0043e20000100800 */
[----:B0-----:R-:W2:Y:S01]  /*17890*/  LDL R5, [R1+0x458] ;  /* 0x0004580001057983 */ /* 0x001ea20000100800 */
[----:B------:R-:W-:Y:S01]  /*178a0*/  PRMT R6, RZ, 0x7610, R6 ;  /* 0x00007610ff067816 */ /* 0x000fe20000000006 */
[----:B------:R-:W-:Y:S01]  /*178b0*/  @!P0 IMAD.MOV.U32 R4, RZ, RZ, R7 ;  /* 0x000000ffff048224 */ /* 0x000fe200078e0007 */
[----:B------:R-:W4:Y:S04]  /*178c0*/  LDL R12, [R1+0x440] ;  /* 0x00044000010c7983 */ /* 0x000f280000100800 */
[----:B------:R-:W4:Y:S04]  /*178d0*/  LDL R11, [R1+0x444] ;  /* 0x00044400010b7983 */ /* 0x000f280000100800 */
[----:B-1----:R-:W4:Y:S04]  /*178e0*/  LDL R14, [R1+0x44c] ;  /* 0x00044c00010e7983 */ /* 0x002f280000100800 */
[----:B---3--:R-:W-:Y:S01]  /*178f0*/  STL [R1+0x15cc], R0 ;  /* 0x0015cc0001007387 */ /* 0x008fe20000100800 */
[----:B------:R-:W-:Y:S01]  /*17900*/  PRMT R9, RZ, 0x7610, R9 ;  /* 0x00007610ff097816 */ /* 0x000fe20000000009 */
[----:B------:R-:W3:Y:S02]  /*17910*/  LDL R7, [R1+0x438] ;  /* 0x0004380001077983 */ /* 0x000ee40000100800 */
[----:B--2---:R0:W2:Y:S04]  /*17920*/  @!P0 LDG.E.U16 R6, [R4.64] ;  /* 0x0000000404068981 */ /* 0x0040a8000c1e1500 */
[----:B0-----:R-:W3:Y:S01]  /*17930*/  LDL R5, [R1+0x450] ;  /* 0x0004500001057983 */ /* 0x001ee20000100800 */
[----:B------:R-:W-:Y:S01]  /*17940*/  @!P1 IMAD.MOV.U32 R4, RZ, RZ, R10 ;  /* 0x000000ffff049224 */ /* 0x000fe200078e000a */
[----:B------:R-:W-:-:S02]  /*17950*/  PRMT R13, RZ, 0x7610, R13 ;  /* 0x00007610ff0d7816 */ /* 0x000fc4000000000d */
[----:B------:R-:W-:Y:S01]  /*17960*/  PRMT R8, RZ, 0x7610, R8 ;  /* 0x00007610ff087816 */ /* 0x000fe20000000008 */
[----:B--2---:R0:W-:Y:S01]  /*17970*/  STL [R1+0x14], R6 ;  /* 0x0000140601007387 */ /* 0x0041e20000100800 */
[----:B------:R-:W2:Y:S03]  /*17980*/  LDL R10, [R1+0x430] ;  /* 0x00043000010a7983 */ /* 0x000ea60000100800 */
[----:B---3--:R4:W3:Y:S04]  /*17990*/  @!P1 LDG.E.U16 R9, [R4.64] ;  /* 0x0000000404099981 */ /* 0x0088e8000c1e1500 */
[----:B0-----:R-:W2:Y:S01]  /*179a0*/  LDL R6, [R1+0x43c] ;  /* 0x00043c0001067983 */ /* 0x001ea20000100800 */
[----:B----4-:R-:W-:-:S02]  /*179b0*/  @!P0 IMAD.MOV.U32 R4, RZ, RZ, R14 ;  /* 0x000000ffff048224 */ /* 0x010fc400078e000e */
[----:B------:R-:W-:-:S05]  /*179c0*/  @!P0 IMAD.MOV.U32 R5, RZ, RZ, R15 ;  /* 0x000000ffff058224 */ /* 0x000fca00078e000f */
[----:B------:R0:W4:Y:S02]  /*179d0*/  @!P0 LDG.E.U16 R13, [R4.64] ;  /* 0x00000004040d8981 */ /* 0x000124000c1e1500 */
[----:B0-----:R-:W-:Y:S02]  /*179e0*/  @!P1 IMAD.MOV.U32 R4, RZ, RZ, R11 ;  /* 0x000000ffff049224 */ /* 0x001fe400078e000b */
[----:B------:R-:W-:-:S05]  /*179f0*/  @!P1 IMAD.MOV.U32 R5, RZ, RZ, R12 ;  /* 0x000000ffff059224 */ /* 0x000fca00078e000c */
[----:B------:R0:W4:Y:S01]  /*17a00*/  @!P1 LDG.E.U16 R8, [R4.64] ;  /* 0x0000000404089981 */ /* 0x000122000c1e1500 */
[----:B------:R-:W-:Y:S01]  /*17a10*/  PRMT R0, RZ, 0x7610, R0 ;  /* 0x00007610ff007816 */ /* 0x000fe20000000000 */
[----:B0-----:R-:W-:Y:S02]  /*17a20*/  @!P0 IMAD.MOV.U32 R5, RZ, RZ, R7 ;  /* 0x000000ffff058224 */ /* 0x001fe400078e0007 */
[----:B---3--:R0:W-:Y:S01]  /*17a30*/  STL [R1+0x10], R9 ;  /* 0x0000100901007387 */ /* 0x0081e20000100800 */
[----:B--2---:R-:W-:-:S05]  /*17a40*/  @!P0 IMAD.MOV.U32 R4, RZ, RZ, R6 ;  /* 0x000000ffff048224 */ /* 0x004fca00078e0006 */
[----:B------:R1:W2:Y:S04]  /*17a50*/  @!P0 LDG.E.U16 R0, [R4.64] ;  /* 0x0000000404008981 */ /* 0x0002a8000c1e1500 */
[----:B0-----:R-:W3:Y:S04]  /*17a60*/  LDL R9, [R1+0x434] ;  /* 0x0004340001097983 */ /* 0x001ee80000100800 */
[----:B----4-:R0:W-:Y:S01]  /*17a70*/  STL [R1+0xc], R13 ;  /* 0x00000c0d01007387 */ /* 0x0101e20000100800 */
[----:B------:R-:W4:Y:S02]  /*17a80*/  LDL R12, [R1+0x42c] ;  /* 0x00042c00010c7983 */ /* 0x000f240000100800 */
[----:B------:R-:W4:Y:S01]  /*17a90*/  LDL R11, [R1+0x3d8] ;  /* 0x0003d800010b7983 */ /* 0x000f220000100800 */
[----:B0-----:R-:W4:Y:S04]  /*17aa0*/  LDL R13, [R1+0x428] ;  /* 0x00042800010d7983 */ /* 0x001f280000100800 */
[----:B------:R0:W-:Y:S01]  /*17ab0*/  STL [R1+0x8], R8 ;  /* 0x0000080801007387 */ /* 0x0001e20000100800 */
[----:B------:R-:W4:Y:S02]  /*17ac0*/  LDL R7, [R1+0x3d0] ;  /* 0x0003d00001077983 */ /* 0x000f240000100800 */
[----:B------:R-:W4:Y:S01]  /*17ad0*/  LDL R6, [R1+0x3d4] ;  /* 0x0003d40001067983 */ /* 0x000f220000100800 */
[----:B0-----:R-:W4:Y:S01]  /*17ae0*/  LDL R8, [R1+0x3dc] ;  /* 0x0003dc0001087983 */ /* 0x001f220000100800 */
[----:B------:R-:W-:Y:S01]  /*17af0*/  PRMT R2, RZ, 0x7610, R2 ;  /* 0x00007610ff027816 */ /* 0x000fe20000000002 */
[----:B-1----:R-:W-:Y:S01]  /*17b00*/  @!P1 IMAD.MOV.U32 R5, RZ, RZ, R10 ;  /* 0x000000ffff059224 */ /* 0x002fe200078e000a */
[----:B------:R-:W-:Y:S01]  /*17b10*/  PRMT R29, RZ, 0x7610, R29 ;  /* 0x00007610ff1d7816 */ /* 0x000fe2000000001d */
[----:B---3--:R-:W-:Y:S01]  /*17b20*/  @!P1 IMAD.MOV.U32 R4, RZ, RZ, R9 ;  /* 0x000000ffff049224 */ /* 0x008fe200078e0009 */
[----:B--2---:R0:W-:Y:S01]  /*17b30*/  STL [R1+0x15d0], R0 ;  /* 0x0015d00001007387 */ /* 0x0041e20000100800 */
[----:B------:R-:W2:Y:S02]  /*17b40*/  LDL R10, [R1+0x3c8] ;  /* 0x0003c800010a7983 */ /* 0x000ea40000100800 */
[----:B------:R-:W3:Y:S01]  /*17b50*/  LDL R9, [R1+0x3cc] ;  /* 0x0003cc0001097983 */ /* 0x000ee20000100800 */
[----:B------:R4:W3:Y:S02]  /*17b60*/  @!P1 LDG.E.U16 R2, [R4.64] ;  /* 0x0000000404029981 */ /* 0x0008e4000c1e1500 */
[----:B----4-:R-:W-:-:S02]  /*17b70*/  @!P0 IMAD.MOV.U32 R4, RZ, RZ, R12 ;  /* 0x000000ffff048224 */ /* 0x010fc400078e000c */
[----:B------:R-:W-:-:S05]  /*17b80*/  @!P0 IMAD.MOV.U32 R5, RZ, RZ, R13 ;  /* 0x000000ffff058224 */ /* 0x000fca00078e000d */
[----:B------:R1:W4:Y:S01]  /*17b90*/  @!P0 LDG.E.U16 R29, [R4.64] ;  /* 0x00000004041d8981 */ /* 0x000322000c1e1500 */
[----:B------:R-:W-:Y:S02]  /*17ba0*/  PRMT R28, RZ, 0x7610, R28 ;  /* 0x00007610ff1c7816 */ /* 0x000fe4000000001c */
[----:B------:R-:W-:Y:S01]  /*17bb0*/  PRMT R27, RZ, 0x7610, R27 ;  /* 0x00007610ff1b7816 */ /* 0x000fe2000000001b */
[----:B-1----:R-:W-:Y:S02]  /*17bc0*/  @!P0 IMAD.MOV.U32 R5, RZ, RZ, R11 ;  /* 0x000000ffff058224 */ /* 0x002fe400078e000b */
[----:B------:R-:W-:-:S05]  /*17bd0*/  @!P0 IMAD.MOV.U32 R4, RZ, RZ, R8 ;  /* 0x000000ffff048224 */ /* 0x000fca00078e0008 */
[----:B------:R1:W4:Y:S02]  /*17be0*/  @!P0 LDG.E.U16 R28, [R4.64] ;  /* 0x00000004041c8981 */ /* 0x000324000c1e1500 */
[----:B-1----:R-:W-:Y:S02]  /*17bf0*/  @!P1 IMAD.MOV.U32 R4, RZ, RZ, R6 ;  /* 0x000000ffff049224 */ /* 0x002fe400078e0006 */
[----:B------:R-:W-:-:S05]  /*17c00*/  @!P1 IMAD.MOV.U32 R5, RZ, RZ, R7 ;  /* 0x000000ffff059224 */ /* 0x000fca00078e0007 */
[----:B------:R2:W4:Y:S01]  /*17c10*/  @!P1 LDG.E.U16 R27, [R4.64] ;  /* 0x00000004041b9981 */ /* 0x000522000c1e1500 */
[----:B------:R-:W-:Y:S01]  /*17c20*/  PRMT R26, RZ, 0x7610, R26 ;  /* 0x00007610ff1a7816 */ /* 0x000fe2000000001a */
[----:B--2---:R-:W-:Y:S02]  /*17c30*/  @!P0 IMAD.MOV.U32 R5, RZ, RZ, R10 ;  /* 0x000000ffff058224 */ /* 0x004fe400078e000a */
[----:B---3--:R-:W-:Y:S01]  /*17c40*/  @!P0 IMAD.MOV.U32 R4, RZ, RZ, R9 ;  /* 0x000000ffff048224 */ /* 0x008fe200078e0009 */
[----:B------:R1:W-:Y:S04]  /*17c50*/  STL [R1+0x15d4], R2 ;  /* 0x0015d40201007387 */ /* 0x0003e80000100800 */
[----:B------:R-:W2:Y:S04]  /*17c60*/  @!P0 LDG.E.U16 R26, [R4.64] ;  /* 0x00000004041a8981 */ /* 0x000ea8000c1e1500 */
[----:B----4-:R-:W-:Y:S01]  /*17c70*/  STL [R1+0x15d8], R29 ;  /* 0x0015d81d01007387 */ /* 0x010fe20000100800 */
[----:B0-----:R-:W3:Y:S02]  /*17c80*/  LDL R0, [R1+0x35c] ;  /* 0x00035c0001007983 */ /* 0x001ee40000100800 */
[----:B------:R-:W4:Y:S01]  /*17c90*/  LDL R8, [R1+0x358] ;  /* 0x0003580001087983 */ /* 0x000f220000100800 */
[----:B------:R-:W-:Y:S01]  /*17ca0*/  STL [R1+0x15e4], R28 ;  /* 0x0015e41c01007387 */ /* 0x000fe20000100800 */
[----:B------:R-:W4:Y:S02]  /*17cb0*/  LDL R7, [R1+0x350] ;  /* 0x0003500001077983 */ /* 0x000f240000100800 */
[----:B------:R-:W4:Y:S01]  /*17cc0*/  LDL R6, [R1+0x354] ;  /* 0x0003540001067983 */ /* 0x000f220000100800 */
[----:B------:R-:W-:Y:S01]  /*17cd0*/  STL [R1+0x15e8], R27 ;  /* 0x0015e81b01007387 */ /* 0x000fe20000100800 */
[----:B------:R-:W4:Y:S02]  /*17ce0*/  LDL R11, [R1+0xaf8] ;  /* 0x000af800010b7983 */ /* 0x000f240000100800 */
[----:B-1----:R-:W4:Y:S02]  /*17cf0*/  LDL R2, [R1+0xb04] ;  /* 0x000b040001027983 */ /* 0x002f240000100800 */
[----:B------:R-:W4:Y:S01]  /*17d00*/  LDL R13, [R1+0xb00] ;  /* 0x000b0000010d7983 */ /* 0x000f220000100800 */
[----:B------:R-:W4:Y:S04]  /*17d10*/  LDL R12, [R1+0xb0c] ;  /* 0x000b0c00010c7983 */ /* 0x000f280000100800 */
[----:B--2---:R-:W-:Y:S01]  /*17d20*/  STL [R1+0x15dc], R26 ;  /* 0x0015dc1a01007387 */ /* 0x004fe20000100800 */
[----:B------:R-:W2:Y:S02]  /*17d30*/  LDL R10, [R1+0x3c0] ;  /* 0x0003c000010a7983 */ /* 0x000ea40000100800 */
[----:B---3--:R-:W-:-:S02]  /*17d40*/  @!P0 IMAD.MOV.U32 R4, RZ, RZ, R0 ;  /* 0x000000ffff048224 */ /* 0x008fc400078e0000 */
[----:B------:R-:W3:Y:S01]  /*17d50*/  LDL R0, [R1+0x3c4] ;  /* 0x0003c40001007983 */ /* 0x000ee20000100800 */
[----:B------:R-:W-:Y:S02]  /*17d60*/  PRMT R16, RZ, 0x7610, R16 ;  /* 0x00007610ff107816 */ /* 0x000fe40000000010 */
[----:B------:R-:W-:Y:S01]  /*17d70*/  PRMT R3, RZ, 0x7610, R3 ;  /* 0x00007610ff037816 */ /* 0x000fe20000000003 */
[----:B----4-:R-:W-:-:S05]  /*17d80*/  @!P0 IMAD.MOV.U32 R5, RZ, RZ, R8 ;  /* 0x000000ffff058224 */ /* 0x010fca00078e0008 */
[----:B------:R0:W4:Y:S04]  /*17d90*/  @!P0 LDG.E.U16 R16, [R4.64] ;  /* 0x0000000404108981 */ /* 0x000128000c1e1500 */
[----:B------:R1:W4:Y:S01]  /*17da0*/  @!P1 LDG.E.U16 R3, [R6.64] ;  /* 0x0000000406039981 */ /* 0x000322000c1e1500 */
[----:B0-----:R-:W-:Y:S02]  /*17db0*/  PRMT R4, RZ, 0x7610, R4 ;  /* 0x00007610ff047816 */ /* 0x001fe40000000004 */
[----:B------:R-:W-:Y:S01]  /*17dc0*/  PRMT R5, RZ, 0x7610, R5 ;  /* 0x00007610ff057816 */ /* 0x000fe20000000005 */
[----:B-1----:R-:W-:Y:S02]  /*17dd0*/  @!P0 IMAD.MOV.U32 R7, RZ, RZ, R11 ;  /* 0x000000ffff078224 */ /* 0x002fe400078e000b */
[----:B------:R-:W-:-:S05]  /*17de0*/  @!P0 IMAD.MOV.U32 R6, RZ, RZ, R2 ;  /* 0x000000ffff068224 */ /* 0x000fca00078e0002 */
[----:B------:R0:W4:Y:S01]  /*17df0*/  @!P0 LDG.E.U16 R4, [R6.64] ;  /* 0x0000000406048981 */ /* 0x000122000c1e1500 */
[----:B------:R-:W-:Y:S01]  /*17e00*/  PRMT R22, RZ, 0x7610, R22 ;  /* 0x00007610ff167816 */ /* 0x000fe20000000016 */
[----:B0-----:R-:W-:Y:S02]  /*17e10*/  @!P1 IMAD.MOV.U32 R6, RZ, RZ, R12 ;  /* 0x000000ffff069224 */ /* 0x001fe400078e000c */
[----:B------:R-:W-:-:S05]  /*17e20*/  @!P1 IMAD.MOV.U32 R7, RZ, RZ, R13 ;  /* 0x000000ffff079224 */ /* 0x000fca00078e000d */
[----:B------:R2:W4:Y:S02]  /*17e30*/  @!P1 LDG.E.U16 R5, [R6.64] ;  /* 0x0000000406059981 */ /* 0x000524000c1e1500 */
[----:B--2---:R-:W-:Y:S02]  /*17e40*/  @!P1 IMAD.MOV.U32 R7, RZ, RZ, R10 ;  /* 0x000000ffff079224 */ /* 0x004fe400078e000a */
[----:B---3--:R-:W-:-:S05]  /*17e50*/  @!P1 IMAD.MOV.U32 R6, RZ, RZ, R0 ;  /* 0x000000ffff069224 */ /* 0x008fca00078e0000 */
[----:B------:R-:W2:Y:S04]  /*17e60*/  @!P1 LDG.E.U16 R22, [R6.64] ;  /* 0x0000000406169981 */ /* 0x000ea8000c1e1500 */
[----:B----4-:R0:W-:Y:S01]  /*17e70*/  STL [R1+0x15ec], R16 ;  /* 0x0015ec1001007387 */ /* 0x0101e20000100800 */
[----:B------:R-:W3:Y:S02]  /*17e80*/  LDL R9, [R1+0x3b8] ;  /* 0x0003b80001097983 */ /* 0x000ee40000100800 */
[----:B------:R-:W3:Y:S02]  /*17e90*/  LDL R8, [R1+0x3bc] ;  /* 0x0003bc0001087983 */ /* 0x000ee40000100800 */
[----:B------:R-:W4:Y:S01]  /*17ea0*/  LDL R11, [R1+0x348] ;  /* 0x00034800010b7983 */ /* 0x000f220000100800 */
[----:B------:R-:W4:Y:S04]  /*17eb0*/  LDL R2, [R1+0x34c] ;  /* 0x00034c0001027983 */ /* 0x000f280000100800 */
[----:B------:R-:W4:Y:S04]  /*17ec0*/  LDL R10, [R1+0x344] ;  /* 0x00034400010a7983 */ /* 0x000f280000100800 */
[----:B------:R-:W4:Y:S01]  /*17ed0*/  LDL R0, [R1+0xa9c] ;  /* 0x000a9c0001007983 */ /* 0x000f220000100800 */
[----:B------:R-:W-:-:S03]  /*17ee0*/  PRMT R20, RZ, 0x7610, R20 ;  /* 0x00007610ff147816 */ /* 0x000fc60000000014 */
[----:B--2---:R1:W-:Y:S01]  /*17ef0*/  STL [R1+0x15e0], R22 ;  /* 0x0015e01601007387 */ /* 0x0043e20000100800 */
[----:B0-----:R-:W2:Y:S02]  /*17f00*/  LDL R16, [R1+0xb14] ;  /* 0x000b140001107983 */ /* 0x001ea40000100800 */
[----:B------:R-:W2:Y:S02]  /*17f10*/  LDL R27, [R1+0xb10] ;  /* 0x000b1000011b7983 */ /* 0x000ea40000100800 */
[----:B------:R-:W2:Y:S01]  /*17f20*/  LDL R26, [R1+0xb1c] ;  /* 0x000b1c00011a7983 */ /* 0x000ea20000100800 */
[----:B---3--:R4:W3:Y:S04]  /*17f30*/  @!P0 LDG.E.U16 R20, [R8.64] ;  /* 0x0000000408148981 */ /* 0x0088e8000c1e1500 */
[----:B------:R-:W3:Y:S04]  /*17f40*/  LDL R13, [R1+0x3b0] ;  /* 0x0003b000010d7983 */ /* 0x000ee80000100800 */
[----:B------:R-:W3:Y:S01]  /*17f50*/  LDL R12, [R1+0x3b4] ;  /* 0x0003b400010c7983 */ /* 0x000ee20000100800 */
[----:B------:R-:W-:-:S03]  /*17f60*/  PRMT R7, RZ, 0x7610, R7 ;  /* 0x00007610ff077816 */ /* 0x000fc60000000007 */
[----:B------:R-:W3:Y:S04]  /*17f70*/  LDL R15, [R1+0xa98] ;  /* 0x000a9800010f7983 */ /* 0x000ee80000100800 */
[----:B-1----:R-:W3:Y:S04]  /*17f80*/  LDL R22, [R1+0xb08] ;  /* 0x000b080001167983 */ /* 0x002ee80000100800 */
[----:B------:R-:W3:Y:S01]  /*17f90*/  LDL R14, [R1+0xaa0] ;  /* 0x000aa000010e7983 */ /* 0x000ee20000100800 */
[----:B------:R-:W-:Y:S02]  /*17fa0*/  PRMT R6, RZ, 0x7610, R6 ;  /* 0x00007610ff067816 */ /* 0x000fe40000000006 */
[----:B------:R-:W-:Y:S01]  /*17fb0*/  PRMT R18, RZ, 0x7610, R18 ;  /* 0x00007610ff127816 */ /* 0x000fe20000000012 */
[----:B------:R-:W3:Y:S01]  /*17fc0*/  LDL R29, [R1+0x3a8] ;  /* 0x0003a800011d7983 */ /* 0x000ee20000100800 */
[----:B----4-:R-:W-:-:S02]  /*17fd0*/  @!P0 IMAD.MOV.U32 R9, RZ, RZ, R11 ;  /* 0x000000ffff098224 */ /* 0x010fc400078e000b */
[----:B------:R-:W-:Y:S02]  /*17fe0*/  @!P0 IMAD.MOV.U32 R8, RZ, RZ, R2 ;  /* 0x000000ffff088224 */ /* 0x000fe400078e0002 */
[----:B------:R-:W-:Y:S01]  /*17ff0*/  @!P1 IMAD.MOV.U32 R11, RZ, RZ, R10 ;  /* 0x000000ffff0b9224 */ /* 0x000fe200078e000a */
[----:B------:R-:W4:Y:S01]  /*18000*/  LDL R2, [R1+0xaa4] ;  /* 0x000aa40001027983 */ /* 0x000f220000100800 */
[----:B------:R-:W-:Y:S02]  /*18010*/  @!P1 IMAD.MOV.U32 R10, RZ, RZ, R0 ;  /* 0x000000ffff0a9224 */ /* 0x000fe400078e0000 */
[----:B------:R-:W4:Y:S01]  /*18020*/  LDL R0, [R1+0xaac] ;  /* 0x000aac0001007983 */ /* 0x000f220000100800 */
[----:B------:R0:W4:Y:S04]  /*18030*/  @!P0 LDG.E.U16 R6, [R8.64] ;  /* 0x0000000408068981 */ /* 0x000128000c1e1500 */
[----:B------:R2:W4:Y:S02]  /*18040*/  @!P1 LDG.E.U16 R7, [R10.64] ;  /* 0x000000040a079981 */ /* 0x000524000c1e1500 */
[----:B--2---:R-:W-:-:S02]  /*18050*/  @!P0 IMAD.MOV.U32 R10, RZ, RZ, R16 ;  /* 0x000000ffff0a8224 */ /* 0x004fc400078e0010 */
[----:B------:R-:W2:Y:S04]  /*18060*/  LDL R16, [R1+0xb24] ;  /* 0x000b240001107983 */ /* 0x000ea80000100800 */
[----:B---3--:R1:W3:Y:S01]  /*18070*/  @!P1 LDG.E.U16 R18, [R12.64] ;  /* 0x000000040c129981 */ /* 0x0082e2000c1e1500 */
[----:B------:R-:W-:-:S03]  /*18080*/  @!P0 IMAD.MOV.U32 R11, RZ, RZ, R22 ;  /* 0x000000ffff0b8224 */ /* 0x000fc600078e0016 */
[----:B------:R-:W3:Y:S01]  /*18090*/  LDL R22, [R1+0xb18] ;  /* 0x000b180001167983 */ /* 0x000ee20000100800 */
[----:B0-----:R-:W-:Y:S02]  /*180a0*/  PRMT R8, RZ, 0x7610, R8 ;  /* 0x00007610ff087816 */ /* 0x001fe40000000008 */
[----:B------:R-:W-:-:S04]  /*180b0*/  PRMT R9, RZ, 0x7610, R9 ;  /* 0x00007610ff097816 */ /* 0x000fc80000000009 */
[----:B------:R0:W3:Y:S01]  /*180c0*/  @!P0 LDG.E.U16 R8, [R10.64] ;  /* 0x000000040a088981 */ /* 0x0000e2000c1e1500 */
[----:B-1----:R-:W-:Y:S02]  /*180d0*/  @!P0 IMAD.MOV.U32 R13, RZ, RZ, R15 ;  /* 0x000000ffff0d8224 */ /* 0x002fe400078e000f */
[----:B----4-:R-:W-:Y:S02]  /*180e0*/  @!P0 IMAD.MOV.U32 R12, RZ, RZ, R2 ;  /* 0x000000ffff0c8224 */ /* 0x010fe400078e0002 */
[----:B------:R-:W-:Y:S02]  /*180f0*/  @!P1 IMAD.MOV.U32 R15, RZ, RZ, R14 ;  /* 0x000000ffff0f9224 */ /* 0x000fe400078e000e */
[----:B0-----:R-:W-:Y:S02]  /*18100*/  @!P1 IMAD.MOV.U32 R10, RZ, RZ, R26 ;  /* 0x000000ffff0a9224 */ /* 0x001fe400078e001a */
[----:B------:R-:W-:Y:S02]  /*18110*/  @!P1 IMAD.MOV.U32 R11, RZ, RZ, R27 ;  /* 0x000000ffff0b9224 */ /* 0x000fe400078e001b */
[----:B------:R-:W-:Y:S01]  /*18120*/  @!P1 IMAD.MOV.U32 R14, RZ, RZ, R0 ;  /* 0x000000ffff0e9224 */ /* 0x000fe200078e0000 */
[----:B------:R-:W4:Y:S04]  /*18130*/  LDL R2, [R1+0x424] ;  /* 0x0004240001027983 */ /* 0x000f280000100800 */
[----:B------:R0:W4:Y:S04]  /*18140*/  @!P1 LDG.E.U16 R9, [R10.64] ;  /* 0x000000040a099981 */ /* 0x000128000c1e1500 */
[----:B------:R-:W4:Y:S04]  /*18150*/  LDL R0, [R1+0x3ac] ;  /* 0x0003ac0001007983 */ /* 0x000f280000100800 */
[----:B------:R-:W4:Y:S01]  /*18160*/  LDL R26, [R1+0x3a0] ;  /* 0x0003a000011a7983 */ /* 0x000f220000100800 */
[----:B0-----:R-:W-:-:S02]  /*18170*/  PRMT R10, RZ, 0x7610, R10 ;  /* 0x00007610ff0a7816 */ /* 0x001fc4000000000a */
[----:B------:R-:W-:-:S04]  /*18180*/  PRMT R11, RZ, 0x7610, R11 ;  /* 0x00007610ff0b7816 */ /* 0x000fc8000000000b */
[----:B------:R0:W4:Y:S04]  /*18190*/  @!P0 LDG.E.U16 R10, [R12.64] ;  /* 0x000000040c0a8981 */ /* 0x000128000c1e1500 */
[----:B------:R2:W4:Y:S01]  /*181a0*/  @!P1 LDG.E.U16 R11, [R14.64] ;  /* 0x000000040e0b9981 */ /* 0x000522000c1e1500 */
[----:B0-----:R-:W-:Y:S01]  /*181b0*/  PRMT R12, RZ, 0x7610, R12 ;  /* 0x00007610ff0c7816 */ /* 0x001fe2000000000c */
[----:B--2---:R-:W-:Y:S02]  /*181c0*/  @!P0 IMAD.MOV.U32 R14, RZ, RZ, R16 ;  /* 0x000000ffff0e8224 */ /* 0x004fe400078e0010 */
[----:B---3--:R-:W-:Y:S02]  /*181d0*/  @!P0 IMAD.MOV.U32 R15, RZ, RZ, R22 ;  /* 0x000000ffff0f8224 */ /* 0x008fe400078e0016 */
[----:B------:R-:W2:Y:S01]  /*181e0*/  LDL R22, [R1+0x3a4] ;  /* 0x0003a40001167983 */ /* 0x000ea20000100800 */
[----:B------:R-:W3:Y:S02]  /*181f0*/  LDL.LU R16, [R1+0x30] ;  /* 0x0000300001107983 */ /* 0x000ee40000300800 */
[----:B------:R-:W2:Y:S02]  /*18200*/  LDL.LU R27, [R1+0x14] ;  /* 0x00001400011b7983 */ /* 0x000ea40000300800 */
[----:B------:R-:W2:Y:S01]  /*18210*/  LDL.LU R28, [R1+0x10] ;  /* 0x00001000011c7983 */ /* 0x000ea20000300800 */
[----:B------:R0:W2:Y:S04]  /*18220*/  @!P0 LDG.E.U16 R12, [R14.64] ;  /* 0x000000040e0c8981 */ /* 0x0000a8000c1e1500 */
[----:B0-----:R-:W2:Y:S04]  /*18230*/  LDL R14, [R1+0xb20] ;  /* 0x000b2000010e7983 */ /* 0x001ea80000100800 */
[----:B------:R-:W2:Y:S01]  /*18240*/  LDL R15, [R1+0xb2c] ;  /* 0x000b2c00010f7983 */ /* 0x000ea20000100800 */
[----:B------:R-:W-:-:S02]  /*18250*/  PRMT R13, RZ, 0x7610, R13 ;  /* 0x00007610ff0d7816 */ /* 0x000fc4000000000d */
[----:B--2---:R-:W-:-:S04]  /*18260*/  @!P1 LOP3.LUT R15, R15, R14, RZ, 0x3c, !PT ;  /* 0x0000000e0f0f9212 */ /* 0x004fc800078e3cff */
[----:B------:R-:W-:-:S04]  /*18270*/  @!P1 LOP3.LUT R14, R15, R14, RZ, 0x3c, !PT ;  /* 0x0000000e0f0e9212 */ /* 0x000fc800078e3cff */
[----:B------:R-:W-:-:S05]  /*18280*/  @!P1 LOP3.LUT R15, R15, R14, RZ, 0x3c, !PT ;  /* 0x0000000e0f0f9212 */ /* 0x000fca00078e3cff */
[----:B------:R0:W2:Y:S04]  /*18290*/  @!P1 LDG.E.U16 R13, [R14.64] ;  /* 0x000000040e0d9981 */ /* 0x0000a8000c1e1500 */
[----:B0-----:R-:W2:Y:S01]  /*182a0*/  LDL R15, [R1+0x420] ;  /* 0x00042000010f7983 */ /* 0x001ea20000100800 */
[----:B------:R-:W-:Y:S01]  /*182b0*/  PRMT R17, RZ, 0x7610, R17 ;  /* 0x00007610ff117816 */ /* 0x000fe20000000011 */
[----:B----4-:R-:W-:Y:S01]  /*182c0*/  @!P1 IMAD.MOV.U32 R14, RZ, RZ, R2 ;  /* 0x000000ffff0e9224 */ /* 0x010fe200078e0002 */
[----:B------:R-:W-:Y:S02]  /*182d0*/  PRMT R19, RZ, 0x7610, R19 ;  /* 0x00007610ff137816 */ /* 0x000fe40000000013 */
[----:B------:R-:W-:Y:S01]  /*182e0*/  PRMT R21, RZ, 0x7610, R21 ;  /* 0x00007610ff157816 */ /* 0x000fe20000000015 */
[----:B------:R-:W4:Y:S04]  /*182f0*/  LDL R2, [R1+0xb38] ;  /* 0x000b380001027983 */ /* 0x000f280000100800 */
[----:B--2---:R0:W2:Y:S02]  /*18300*/  @!P1 LDG.E.U16 R17, [R14.64] ;  /* 0x000000040e119981 */ /* 0x0040a4000c1e1500 */
[----:B0-----:R-:W-:-:S02]  /*18310*/  @!P0 IMAD.MOV.U32 R14, RZ, RZ, R0 ;  /* 0x000000ffff0e8224 */ /* 0x001fc400078e0000 */
[----:B------:R-:W-:Y:S01]  /*18320*/  @!P0 IMAD.MOV.U32 R15, RZ, RZ, R29 ;  /* 0x000000ffff0f8224 */ /* 0x000fe200078e001d */
[----:B------:R-:W2:Y:S04]  /*18330*/  LDL.LU R0, [R1+0x78] ;  /* 0x0000780001007983 */ /* 0x000ea80000300800 */
[----:B------:R0:W2:Y:S02]  /*18340*/  @!P0 LDG.E.U16 R19, [R14.64] ;  /* 0x000000040e138981 */ /* 0x0000a4000c1e1500 */
[----:B0-----:R-:W-:Y:S02]  /*18350*/  @!P1 IMAD.MOV.U32 R14, RZ, RZ, R22 ;  /* 0x000000ffff0e9224 */ /* 0x001fe400078e0016 */
[----:B------:R-:W-:Y:S01]  /*18360*/  @!P1 IMAD.MOV.U32 R15, RZ, RZ, R26 ;  /* 0x000000ffff0f9224 */ /* 0x000fe200078e001a */
[----:B------:R-:W2:Y:S01]  /*18370*/  LDL.LU R22, [R1+0x74] ;  /* 0x0000740001167983 */ /* 0x000ea20000300800 */
[----:B------:R-:W2:Y:S03]  /*18380*/  LDL.LU R26, [R1+0x60] ;  /* 0x00006000011a7983 */ /* 0x000ea60000300800 */
        /* <DEDUP_REMOVED lines=10> */
[----:B------:R-:W-:-:S03]  /*18430*/  PRMT R24, RZ, 0x7610, R24 ;  /* 0x00007610ff187816 */ /* 0x000fc60000000018 */
[----:B------:R-:W0:Y:S01]  /*18440*/  S2R R29, SR_TID.X ;  /* 0x00000000001d7919 */ /* 0x000e220000002100 */
[----:B--2---:R-:W-:-:S04]  /*18450*/  @!P1 LOP3.LUT R15, R15, R14, RZ, 0x3c, !PT ;  /* 0x0000000e0f0f9212 */ /* 0x004fc800078e3cff */
[----:B------:R-:W-:-:S04]  /*18460*/  @!P1 LOP3.LUT R14, R15, R14, RZ, 0x3c, !PT ;  /* 0x0000000e0f0e9212 */ /* 0x000fc800078e3cff */
[----:B------:R-:W-:-:S05]  /*18470*/  @!P1 LOP3.LUT R15, R15, R14, RZ, 0x3c, !PT ;  /* 0x0000000e0f0f9212 */ /* 0x000fca00078e3cff */
[----:B------:R1:W2:Y:S04]  /*18480*/  @!P1 LDG.E.U16 R24, [R14.64] ;  /* 0x000000040e189981 */ /* 0x0002a8000c1e1500 */
[----:B-1----:R-:W2:Y:S01]  /*18490*/  LDL R15, [R1+0xb30] ;  /* 0x000b3000010f7983 */ /* 0x002ea20000100800 */
[----:B0-----:R-:W-:Y:S02]  /*184a0*/  LOP3.LUT R29, R29, 0x3f, RZ, 0xc0, !PT ;  /* 0x0000003f1d1d7812 */ /* 0x001fe400078ec0ff */
[----:B------:R-:W-:Y:S01]  /*184b0*/  PRMT R25, RZ, 0x7610, R25 ;  /* 0x00007610ff197816 */ /* 0x000fe20000000019 */
[----:B----4-:R-:W-:Y:S02]  /*184c0*/  @!P1 IMAD.MOV.U32 R14, RZ, RZ, R2 ;  /* 0x000000ffff0e9224 */ /* 0x010fe400078e0002 */
[----:B------:R-:W-:-:S05]  /*184d0*/  IMAD.SHL.U32 R29, R29, 0x2, RZ ;  /* 0x000000021d1d7824 */ /* 0x000fca00078e00ff */
[----:B------:R-:W-:-:S05]  /*184e0*/  LOP3.LUT R2, R29, 0x40, RZ, 0x3c, !PT ;  /* 0x000000401d027812 */ /* 0x000fca00078e3cff */
[----:B---3--:R0:W-:Y:S01]  /*184f0*/  STS.U16 [R2+0x5c80], R16 ;  /* 0x005c801002007388 */ /* 0x0081e20000000400 */
[----:B------:R1:W-:Y:S02]  /*18500*/  STS.U16 [R2+0x6400], R27 ;  /* 0x0064001b02007388 */ /* 0x0003e40000000400 */
[----:B------:R3:W-:Y:S01]  /*18510*/  STS.U16 [R2+0x6480], R28 ;  /* 0x0064801c02007388 */ /* 0x0007e20000000400 */
[----:B--2---:R2:W2:Y:S04]  /*18520*/  @!P1 LDG.E.U16 R25, [R14.64] ;  /* 0x000000040e199981 */ /* 0x0044a8000c1e1500 */
[----:B--2---:R-:W2:Y:S01]  /*18530*/  LDL.LU R14, [R1+0xc] ;  /* 0x00000c00010e7983 */ /* 0x004ea20000300800 */
[----:B------:R-:W2:Y:S02]  /*18540*/  LDL.LU R15, [R1+0x8] ;  /* 0x00000800010f7983 */ /* 0x000ea40000300800 */
[----:B0-----:R-:W2:Y:S02]  /*18550*/  LDL.LU R16, [R1+0x15ec] ;  /* 0x0015ec0001107983 */ /* 0x001ea40000300800 */
[----:B-1----:R-:W2:Y:S01]  /*18560*/  LDL.LU R27, [R1+0x15e8] ;  /* 0x0015e800011b7983 */ /* 0x002ea20000300800 */
[----:B---3--:R-:W3:Y:S01]  /*18570*/  LDL.LU R28, [R1+0x15e4] ;  /* 0x0015e400011c7983 */ /* 0x008ee20000300800 */
[----:B------:R-:W-:-:S03]  /*18580*/  LOP3.LUT R29, R29, 0x50, RZ, 0x3c, !PT ;  /* 0x000000501d1d7812 */ /* 0x000fc600078e3cff */
[----:B---3--:R0:W-:Y:S01]  /*18590*/  STS.U16 [R2+0x6c00], R28 ;  /* 0x006c001c02007388 */ /* 0x0081e20000000400 */
[----:B--2---:R-:W-:Y:S02]  /*185a0*/  STS.U16 [R2+0x6c80], R27 ;  /* 0x006c801b02007388 */ /* 0x004fe40000000400 */
[----:B------:R1:W-:Y:S02]  /*185b0*/  STS.U16 [R2+0x7400], R16 ;  /* 0x0074001002007388 */ /* 0x0003e40000000400 */
[----:B------:R2:W-:Y:S01]  /*185c0*/  STS.U16 [R2+0x7480], R3 ;  /* 0x0074800302007388 */ /* 0x0005e20000000400 */
[----:B------:R3:W-:Y:S01]  /*185d0*/  STS.U16 [R2+0x7c00], R4 ;  /* 0x007c000402007388 */ /* 0x0007e20000000400 */
[----:B------:R2:W-:Y:S03]  /*185e0*/  STS.U16 [R2+0x7c80], R5 ;  /* 0x007c800502007388 */ /* 0x0005e60000000400 */
[----:B0-----:R-:W4:Y:S01]  /*185f0*/  LDL.LU R28, [R1+0x28] ;  /* 0x00002800011c7983 */ /* 0x001f220000300800 */
[----:B-1----:R-:W4:Y:S02]  /*18600*/  LDL.LU R16, [R1+0x2c] ;  /* 0x00002c0001107983 */ /* 0x002f240000300800 */
[----:B--2---:R-:W2:Y:S01]  /*18610*/  LDL.LU R3, [R1+0x44] ;  /* 0x0000440001037983 */ /* 0x004ea20000300800 */
[----:B---3--:R-:W3:Y:S01]  /*18620*/  LDL.LU R4, [R1+0x48] ;  /* 0x0000480001047983 */ /* 0x008ee20000300800 */
[----:B------:R-:W2:Y:S02]  /*18630*/  LDL.LU R5, [R1+0x5c] ;  /* 0x00005c0001057983 */ /* 0x000ea40000300800 */
[----:B------:R0:W-:Y:S02]  /*18640*/  STS.U16 [R29+0x4500], R0 ;  /* 0x004500001d007388 */ /* 0x0001e40000000400 */
[----:B------:R-:W4:Y:S01]  /*18650*/  LDL.LU R2, [R1+0x70] ;  /* 0x0000700001027983 */ /* 0x000f220000300800 */
[----:B------:R1:W-:Y:S01]  /*18660*/  STS.U16 [R29+0x4580], R22 ;  /* 0x004580161d007388 */ /* 0x0003e20000000400 */
[----:B------:R1:W-:Y:S03]  /*18670*/  STS.U16 [R29+0x4d00], R26 ;  /* 0x004d001a1d007388 */ /* 0x0003e60000000400 */
[----:B0-----:R-:W4:Y:S01]  /*18680*/  LDL.LU R0, [R1+0x6c] ;  /* 0x00006c0001007983 */ /* 0x001f220000300800 */
[----:B------:R-:W4:Y:S02]  /*18690*/  LDL.LU R27, [R1+0x24] ;  /* 0x00002400011b7983 */ /* 0x000f240000300800 */
[----:B-1----:R-:W4:Y:S02]  /*186a0*/  LDL.LU R22, [R1+0x15e0] ;  /* 0x0015e00001167983 */ /* 0x002f240000300800 */
[----:B------:R-:W4:Y:S01]  /*186b0*/  LDL.LU R26, [R1+0x15dc] ;  /* 0x0015dc00011a7983 */ /* 0x000f220000300800 */
[----:B--2---:R0:W-:Y:S01]  /*186c0*/  STS.U16 [R29+0x4d80], R5 ;  /* 0x004d80051d007388 */ /* 0x0041e20000000400 */
[----:B---3--:R1:W-:Y:S02]  /*186d0*/  STS.U16 [R29+0x5500], R4 ;  /* 0x005500041d007388 */ /* 0x0083e40000000400 */
[----:B------:R2:W-:Y:S02]  /*186e0*/  STS.U16 [R29+0x5580], R3 ;  /* 0x005580031d007388 */ /* 0x0005e40000000400 */
[----:B----4-:R3:W-:Y:S01]  /*186f0*/  STS.U16 [R29+0x5d00], R16 ;  /* 0x005d00101d007388 */ /* 0x0107e20000000400 */
[----:B------:R-:W-:Y:S01]  /*18700*/  STS.U16 [R29+0x5d80], R28 ;  /* 0x005d801c1d007388 */ /* 0x000fe20000000400 */
[----:B------:R3:W-:Y:S03]  /*18710*/  STS.U16 [R29+0x6500], R14 ;  /* 0x0065000e1d007388 */ /* 0x0007e60000000400 */
[----:B0-----:R-:W4:Y:S01]  /*18720*/  LDL.LU R5, [R1+0x68] ;  /* 0x0000680001057983 */ /* 0x001f220000300800 */
[----:B-1----:R-:W4:Y:S02]  /*18730*/  LDL.LU R4, [R1+0x64] ;  /* 0x0000640001047983 */ /* 0x002f240000300800 */
[----:B--2---:R-:W2:Y:S01]  /*18740*/  LDL.LU R3, [R1+0x50] ;  /* 0x0000500001037983 */ /* 0x004ea20000300800 */
[----:B---3--:R-:W3:Y:S04]  /*18750*/  LDL.LU R16, [R1+0x4c] ;  /* 0x00004c0001107983 */ /* 0x008ee80000300800 */
[----:B------:R-:W0:Y:S04]  /*18760*/  S2R R14, SR_TID.X ;  /* 0x00000000000e7919 */ /* 0x000e280000002100 */
[----:B------:R1:W-:Y:S01]  /*18770*/  STS.U16 [R29+0x6580], R15 ;  /* 0x0065800f1d007388 */ /* 0x0003e20000000400 */
[----:B------:R-:W-:Y:S02]  /*18780*/  STS.U16 [R29+0x6d00], R26 ;  /* 0x006d001a1d007388 */ /* 0x000fe40000000400 */
[----:B------:R0:W-:Y:S02]  /*18790*/  STS.U16 [R29+0x6d80], R22 ;  /* 0x006d80161d007388 */ /* 0x0001e40000000400 */
[----:B------:R0:W-:Y:S01]  /*187a0*/  STS.U16 [R29+0x7500], R6 ;  /* 0x007500061d007388 */ /* 0x0001e20000000400 */
[----:B------:R0:W-:Y:S01]  /*187b0*/  STS.U16 [R29+0x7580], R7 ;  /* 0x007580071d007388 */ /* 0x0001e20000000400 */
[----:B------:R0:W-:Y:S02]  /*187c0*/  STS.U16 [R29+0x7d00], R8 ;  /* 0x007d00081d007388 */ /* 0x0001e40000000400 */
[----:B------:R0:W-:Y:S02]  /*187d0*/  STS.U16 [R29+0x7d80], R9 ;  /* 0x007d80091d007388 */ /* 0x0001e40000000400 */
[----:B0-----:R-:W-:-:S02]  /*187e0*/  LOP3.LUT R28, R14, 0x3f, RZ, 0xc0, !PT ;  /* 0x0000003f0e1c7812 */ /* 0x001fc400078ec0ff */
[----:B------:R-:W2:Y:S01]  /*187f0*/  LDL.LU R14, [R1+0x38] ;  /* 0x00003800010e7983 */ /* 0x000ea20000300800 */
[----:B-1----:R-:W2:Y:S02]  /*18800*/  LDL.LU R15, [R1+0x1c] ;  /* 0x00001c00010f7983 */ /* 0x002ea40000300800 */
[----:B------:R-:W2:Y:S02]  /*18810*/  LDL.LU R22, [R1+0x20] ;  /* 0x0000200001167983 */ /* 0x000ea40000300800 */
[----:B------:R-:W-:Y:S01]  /*18820*/  IMAD.SHL.U32 R28, R28, 0x2, RZ ;  /* 0x000000021c1c7824 */ /* 0x000fe200078e00ff */
[----:B------:R-:W2:Y:S01]  /*18830*/  LDL.LU R6, [R1+0x3c] ;  /* 0x00003c0001067983 */ /* 0x000ea20000300800 */
[----:B------:R-:W2:Y:S02]  /*18840*/  LDL.LU R7, [R1+0x40] ;  /* 0x0000400001077983 */ /* 0x000ea40000300800 */
[----:B------:R-:W2:Y:S02]  /*18850*/  LDL.LU R8, [R1+0x54] ;  /* 0x0000540001087983 */ /* 0x000ea40000300800 */
[----:B------:R-:W2:Y:S01]  /*18860*/  LDL.LU R29, [R1+0x15d8] ;  /* 0x0015d800011d7983 */ /* 0x000ea20000300800 */
[C---:B------:R-:W-:Y:S01]  /*18870*/  LOP3.LUT R26, R28.reuse, 0x60, RZ, 0x3c, !PT ;  /* 0x000000601c1a7812 */ /* 0x040fe200078e3cff */
[----:B------:R-:W2:Y:S04]  /*18880*/  LDL.LU R9, [R1+0x58] ;  /* 0x0000580001097983 */ /* 0x000ea80000300800 */
[----:B------:R0:W-:Y:S01]  /*18890*/  STS.U16 [R26+0x4600], R2 ;  /* 0x004600021a007388 */ /* 0x0001e20000000400 */
[----:B------:R1:W-:Y:S03]  /*188a0*/  STS.U16 [R26+0x4680], R0 ;  /* 0x004680001a007388 */ /* 0x0003e60000000400 */
[----:B0-----:R-:W3:Y:S01]  /*188b0*/  LDL.LU R2, [R1+0x15d4] ;  /* 0x0015d40001027983 */ /* 0x001ee20000300800 */
[----:B-1----:R-:W3:Y:S03]  /*188c0*/  LDL.LU R0, [R1+0x15d0] ;  /* 0x0015d00001007983 */ /* 0x002ee60000300800 */
[----:B--2---:R-:W-:Y:S01]  /*188d0*/  STS.U16 [R26+0x4e00], R9 ;  /* 0x004e00091a007388 */ /* 0x004fe20000000400 */
[----:B------:R-:W-:Y:S02]  /*188e0*/  STS.U16 [R26+0x4e80], R8 ;  /* 0x004e80081a007388 */ /* 0x000fe40000000400 */
[----:B------:R-:W-:Y:S02]  /*188f0*/  STS.U16 [R26+0x5600], R7 ;  /* 0x005600071a007388 */ /* 0x000fe40000000400 */
[----:B------:R-:W-:Y:S01]  /*18900*/  STS.U16 [R26+0x5680], R6 ;  /* 0x005680061a007388 */ /* 0x000fe20000000400 */
[----:B------:R0:W-:Y:S01]  /*18910*/  STS.U16 [R26+0x5e00], R27 ;  /* 0x005e001b1a007388 */ /* 0x0001e20000000400 */
[----:B------:R-:W-:Y:S03]  /*18920*/  STS.U16 [R26+0x5e80], R22 ;  /* 0x005e80161a007388 */ /* 0x000fe60000000400 */
[----:B0-----:R-:W2:Y:S04]  /*18930*/  LDL.LU R27, [R1+0x2d4] ;  /* 0x0002d400011b7983 */ /* 0x001ea80000300800 */
[----:B---3--:R0:W-:Y:S01]  /*18940*/  STS.U16 [R26+0x6600], R0 ;  /* 0x006600001a007388 */ /* 0x0081e20000000400 */
[----:B------:R1:W-:Y:S03]  /*18950*/  STS.U16 [R26+0x6680], R2 ;  /* 0x006680021a007388 */ /* 0x0003e60000000400 */
[----:B0-----:R-:W3:Y:S01]  /*18960*/  LDL.LU R0, [R1+0x15cc] ;  /* 0x0015cc0001007983 */ /* 0x001ee20000300800 */
[----:B-1----:R-:W2:Y:S02]  /*18970*/  LDL.LU R2, [R1+0x15c8] ;  /* 0x0015c80001027983 */ /* 0x002ea40000300800 */
[----:B------:R-:W-:Y:S02]  /*18980*/  STS.U16 [R26+0x6e00], R20 ;  /* 0x006e00141a007388 */ /* 0x000fe40000000400 */
[----:B------:R-:W-:Y:S01]  /*18990*/  STS.U16 [R26+0x6e80], R18 ;  /* 0x006e80121a007388 */ /* 0x000fe20000000400 */
[----:B------:R-:W-:Y:S01]  /*189a0*/  LOP3.LUT R28, R28, 0x70, RZ, 0x3c, !PT ;  /* 0x000000701c1c7812 */ /* 0x000fe200078e3cff */
[----:B------:R-:W-:Y:S01]  /*189b0*/  STS.U16 [R26+0x7600], R10 ;  /* 0x0076000a1a007388 */ /* 0x000fe20000000400 */
[----:B------:R-:W-:Y:S02]  /*189c0*/  STS.U16 [R26+0x7680], R11 ;  /* 0x0076800b1a007388 */ /* 0x000fe40000000400 */
[----:B------:R-:W-:Y:S02]  /*189d0*/  STS.U16 [R26+0x7e00], R12 ;  /* 0x007e000c1a007388 */ /* 0x000fe40000000400 */
[----:B------:R-:W-:Y:S01]  /*189e0*/  STS.U16 [R26+0x7e80], R13 ;  /* 0x007e800d1a007388 */ /* 0x000fe20000000400 */
[----:B----4-:R-:W-:Y:S01]  /*189f0*/  STS.U16 [R28+0x4700], R5 ;  /* 0x004700051c007388 */ /* 0x010fe20000000400 */
[----:B------:R-:W-:Y:S02]  /*18a00*/  STS.U16 [R28+0x4780], R4 ;  /* 0x004780041c007388 */ /* 0x000fe40000000400 */
[----:B------:R-:W-:Y:S02]  /*18a10*/  STS.U16 [R28+0x4f00], R3 ;  /* 0x004f00031c007388 */ /* 0x000fe40000000400 */
[----:B------:R-:W-:Y:S01]  /*18a20*/  STS.U16 [R28+0x4f80], R16 ;  /* 0x004f80101c007388 */ /* 0x000fe20000000400 */
[----:B------:R-:W-:Y:S04]  /*18a30*/  STS.U16 [R28+0x5700], R14 ;  /* 0x0057000e1c007388 */ /* 0x000fe80000000400 */
[----:B--2---:R0:W-:Y:S04]  /*18a40*/  STS.U16 [R28+0x5780], R2 ;  /* 0x005780021c007388 */ /* 0x0041e80000000400 */
[----:B0-----:R-:W0:Y:S01]  /*18a50*/  S2R R2, SR_TID.X ;  /* 0x0000000000027919 */ /* 0x001e220000002100 */
[----:B------:R-:W-:Y:S02]  /*18a60*/  STS.U16 [R28+0x5f00], R15 ;  /* 0x005f000f1c007388 */ /* 0x000fe40000000400 */
[----:B---3--:R0:W-:Y:S02]  /*18a70*/  STS.U16 [R28+0x5f80], R0 ;  /* 0x005f80001c007388 */ /* 0x0081e40000000400 */
[----:B------:R-:W-:Y:S01]  /*18a80*/  STS.U16 [R28+0x6700], R29 ;  /* 0x0067001d1c007388 */ /* 0x000fe20000000400 */
[----:B------:R-:W-:Y:S01]  /*18a90*/  STS.U16 [R28+0x6780], R17 ;  /* 0x006780111c007388 */ /* 0x000fe20000000400 */
[----:B------:R-:W-:Y:S02]  /*18aa0*/  STS.U16 [R28+0x6f00], R19 ;  /* 0x006f00131c007388 */ /* 0x000fe40000000400 */
[----:B------:R-:W-:Y:S02]  /*18ab0*/  STS.U16 [R28+0x6f80], R21 ;  /* 0x006f80151c007388 */ /* 0x000fe40000000400 */
[----:B------:R-:W-:Y:S01]  /*18ac0*/  STS.U16 [R28+0x7700], R23 ;  /* 0x007700171c007388 */ /* 0x000fe20000000400 */
[----:B------:R-:W-:Y:S01]  /*18ad0*/  STS.U16 [R28+0x7780], R24 ;  /* 0x007780181c007388 */ /* 0x000fe20000000400 */
[----:B------:R-:W-:Y:S02]  /*18ae0*/  STS.U16 [R28+0x7f00], R27 ;  /* 0x007f001b1c007388 */ /* 0x000fe40000000400 */
[----:B------:R-:W-:Y:S02]  /*18af0*/  STS.U16 [R28+0x7f80], R25 ;  /* 0x007f80191c007388 */ /* 0x000fe40000000400 */
[----:B------:R-:W-:Y:S01]  /*18b00*/  BAR.SYNC.DEFER_BLOCKING 0x0 ;  /* 0x0000000000007b1d */ /* 0x000fe20000010000 */
[C---:B0-----:R-:W-:Y:S01]  /*18b10*/  LOP3.LUT R0, R2.reuse, 0x7, RZ, 0xc0, !PT ;  /* 0x0000000702007812 */ /* 0x041fe200078ec0ff */
[----:B------:R-:W-:-:S04]  /*18b20*/  IMAD.SHL.U32 R14, R2, 0x2, RZ ;  /* 0x00000002020e7824 */ /* 0x000fc800078e00ff */
[C---:B------:R-:W-:Y:S02]  /*18b30*/  IMAD R15, R0.reuse, 0x90, RZ ;  /* 0x00000090000f7824 */ /* 0x040fe400078e02ff */
[----:B------:R-:W-:Y:S02]  /*18b40*/  IMAD R0, R0, 0x110, RZ ;  /* 0x0000011000007824 */ /* 0x000fe400078e02ff */
[----:B------:R-:W-:-:S03]  /*18b50*/  IMAD.SHL.U32 R2, R2, 0x40, RZ ;  /* 0x0000004002027824 */ /* 0x000fc600078e00ff */
[----:B------:R-:W-:-:S04]  /*18b60*/  LOP3.LUT R0, R0, 0x30, R14, 0x78, !PT ;  /* 0x0000003000007812 */ /* 0x000fc800078e780e */
[----:B------:R-:W-:-:S05]  /*18b70*/  LOP3.LUT R0, R0, 0x800, R2, 0xf8, !PT ;  /* 0x0000080000007812 */ /* 0x000fca00078ef802 */
[----:B------:R-:W0:Y:S04]  /*18b80*/  LDSM.16.M88.4 R24, [R0+0x4000] ;  /* 0x004000000018783b */ /* 0x000e280000000200 */
[----:B------:R-:W1:Y:S04]  /*18b90*/  LDSM.16.M88.4 R16, [R0+0x5000] ;  /* 0x005000000010783b */ /* 0x000e680000000200 */
[----:B------:R-:W2:Y:S04]  /*18ba0*/  LDSM.16.M88.4 R8, [R0+0x6000] ;  /* 0x006000000008783b */ /* 0x000ea80000000200 */
[----:B0-----:R-:W-:Y:S01]  /*18bb0*/  STL.64 [R1], R24 ;  /* 0x0000001801007387 */ /* 0x001fe20000100a00 */
[----:B------:R0:W-:Y:S02]  /*18bc0*/  STL.64 [R1+0x8], R26 ;  /* 0x0000081a01007387 */ /* 0x0001e40000100a00 */
[----:B-1----:R-:W-:Y:S02]  /*18bd0*/  STL.64 [R1+0x30], R16 ;  /* 0x0000301001007387 */ /* 0x002fe40000100a00 */
[----:B------:R-:W-:Y:S01]  /*18be0*/  STL.64 [R1+0x38], R18 ;  /* 0x0000381201007387 */ /* 0x000fe20000100a00 */
[----:B--2---:R-:W-:Y:S01]  /*18bf0*/  STL.64 [R1+0x20], R8 ;  /* 0x0000200801007387 */ /* 0x004fe20000100a00 */
[----:B------:R-:W-:Y:S02]  /*18c00*/  STL.64 [R1+0x28], R10 ;  /* 0x0000280a01007387 */ /* 0x000fe40000100a00 */
[----:B------:R-:W1:Y:S01]  /*18c10*/  LDSM.16.M88.4 R8, [R0+0x7000] ;  /* 0x007000000008783b */ /* 0x000e620000000200 */
[----:B0-----:R-:W-:-:S02]  /*18c20*/  LOP3.LUT R26, R15, 0x10, R14, 0x78, !PT ;  /* 0x000000100f1a7812 */ /* 0x001fc400078e780e */
[C---:B------:R-:W-:Y:S02]  /*18c30*/  LOP3.LUT R20, R15.reuse, 0x10, R14, 0x78, !PT ;  /* 0x000000100f147812 */ /* 0x040fe400078e780e */
[----:B------:R-:W-:Y:S02]  /*18c40*/  LOP3.LUT R26, R26, 0x400, R2, 0xf8, !PT ;  /* 0x000004001a1a7812 */ /* 0x000fe400078ef802 */
[C-C-:B------:R-:W-:Y:S02]  /*18c50*/  LOP3.LUT R29, R15.reuse, 0x10, R14.reuse, 0x78, !PT ;  /* 0x000000100f1d7812 */ /* 0x140fe400078e780e */
[----:B------:R-:W-:Y:S02]  /*18c60*/  LOP3.LUT R3, R15, 0x10, R14, 0x78, !PT ;  /* 0x000000100f037812 */ /* 0x000fe400078e780e */
[----:B------:R-:W-:Y:S02]  /*18c70*/  LOP3.LUT R26, R26, 0x20, RZ, 0x3c, !PT ;  /* 0x000000201a1a7812 */ /* 0x000fe400078e3cff */
[----:B------:R-:W-:-:S02]  /*18c80*/  LOP3.LUT R20, R20, 0x400, R2, 0xf8, !PT ;  /* 0x0000040014147812 */ /* 0x000fc400078ef802 */
[--C-:B------:R-:W-:Y:S02]  /*18c90*/  LOP3.LUT R29, R29, 0x400, R2.reuse, 0xf8, !PT ;  /* 0x000004001d1d7812 */ /* 0x100fe400078ef802 */
[----:B------:R-:W-:Y:S01]  /*18ca0*/  LOP3.LUT R3, R3, 0x400, R2, 0xf8, !PT ;  /* 0x0000040003037812 */ /* 0x000fe200078ef802 */
[----:B------:R-:W-:Y:S01]  /*18cb0*/  LDSM.16.MT88.4 R4, [R20] ;  /* 0x000000001404783b */ /* 0x000fe20000004200 */
[----:B-1----:R-:W-:-:S03]  /*18cc0*/  IMAD.MOV.U32 R2, RZ, RZ, R8 ;  /* 0x000000ffff027224 */ /* 0x002fc600078e0008 */
[----:B------:R-:W-:Y:S01]  /*18cd0*/  STL.64 [R1+0x18], R10 ;  /* 0x0000180a01007387 */ /* 0x000fe20000100a00 */
[----:B------:R-:W-:Y:S02]  /*18ce0*/  IMAD.MOV.U32 R0, RZ, RZ, R9 ;  /* 0x000000ffff007224 */ /* 0x000fe400078e0009 */
[----:B------:R-:W0:Y:S01]  /*18cf0*/  LDSM.16.MT88.4 R8, [R26] ;  /* 0x000000001a08783b */ /* 0x000e220000004200 */
[----:B------:R-:W-:Y:S02]  /*18d00*/  LOP3.LUT R3, R3, 0x40, RZ, 0x3c, !PT ;  /* 0x0000004003037812 */ /* 0x000fe400078e3cff */
[----:B------:R-:W-:Y:S01]  /*18d10*/  LOP3.LUT R29, R29, 0x60, RZ, 0x3c, !PT ;  /* 0x000000601d1d7812 */ /* 0x000fe200078e3cff */
[----:B------:R-:W-:Y:S04]  /*18d20*/  LDSM.16.MT88.4 R20, [R20+0x800] ;  /* 0x000800001414783b */ /* 0x000fe80000004200 */
[----:B------:R-:W1:Y:S04]  /*18d30*/  LDSM.16.MT88.4 R12, [R3] ;  /* 0x00000000030c783b */ /* 0x000e680000004200 */
[----:B------:R-:W2:Y:S04]  /*18d40*/  LDSM.16.MT88.4 R16, [R29] ;  /* 0x000000001d10783b */ /* 0x000ea80000004200 */
[----:B0-----:R-:W-:Y:S01]  /*18d50*/  STL.64 [R1+0x15b0], R10 ;  /* 0x0015b00a01007387 */ /* 0x001fe20000100a00 */
[----:B------:R0:W-:Y:S03]  /*18d60*/  STL.64 [R1+0x15a8], R8 ;  /* 0x0015a80801007387 */ /* 0x0001e60000100a00 */
[----:B0-----:R-:W3:Y:S01]  /*18d70*/  LDL.LU.64 R8, [R1+0x1c0] ;  /* 0x0001c00001087983 */ /* 0x001ee20000300a00 */
[----:B------:R-:W4:Y:S03]  /*18d80*/  LDL.LU.64 R10, [R1+0x1c8] ;  /* 0x0001c800010a7983 */ /* 0x000f260000300a00 */
[----:B----4-:R-:W-:Y:S01]  /*18d90*/  STL.64 [R1+0x15c0], R10 ;  /* 0x0015c00a01007387 */ /* 0x010fe20000100a00 */
[----:B---3--:R0:W-:Y:S03]  /*18da0*/  STL.64 [R1+0x15b8], R8 ;  /* 0x0015b80801007387 */ /* 0x0081e60000100a00 */
[----:B0-----:R-:W3:Y:S01]  /*18db0*/  LDL.64 R8, [R1] ;  /* 0x0000000001087983 */ /* 0x001ee20000100a00 */
[----:B------:R-:W-:Y:S02]  /*18dc0*/  STL [R1+0x15a0], R26 ;  /* 0x0015a01a01007387 */ /* 0x000fe40000100800 */
[----:B------:R-:W4:Y:S02]  /*18dd0*/  LDL.64 R24, [R1+0x20] ;  /* 0x0000200001187983 */ /* 0x000f240000100a00 */
[----:B-1----:R-:W-:Y:S01]  /*18de0*/  STL.64 [R1+0x1580], R14 ;  /* 0x0015800e01007387 */ /* 0x002fe20000100a00 */
[----:B------:R0:W-:Y:S04]  /*18df0*/  STL.64 [R1+0x1578], R12 ;  /* 0x0015780c01007387 */ /* 0x0001e80000100a00 */
[----:B0-----:R-:W3:Y:S01]  /*18e00*/  LDL.LU.64 R12, [R1+0x1e0] ;  /* 0x0001e000010c7983 */ /* 0x001ee20000300a00 */
[----:B------:R-:W3:Y:S02]  /*18e10*/  LDL.LU.64 R14, [R1+0x1e8] ;  /* 0x0001e800010e7983 */ /* 0x000ee40000300a00 */
[----:B--2---:R-:W-:Y:S02]  /*18e20*/  STL [R1+0x1528], R16 ;  /* 0x0015281001007387 */ /* 0x004fe40000100800 */
[----:B------:R0:W-:Y:S01]  /*18e30*/  STL [R1+0x1524], R17 ;  /* 0x0015241101007387 */ /* 0x0001e20000100800 */
[----:B------:R-:W-:Y:S01]  /*18e40*/  STL [R1+0x1520], R18 ;  /* 0x0015201201007387 */ /* 0x000fe20000100800 */
[----:B------:R-:W-:Y:S03]  /*18e50*/  STL [R1+0x151c], R19 ;  /* 0x00151c1301007387 */ /* 0x000fe60000100800 */
[----:B0-----:R-:W2:Y:S01]  /*18e60*/  LDL.64 R16, [R1+0x30] ;  /* 0x0000300001107983 */ /* 0x001ea20000100a00 */
[----:B------:R-:W-:Y:S02]  /*18e70*/  STL [R1+0x1518], R29 ;  /* 0x0015181d01007387 */ /* 0x000fe40000100800 */
[----:B------:R-:W-:Y:S02]  /*18e80*/  STL.64 [R1+0x14f0], R22 ;  /* 0x0014f01601007387 */ /* 0x000fe40000100a00 */
[----:B------:R-:W-:Y:S01]  /*18e90*/  STL.64 [R1+0x14e8], R20 ;  /* 0x0014e81401007387 */ /* 0x000fe20000100a00 */
[----:B---3--:R-:W-:Y:S11]  /*18ea0*/  HMMA.16816.F32.BF16 R12, R4, R8, R12 ;  /* 0x00000008040c723c */ /* 0x008ff6000004180c */
[----:B------:R-:W-:Y:S11]  /*18eb0*/  @!UPT UIADD3 URZ, URZ, URZ, URZ ;  /* 0x0000003f3f3ff290 */ /* 0x000ff6000fffe03f */
[----:B------:R-:W-:Y:S01]  /*18ec0*/  @!UPT UIADD3 URZ, URZ, URZ, URZ ;  /* 0x0000003f3f3ff290 */ /* 0x000fe2000fffe03f */
[----:B------:R0:W-:Y:S01]  /*18ed0*/  STL.64 [R1+0xa0], R12 ;  /* 0x0000a00c01007387 */ /* 0x0001e20000100a00 */
[----:B------:R-:W-:Y:S02]  /*18ee0*/  STL.64 [R1+0xa8], R14 ;  /* 0x0000a80e01007387 */ /* 0x000fe40000100a00 */
[----:B------:R-:W3:Y:S02]  /*18ef0*/  LDL.LU.64 R10, [R1+0x15c0] ;  /* 0x0015c000010a7983 */ /* 0x000ee40000300a00 */
[----:B0-----:R-:W-:Y:S02]  /*18f00*/  IMAD.MOV.U32 R13, RZ, RZ, R8 ;  /* 0x000000ffff0d7224 */ /* 0x001fe400078e0008 */
[----:B------:R-:W-:Y:S02]  /*18f10*/  IMAD.MOV.U32 R12, RZ, RZ, R9 ;  /* 0x000000ffff0c7224 */ /* 0x000fe400078e0009 */
[----:B------:R-:W3:Y:S01]  /*18f20*/  LDL.LU.64 R8, [R1+0x15b8] ;  /* 0x0015b80001087983 */ /* 0x000ee20000300a00 */
[----:B--2---:R-:W-:-:S02]  /*18f30*/  IMAD.MOV.U32 R22, RZ, RZ, R17 ;  /* 0x000000ffff167224 */ /* 0x004fc400078e0011 */
[----:B------:R-:W-:Y:S01]  /*18f40*/  IMAD.MOV.U32 R23, RZ, RZ, R16 ;  /* 0x000000ffff177224 */ /* 0x000fe200078e0010 */
[----:B---3--:R-:W-:Y:S11]  /*18f50*/  HMMA.16816.F32.BF16 R8, R4, R16, R8 ;  /* 0x000000100408723c */ /* 0x008ff60000041808 */
[----:B------:R-:W-:Y:S11]  /*18f60*/  @!UPT UIADD3 URZ, URZ, URZ, URZ ;  /* 0x0000003f3f3ff290 */ /* 0x000ff6000fffe03f */
[----:B------:R-:W-:Y:S02]  /*18f70*/  @!UPT UIADD3 URZ, URZ, URZ, URZ ;  /* 0x0000003f3f3ff290 */ /* 0x000fe4000fffe03f */
[----:B------:R-:W-:Y:S02]  /*18f80*/  IMAD.MOV.U32 R29, RZ, RZ, R11 ;  /* 0x000000ffff1d7224 */ /* 0x000fe400078e000b */
[----:B------:R-:W-:Y:S02]  /*18f90*/  IMAD.MOV.U32 R19, RZ, RZ, R10 ;  /* 0x000000ffff137224 */ /* 0x000fe400078e000a */
[----:B------:R-:W-:Y:S02]  /*18fa0*/  IMAD.MOV.U32 R18, RZ, RZ, R9 ;  /* 0x000000ffff127224 */ /* 0x000fe400078e0009 */
[----:B------:R-:W-:Y:S01]  /*18fb0*/  IMAD.MOV.U32 R17, RZ, RZ, R8 ;  /* 0x000000ffff117224 */ /* 0x000fe200078e0008 */
[----:B------:R-:W2:Y:S01]  /*18fc0*/  LDL.LU.64 R10, [R1+0x15b0] ;  /* 0x0015b000010a7983 */ /* 0x000ea20000300a00 */
[----:B------:R-:W2:Y:S02]  /*18fd0*/  LDL.LU.64 R8, [R1+0x15a8] ;  /* 0x0015a80001087983 */ /* 0x000ea40000300a00 */
[----:B------:R-:W-:Y:S02]  /*18fe0*/  STL [R1+0x1538], R29 ;  /* 0x0015381d01007387 */ /* 0x000fe40000100800 */
[----:B------:R-:W-:Y:S01]  /*18ff0*/  STL [R1+0x1534], R19 ;  /* 0x0015341301007387 */ /* 0x000fe20000100800 */
[----:B------:R-:W-:Y:S01]  /*19000*/  STL [R1+0x1530], R18 ;  /* 0x0015301201007387 */ /* 0x000fe20000100800 */
[----:B------:R0:W-:Y:S03]  /*19010*/  STL [R1+0x152c], R17 ;  /* 0x00152c1101007387 */ /* 0x0001e60000100800 */
[----:B0-----:R-:W3:Y:S01]  /*19020*/  LDL.LU.64 R16, [R1+0x1b0] ;  /* 0x0001b00001107983 */ /* 0x001ee20000300a00 */
[----:B------:R-:W3:Y:S02]  /*19030*/  LDL.LU.64 R18, [R1+0x1b8] ;  /* 0x0001b80001127983 */ /* 0x000ee40000300a00 */
[----:B------:R-:W2:Y:S02]  /*19040*/  LDL.LU R26, [R1+0x15a0] ;  /* 0x0015a000011a7983 */ /* 0x000ea40000300800 */
[----:B------:R-:W-:-:S02]  /*19050*/  IMAD.MOV.U32 R20, RZ, RZ, R2 ;  /* 0x000000ffff147224 */ /* 0x000fc400078e0002 */
[----:B------:R-:W-:Y:S02]  /*19060*/  IMAD.MOV.U32 R21, RZ, RZ, R0 ;  /* 0x000000ffff157224 */ /* 0x000fe400078e0000 */
[----:B----4-:R-:W-:Y:S02]  /*19070*/  IMAD.MOV.U32 R2, RZ, RZ, R24 ;  /* 0x000000ffff027224 */ /* 0x010fe400078e0018 */
[----:B------:R-:W-:Y:S01]  /*19080*/  IMAD.MOV.U32 R0, RZ, RZ, R25 ;  /* 0x000000ffff007224 */ /* 0x000fe200078e0019 */
[C---:B---3--:R-:W-:Y:S01]  /*19090*/  HMMA.16816.F32.BF16 R16, R4.reuse, R24, R16 ;  /* 0x000000180410723c */ /* 0x048fe20000041810 */
[----:B--2---:R-:W0:Y:S11]  /*190a0*/  LDSM.16.MT88.4 R24, [R26+0x800] ;  /* 0x000800001a18783b */ /* 0x004e360000004200 */
[----:B------:R-:W-:Y:S11]  /*190b0*/  @!UPT UIADD3 URZ, URZ, URZ, URZ ;  /* 0x0000003f3f3ff290 */ /* 0x000ff6000fffe03f */
[----:B------:R-:W-:Y:S01]  /*190c0*/  STL.64 [R1+0x80], R16 ;  /* 0x0000801001007387 */ /* 0x000fe20000100a00 */
[----:B------:R-:W-:Y:S03]  /*190d0*/  STL [R1+0x88], R18 ;  /* 0x0000881201007387 */ /* 0x000fe60000100800 */
[----:B0-----:R-:W-:Y:S01]  /*190e0*/  STL [R1+0x14a4], R24 ;  /* 0x0014a41801007387 */ /* 0x001fe20000100800 */
[----:B------:R0:W-:Y:S02]  /*190f0*/  STL [R1+0x14a0], R25 ;  /* 0x0014a01901007387 */ /* 0x0001e40000100800 */
[----:B------:R-:W-:Y:S02]  /*19100*/  STL [R1+0x149c], R26 ;  /* 0x00149c1a01007387 */ /* 0x000fe40000100800 */
[----:B------:R1:W-:Y:S01]  /*19110*/  STL [R1+0x1498], R27 ;  /* 0x0014981b01007387 */ /* 0x0003e20000100800 */
[----:B0-----:R-:W2:Y:S01]  /*19120*/  LDL.LU.64 R24, [R1+0x1a0] ;  /* 0x0001a00001187983 */ /* 0x001ea20000300a00 */
[----:B-1----:R-:W2:Y:S02]  /*19130*/  LDL.LU.64 R26, [R1+0x1a8] ;  /* 0x0001a800011a7983 */ /* 0x002ea40000300a00 */
[----:B------:R-:W-:Y:S01]  /*19140*/  STL.64 [R1+0x1588], R20 ;  /* 0x0015881401007387 */ /* 0x000fe20000100a00 */
[----:B--2---:R-:W-:Y:S01]  /*19150*/  HMMA.16816.F32.BF16 R4, R4, R20, R24 ;  /* 0x000000140404723c */ /* 0x004fe20000041818 */
[----:B------:R-:W2:Y:S01]  /*19160*/  LDL.LU.64 R24, [R1+0x180] ;  /* 0x0001800001187983 */ /* 0x000ea20000300a00 */
[----:B------:R-:W3:Y:S02]  /*19170*/  LDL.LU.64 R26, [R1+0x188] ;  /* 0x00018800011a7983 */ /* 0x000ee40000300a00 */
[----:B------:R-:W-:Y:S11]  /*19180*/  IMAD.MOV.U32 R16, RZ, RZ, R19 ;  /* 0x000000ffff107224 */ /* 0x000ff600078e0013 */
[----:B------:R-:W-:Y:S09]  /*19190*/  @!UPT UIADD3 URZ, URZ, URZ, URZ ;  /* 0x0000003f3f3ff290 */ /* 0x000ff2000fffe03f */
[----:B------:R-:W-:Y:S02]  /*191a0*/  IMAD.MOV.U32 R29, RZ, RZ, R4 ;  /* 0x000000ffff1d7224 */ /* 0x000fe400078e0004 */
[----:B------:R-:W-:Y:S02]  /*191b0*/  IMAD.MOV.U32 R19, RZ, RZ, R5 ;  /* 0x000000ffff137224 */ /* 0x000fe400078e0005 */
[----:B------:R-:W-:Y:S02]  /*191c0*/  IMAD.MOV.U32 R18, RZ, RZ, R6 ;  /* 0x000000ffff127224 */ /* 0x000fe400078e0006 */
[----:B------:R-:W-:Y:S02]  /*191d0*/  IMAD.MOV.U32 R17, RZ, RZ, R7 ;  /* 0x000000ffff117224 */ /* 0x000fe400078e0007 */
[----:B------:R-:W0:Y:S04]  /*191e0*/  LDSM.16.MT88.4 R4, [R3+0x800] ;  /* 0x000800000304783b */ /* 0x000e280000004200 */
[----:B---3--:R-:W-:Y:S01]  /*191f0*/  STL.64 [R1+0x1598], R26 ;  /* 0x0015981a01007387 */ /* 0x008fe20000100a00 */
[----:B--2---:R1:W-:Y:S03]  /*19200*/  STL.64 [R1+0x1590], R24 ;  /* 0x0015901801007387 */ /* 0x0043e60000100a00 */
[----:B-1----:R-:W2:Y:S01]  /*19210*/  LDL.LU.64 R24, [R1+0x190] ;  /* 0x0001900001187983 */ /* 0x002ea20000300a00 */
[----:B------:R-:W2:Y:S02]  /*19220*/  LDL.LU.64 R26, [R1+0x198] ;  /* 0x00019800011a7983 */ /* 0x000ea40000300a00 */
[----:B------:R-:W-:-:S02]  /*19230*/  IMAD.MOV.U32 R20, RZ, RZ, R13 ;  /* 0x000000ffff147224 */ /* 0x000fc400078e000d */
[----:B------:R-:W-:Y:S02]  /*19240*/  IMAD.MOV.U32 R21, RZ, RZ, R12 ;  /* 0x000000ffff157224 */ /* 0x000fe400078e000c */
[----:B------:R-:W3:Y:S01]  /*19250*/  LDL.LU.64 R12, [R1+0x170] ;  /* 0x00017000010c7983 */ /* 0x000ee20000300a00 */
[----:B------:R-:W3:Y:S02]  /*19260*/  LDL.LU.64 R14, [R1+0x178] ;  /* 0x00017800010e7983 */ /* 0x000ee40000300a00 */
[----:B------:R-:W-:Y:S02]  /*19270*/  STL.64 [R1+0x1548], R18 ;  /* 0x0015481201007387 */ /* 0x000fe40000100a00 */
[----:B------:R1:W-:Y:S01]  /*19280*/  STL.64 [R1+0x1540], R16 ;  /* 0x0015401001007387 */ /* 0x0003e20000100a00 */
[----:B0-----:R-:W-:Y:S01]  /*19290*/  STL.64 [R1+0x1440], R6 ;  /* 0x0014400601007387 */ /* 0x001fe20000100a00 */
[----:B------:R0:W-:Y:S02]  /*192a0*/  STL.64 [R1+0x1438], R4 ;  /* 0x0014380401007387 */ /* 0x0001e40000100a00 */
[----:B-1----:R-:W-:-:S02]  /*192b0*/  IMAD.MOV.U32 R16, RZ, RZ, R23 ;  /* 0x000000ffff107224 */ /* 0x002fc400078e0017 */
[----:B------:R-:W-:Y:S02]  /*192c0*/  IMAD.MOV.U32 R17, RZ, RZ, R22 ;  /* 0x000000ffff117224 */ /* 0x000fe400078e0016 */
[----:B--2---:R-:W-:Y:S01]  /*192d0*/  HMMA.16816.F32.BF16 R20, R8, R20, R24 ;  /* 0x000000140814723c */ /* 0x004fe20000041818 */
[----:B------:R-:W2:Y:S01]  /*192e0*/  LDL.LU.64 R26, [R1+0x1598] ;  /* 0x00159800011a7983 */ /* 0x000ea20000300a00 */
[----:B------:R-:W2:Y:S02]  /*192f0*/  LDL.LU.64 R24, [R1+0x1590] ;  /* 0x0015900001187983 */ /* 0x000ea40000300a00 */
[----:B0-----:R-:W-:Y:S02]  /*19300*/  IMAD.MOV.U32 R4, RZ, RZ, R2 ;  /* 0x000000ffff047224 */ /* 0x001fe400078e0002 */
[----:B------:R-:W-:-:S07]  /*19310*/  IMAD.MOV.U32 R5, RZ, RZ, R0 ;  /* 0x000000ffff057224 */ /* 0x000fce00078e0000 */
[----:B---3--:R-:W-:Y:S11]  /*19320*/  HMMA.16816.F32.BF16 R4, R8, R4, R12 ;  /* 0x000000040804723c */ /* 0x008ff6000004180c */
[----:B------:R-:W-:-:S02]  /*19330*/  IMAD.MOV.U32 R28, RZ, RZ, R20 ;  /* 0x000000ffff1c7224 */ /* 0x000fc400078e0014 */
[----:B------:R-:W-:Y:S02]  /*19340*/  IMAD.MOV.U32 R3, RZ, RZ, R21 ;  /* 0x000000ffff037224 */ /* 0x000fe400078e0015 */
[----:B------:R-:W3:Y:S01]  /*19350*/  LDL.LU.64 R20, [R1+0x1588] ;  /* 0x0015880001147983 */ /* 0x000ee20000300a00 */
[----:B--2---:R-:W-:Y:S11]  /*19360*/  HMMA.16816.F32.BF16 R24, R8, R16, R24 ;  /* 0x000000100818723c */ /* 0x004ff60000041818 */
[----:B------:R-:W-:Y:S11]  /*19370*/  @!UPT UIADD3 URZ, URZ, URZ, URZ ;  /* 0x0000003f3f3ff290 */ /* 0x000ff6000fffe03f */
[----:B------:R-:W-:Y:S01]  /*19380*/  @!UPT UIADD3 URZ, URZ, URZ, URZ ;  /* 0x0000003f3f3ff290 */ /* 0x000fe2000fffe03f */
[----:B------:R0:W-:Y:S01]  /*19390*/  STL [R1+0x64], R25 ;  /* 0x0000641901007387 */ /* 0x0001e20000100800 */
[----:B------:R-:W-:Y:S02]  /*193a0*/  STL.64 [R1+0x68], R26 ;  /* 0x0000681a01007387 */ /* 0x000fe40000100a00 */
[----:B------:R1:W-:Y:S02]  /*193b0*/  STL.64 [R1+0x1560], R16 ;  /* 0x0015601001007387 */ /* 0x0003e40000100a00 */
[----:B0-----:R-:W-:Y:S01]  /*193c0*/  IMAD.MOV.U32 R25, RZ, RZ, R6 ;  /* 0x000000ffff197224 */ /* 0x001fe200078e0006 */
[----:B-1----:R-:W2:Y:S01]  /*193d0*/  LDL.LU.64 R16, [R1] ;  /* 0x0000000001107983 */ /* 0x002ea20000300a00 */
[----:B------:R-:W4:Y:S02]  /*193e0*/  LDL.LU.64 R14, [R1+0x1580] ;  /* 0x00158000010e7983 */ /* 0x000f240000300a00 */
[----:B------:R-:W-:Y:S02]  /*193f0*/  IMAD.MOV.U32 R27, RZ, RZ, R24 ;  /* 0x000000ffff1b7224 */ /* 0x000fe400078e0018 */
[----:B------:R-:W4:Y:S02]  /*19400*/  LDL.LU.64 R12, [R1+0x1578] ;  /* 0x00157800010c7983 */ /* 0x000f240000300a00 */
[----:B------:R-:W-:Y:S01]  /*19410*/  IMAD.MOV.U32 R24, RZ, RZ, R5 ;  /* 0x000000ffff187224 */ /* 0x000fe200078e0005 */
[----:B------:R0:W-:Y:S01]  /*19420*/  STL [R1+0x50], R4 ;  /* 0x0000500401007387 */ /* 0x0001e20000100800 */
[----:B------:R-:W-:-:S03]  /*19430*/  IMAD.MOV.U32 R26, RZ, RZ, R7 ;  /* 0x000000ffff1a7224 */ /* 0x000fc600078e0007 */
[----:B0-----:R-:W2:Y:S01]  /*19440*/  LDL.LU.64 R4, [R1+0x130] ;  /* 0x0001300001047983 */ /* 0x001ea20000300a00 */
[----:B------:R-:W2:Y:S03]  /*19450*/  LDL.LU.64 R6, [R1+0x138] ;  /* 0x0001380001067983 */ /* 0x000ea60000300a00 */
[----:B--2---:R-:W-:Y:S01]  /*19460*/  STL.64 [R1+0x1558], R6 ;  /* 0x0015580601007387 */ /* 0x004fe20000100a00 */
[----:B------:R0:W-:Y:S03]  /*19470*/  STL.64 [R1+0x1550], R4 ;  /* 0x0015500401007387 */ /* 0x0001e60000100a00 */
[----:B0-----:R-:W2:Y:S01]  /*19480*/  LDL.LU.64 R4, [R1+0x140] ;  /* 0x0001400001047983 */ /* 0x001ea20000300a00 */
[----:B------:R-:W2:Y:S03]  /*19490*/  LDL.LU.64 R6, [R1+0x148] ;  /* 0x0001480001067983 */ /* 0x000ea60000300a00 */
[----:B--2---:R-:W-:Y:S01]  /*194a0*/  STL.64 [R1+0x1570], R6 ;  /* 0x0015700601007387 */ /* 0x004fe20000100a00 */
[----:B------:R0:W-:Y:S03]  /*194b0*/  STL.64 [R1+0x1568], R4 ;  /* 0x0015680401007387 */ /* 0x0001e60000100a00 */
[----:B0-----:R-:W4:Y:S01]  /*194c0*/  LDL.LU.64 R4, [R1+0x150] ;  /* 0x0001500001047983 */ /* 0x001f220000300a00 */
[----:B------:R-:W4:Y:S02]  /*194d0*/  LDL.LU.64 R6, [R1+0x158] ;  /* 0x0001580001067983 */ /* 0x000f240000300a00 */
[----:B------:R-:W-:Y:S02]  /*194e0*/  STL.64 [R1+0x14b0], R26 ;  /* 0x0014b01a01007387 */ /* 0x000fe40000100a00 */
[----:B------:R0:W-:Y:S02]  /*194f0*/  STL.64 [R1+0x14a8], R24 ;  /* 0x0014a81801007387 */ /* 0x0001e40000100a00 */
[----:B0-----:R-:W3:Y:S01]  /*19500*/  LDL.LU.64 R24, [R1+0x160] ;  /* 0x0001600001187983 */ /* 0x001ee20000300a00 */
[----:B------:R-:W3:Y:S02]  /*19510*/  LDL.LU.64 R26, [R1+0x168] ;  /* 0x00016800011a7983 */ /* 0x000ee40000300a00 */
[----:B------:R-:W-:-:S02]  /*19520*/  IMAD.MOV.U32 R2, RZ, RZ, R22 ;  /* 0x000000ffff027224 */ /* 0x000fc400078e0016 */
[----:B------:R-:W-:Y:S02]  /*19530*/  IMAD.MOV.U32 R0, RZ, RZ, R23 ;  /* 0x000000ffff007224 */ /* 0x000fe400078e0017 */
[----:B------:R-:W-:Y:S02]  /*19540*/  IMAD.MOV.U32 R23, RZ, RZ, R16 ;  /* 0x000000ffff177224 */ /* 0x000fe400078e0010 */
[----:B------:R-:W-:Y:S01]  /*19550*/  IMAD.MOV.U32 R22, RZ, RZ, R17 ;  /* 0x000000ffff167224 */ /* 0x000fe200078e0011 */
[----:B----4-:R-:W-:Y:S08]  /*19560*/  HMMA.16816.F32.BF16 R4, R12, R16, R4 ;  /* 0x000000100c04723c */ /* 0x010ff00000041804 */
[----:B---3--:R-:W-:Y:S01]  /*19570*/  HMMA.16816.F32.BF16 R8, R8, R20, R24 ;  /* 0x000000140808723c */ /* 0x008fe20000041818 */
[----:B------:R-:W2:Y:S01]  /*19580*/  LDL.LU.64 R24, [R1+0x120] ;  /* 0x0001200001187983 */ /* 0x000ea20000300a00 */
[----:B------:R-:W2:Y:S11]  /*19590*/  LDL.LU.64 R26, [R1+0x128] ;  /* 0x00012800011a7983 */ /* 0x000eb60000300a00 */
[----:B------:R-:W-:Y:S10]  /*195a0*/  @!UPT UIADD3 URZ, URZ, URZ, URZ ;  /* 0x0000003f3f3ff290 */ /* 0x000ff4000fffe03f */
[----:B------:R-:W-:Y:S01]  /*195b0*/  STL.64 [R1+0x1458], R10 ;  /* 0x0014580a01007387 */ /* 0x000fe20000100a00 */
[----:B------:R0:W-:Y:S03]  /*195c0*/  STL.64 [R1+0x1450], R8 ;  /* 0x0014500801007387 */ /* 0x0001e60000100a00 */
[----:B0-----:R-:W3:Y:S01]  /*195d0*/  LDL.LU.64 R8, [R1+0x20] ;  /* 0x0000200001087983 */ /* 0x001ee20000300a00 */
[----:B------:R-:W4:Y:S02]  /*195e0*/  LDL.LU.64 R10, [R1+0x28] ;  /* 0x00002800010a7983 */ /* 0x000f240000300a00 */
[----:B------:R-:W-:Y:S02]  /*195f0*/  STL.64 [R1+0xb0], R4 ;  /* 0x0000b00401007387 */ /* 0x000fe40000100a00 */
[----:B------:R0:W-:Y:S02]  /*19600*/  STL.64 [R1+0xb8], R6 ;  /* 0x0000b80601007387 */ /* 0x0001e40000100a00 */
[----:B0-----:R-:W2:Y:S01]  /*19610*/  LDL.LU.64 R6, [R1+0x1570] ;  /* 0x0015700001067983 */ /* 0x001ea20000300a00 */
[----:B------:R-:W2:Y:S02]  /*19620*/  LDL.LU.64 R4, [R1+0x1568] ;  /* 0x0015680001047983 */ /* 0x000ea40000300a00 */
[----:B------:R-:W2:Y:S02]  /*19630*/  LDL.LU.64 R16, [R1+0x1560] ;  /* 0x0015600001107983 */ /* 0x000ea40000300a00 */
[C---:B--2---:R-:W-:Y:S01]  /*19640*/  HMMA.16816.F32.BF16 R16, R12.reuse, R16, R4 ;  /* 0x000000100c10723c */ /* 0x044fe20000041804 */
[----:B------:R-:W3:Y:S01]  /*19650*/  LDL.LU.64 R6, [R1+0x1558] ;  /* 0x0015580001067983 */ /* 0x000ee20000300a00 */
[----:B------:R-:W3:Y:S11]  /*19660*/  LDL.LU.64 R4, [R1+0x1550] ;  /* 0x0015500001047983 */ /* 0x000ef60000300a00 */
[----:B------:R-:W-:Y:S10]  /*19670*/  @!UPT UIADD3 URZ, URZ, URZ, URZ ;  /* 0x0000003f3f3ff290 */ /* 0x000ff4000fffe03f */
[----:B------:R-:W-:Y:S01]  /*19680*/  STL.64 [R1+0xc0], R16 ;  /* 0x0000c01001007387 */ /* 0x000fe20000100a00 */
[----:B------:R3:W-:Y:S02]  /*19690*/  STL.64 [R1+0xc8], R18 ;  /* 0x0000c81201007387 */ /* 0x0007e40000100a00 */
[C---:B---3--:R-:W-:Y:S11]  /*196a0*/  HMMA.16816.F32.BF16 R16, R12.reuse, R8, R4 ;  /* 0x000000080c10723c */ /* 0x048ff60000041804 */
[----:B------:R-:W-:Y:S11]  /*196b0*/  @!UPT UIADD3 URZ, URZ, URZ, URZ ;  /* 0x0000003f3f3ff290 */ /* 0x000ff6000fffe03f */
[----:B------:R-:W-:Y:S02]  /*196c0*/  @!UPT UIADD3 URZ, URZ, URZ, URZ ;  /* 0x0000003f3f3ff290 */ /* 0x000fe4000fffe03f */
[----:B------:R-:W-:Y:S02]  /*196d0*/  IMAD.MOV.U32 R5, RZ, RZ, R18 ;  /* 0x000000ffff057224 */ /* 0x000fe400078e0012 */
[----:B------:R-:W-:Y:S02]  /*196e0*/  IMAD.MOV.U32 R4, RZ, RZ, R19 ;  /* 0x000000ffff047224 */ /* 0x000fe400078e0013 */
[----:B------:R-:W-:Y:S02]  /*196f0*/  IMAD.MOV.U32 R7, RZ, RZ, R16 ;  /* 0x000000ffff077224 */ /* 0x000fe400078e0010 */
[----:B------:R-:W-:Y:S01]  /*19700*/  IMAD.MOV.U32 R6, RZ, RZ, R17 ;  /* 0x000000ffff067224 */ /* 0x000fe200078e0011 */
[----:B------:R-:W2:Y:S01]  /*19710*/  LDL.LU.64 R18, [R1+0x1548] ;  /* 0x0015480001127983 */ /* 0x000ea20000300a00 */
[----:B------:R-:W3:Y:S02]  /*19720*/  LDL.LU.64 R16, [R1+0x1540] ;  /* 0x0015400001107983 */ /* 0x000ee40000300a00 */
[----:B----4-:R-:W-:Y:S02]  /*19730*/  STL.64 [R1+0x1510], R10 ;  /* 0x0015100a01007387 */ /* 0x010fe40000100a00 */
[----:B------:R-:W-:Y:S01]  /*19740*/  STL.64 [R1+0x1508], R8 ;  /* 0x0015080801007387 */ /* 0x000fe20000100a00 */
[----:B------:R-:W-:Y:S01]  /*19750*/  STL [R1+0x144c], R6 ;  /* 0x00144c0601007387 */ /* 0x000fe20000100800 */
[----:B------:R-:W-:Y:S02]  /*19760*/  STL [R1+0x1448], R7 ;  /* 0x0014480701007387 */ /* 0x000fe40000100800 */
[----:B------:R0:W-:Y:S01]  /*19770*/  STL.64 [R1+0x1490], R4 ;  /* 0x0014900401007387 */ /* 0x0001e20000100a00 */
[----:B------:R-:W-:Y:S07]  /*19780*/  HMMA.16816.F32.BF16 R12, R12, R20, R24 ;  /* 0x000000140c0c723c */ /* 0x000fee0000041818 */
[----:B------:R-:W-:Y:S01]  /*19790*/  IMAD.MOV.U32 R24, RZ, RZ, R29 ;  /* 0x000000ffff187224 */ /* 0x000fe200078e001d */
[----:B0-----:R-:W4:Y:S01]  /*197a0*/  LDL.LU.64 R4, [R1+0x30] ;  /* 0x0000300001047983 */ /* 0x001f220000300a00 */
[----:B------:R-:W4:Y:S02]  /*197b0*/  LDL.64 R6, [R1+0x38] ;  /* 0x0000380001067983 */ /* 0x000f240000100a00 */
[----:B------:R-:W-:Y:S02]  /*197c0*/  STL.64 [R1+0x1500], R20 ;  /* 0x0015001401007387 */ /* 0x000fe40000100a00 */
[----:B------:R-:W4:Y:S02]  /*197d0*/  LDL.LU R29, [R1+0x1538] ;  /* 0x00153800011d7983 */ /* 0x000f240000300800 */
[----:B--2---:R-:W-:-:S02]  /*197e0*/  IMAD.MOV.U32 R26, RZ, RZ, R18 ;  /* 0x000000ffff1a7224 */ /* 0x004fc400078e0012 */
[----:B---3--:R-:W-:Y:S02]  /*197f0*/  IMAD.MOV.U32 R27, RZ, RZ, R17 ;  /* 0x000000ffff1b7224 */ /* 0x008fe400078e0011 */
[----:B------:R-:W-:Y:S02]  /*19800*/  IMAD.MOV.U32 R25, RZ, RZ, R19 ;  /* 0x000000ffff197224 */ /* 0x000fe400078e0013 */
[----:B------:R-:W2:Y:S01]  /*19810*/  LDL.LU R19, [R1+0x1534] ;  /* 0x0015340001137983 */ /* 0x000ea20000300800 */
[----:B------:R-:W3:Y:S02]  /*19820*/  LDL.LU R18, [R1+0x1530] ;  /* 0x0015300001127983 */ /* 0x000ee40000300800 */
[----:B------:R-:W2:Y:S02]  /*19830*/  LDL.LU R17, [R1+0x152c] ;  /* 0x00152c0001117983 */ /* 0x000ea40000300800 */
[----:B------:R-:W-:Y:S01]  /*19840*/  STL.64 [R1+0x14c0], R26 ;  /* 0x0014c01a01007387 */ /* 0x000fe20000100a00 */
[----:B------:R0:W-:Y:S04]  /*19850*/  STL.64 [R1+0x14b8], R24 ;  /* 0x0014b81801007387 */ /* 0x0001e80000100a00 */
[----:B0-----:R-:W2:Y:S01]  /*19860*/  LDL.LU R24, [R1+0x80] ;  /* 0x0000800001187983 */ /* 0x001ea20000300800 */
[----:B------:R-:W2:Y:S02]  /*19870*/  LDL.LU R25, [R1+0x84] ;  /* 0x0000840001197983 */ /* 0x000ea40000300800 */
[----:B------:R-:W2:Y:S02]  /*19880*/  LDL.LU R26, [R1+0x88] ;  /* 0x00008800011a7983 */ /* 0x000ea40000300800 */
[----:B------:R-:W-:-:S02]  /*19890*/  IMAD.MOV.U32 R27, RZ, RZ, R16 ;  /* 0x000000ffff1b7224 */ /* 0x000fc400078e0010 */
[----:B------:R-:W3:Y:S01]  /*198a0*/  LDL.LU R16, [R1+0x1528] ;  /* 0x0015280001107983 */ /* 0x000ee20000300800 */
[----:B------:R-:W3:Y:S02]  /*198b0*/  LDL.LU.64 R8, [R1+0x110] ;  /* 0x0001100001087983 */ /* 0x000ee40000300a00 */
[----:B------:R-:W3:Y:S01]  /*198c0*/  LDL.LU.64 R10, [R1+0x118] ;  /* 0x00011800010a7983 */ /* 0x000ee20000300a00 */
[----:B--2---:R0:W-:Y:S01]  /*198d0*/  STL.64 [R1+0x14d0], R26 ;  /* 0x0014d01a01007387 */ /* 0x0041e20000100a00 */
[----:B------:R1:W-:Y:S02]  /*198e0*/  STL.64 [R1+0x14c8], R24 ;  /* 0x0014c81801007387 */ /* 0x0003e40000100a00 */
[----:B0-----:R-:W-:Y:S02]  /*198f0*/  IMAD.MOV.U32 R26, RZ, RZ, R19 ;  /* 0x000000ffff1a7224 */ /* 0x001fe400078e0013 */
[----:B-1----:R-:W-:Y:S02]  /*19900*/  IMAD.MOV.U32 R24, RZ, RZ, R17 ;  /* 0x000000ffff187224 */ /* 0x002fe400078e0011 */
[----:B----4-:R-:W-:Y:S01]  /*19910*/  IMAD.MOV.U32 R27, RZ, RZ, R29 ;  /* 0x000000ffff1b7224 */ /* 0x010fe200078e001d */
[----:B------:R-:W2:Y:S01]  /*19920*/  LDL.LU R17, [R1+0x1524] ;  /* 0x0015240001117983 */ /* 0x000ea20000300800 */
[----:B---3--:R-:W-:-:S02]  /*19930*/  IMAD.MOV.U32 R25, RZ, RZ, R18 ;  /* 0x000000ffff197224 */ /* 0x008fc400078e0012 */
[----:B------:R-:W2:Y:S02]  /*19940*/  LDL.LU R18, [R1+0x1520] ;  /* 0x0015200001127983 */ /* 0x000ea40000300800 */
[----:B------:R-:W2:Y:S01]  /*19950*/  LDL.LU R19, [R1+0x151c] ;  /* 0x00151c0001137983 */ /* 0x000ea20000300800 */
[----:B------:R-:W3:Y:S01]  /*19960*/  LDL.LU R29, [R1+0x1518] ;  /* 0x00151800011d7983 */ /* 0x000ee20000300800 */
[----:B------:R0:W-:Y:S02]  /*19970*/  STL.64 [R1+0x14e0], R26 ;  /* 0x0014e01a01007387 */ /* 0x0001e40000100a00 */
[----:B------:R1:W-:Y:S01]  /*19980*/  STL.64 [R1+0x14d8], R24 ;  /* 0x0014d81801007387 */ /* 0x0003e20000100a00 */
[----:B0-----:R-:W4:Y:S04]  /*19990*/  LDL R26, [R1+0x8] ;  /* 0x00000800011a7983 */ /* 0x001f280000100800 */
[----:B------:R-:W4:Y:S01]  /*199a0*/  LDL R27, [R1+0xc] ;  /* 0x00000c00011b7983 */ /* 0x000f220000100800 */
[----:B-1----:R-:W-:-:S02]  /*199b0*/  IMAD.MOV.U32 R24, RZ, RZ, R23 ;  /* 0x000000ffff187224 */ /* 0x002fc400078e0017 */
[----:B------:R-:W-:Y:S02]  /*199c0*/  IMAD.MOV.U32 R25, RZ, RZ, R22 ;  /* 0x000000ffff197224 */ /* 0x000fe400078e0016 */
[----:B------:R-:W3:Y:S01]  /*199d0*/  LDL.LU.64 R20, [R1+0x100] ;  /* 0x0001000001147983 */ /* 0x000ee20000300a00 */
[----:B------:R-:W3:Y:S01]  /*199e0*/  LDL.LU.64 R22, [R1+0x108] ;  /* 0x0001080001167983 */ /* 0x000ee20000300a00 */
[----:B------:R-:W-:Y:S02]  /*199f0*/  STL.64 [R1+0x1408], R14 ;  /* 0x0014080e01007387 */ /* 0x000fe40000100a00 */
[----:B------:R0:W-:Y:S02]  /*19a00*/  STL.64 [R1+0x1400], R12 ;  /* 0x0014000c01007387 */ /* 0x0001e40000100a00 */
[----:B0-----:R-:W3:Y:S01]  /*19a10*/  LDL.LU.64 R12, [R1+0xe0] ;  /* 0x0000e000010c7983 */ /* 0x001ee20000300a00 */
[----:B------:R-:W3:Y:S01]  /*19a20*/  LDL.LU.64 R14, [R1+0xe8] ;  /* 0x0000e800010e7983 */ /* 0x000ee20000300a00 */
[C---:B--2---:R-:W-:Y:S08]  /*19a30*/  HMMA.16816.F32.BF16 R8, R16.reuse, R4, R8 ;  /* 0x000000041008723c */ /* 0x044ff00000041808 */
[C---:B---3--:R-:W-:Y:S01]  /*19a40*/  HMMA.16816.F32.BF16 R12, R16.reuse, R24, R12 ;  /* 0x00000018100c723c */ /* 0x048fe2000004180c */
[----:B----4-:R0:W-:Y:S01]  /*19a50*/  STL.64 [R1+0x14f8], R26 ;  /* 0x0014f81a01007387 */ /* 0x0101e20000100a00 */
[----:B------:R-:W2:Y:S11]  /*19a60*/  LDL.LU.64 R24, [R1+0xf0] ;  /* 0x0000f00001187983 */ /* 0x000eb60000300a00 */
[----:B------:R-:W-:Y:S10]  /*19a70*/  @!UPT UIADD3 URZ, URZ, URZ, URZ ;  /* 0x0000003f3f3ff290 */ /* 0x000ff4000fffe03f */
[----:B------:R1:W-:Y:S01]  /*19a80*/  STL.64 [R1+0xe0], R12 ;  /* 0x0000e00c01007387 */ /* 0x0003e20000100a00 */
[----:B------:R3:W-:Y:S02]  /*19a90*/  STL.64 [R1+0xe8], R14 ;  /* 0x0000e80e01007387 */ /* 0x0007e40000100a00 */
[----:B0-----:R-:W2:Y:S02]  /*19aa0*/  LDL.LU.64 R26, [R1+0xf8] ;  /* 0x0000f800011a7983 */ /* 0x001ea40000300a00 */
[----:B------:R0:W-:Y:S02]  /*19ab0*/  STL [R1+0x110], R8 ;  /* 0x0001100801007387 */ /* 0x0001e40000100800 */
[----:B-1----:R-:W-:Y:S02]  /*19ac0*/  IMAD.MOV.U32 R13, RZ, RZ, R11 ;  /* 0x000000ffff0d7224 */ /* 0x002fe400078e000b */
[----:B---3--:R-:W-:Y:S02]  /*19ad0*/  IMAD.MOV.U32 R14, RZ, RZ, R10 ;  /* 0x000000ffff0e7224 */ /* 0x008fe400078e000a */
[----:B------:R-:W-:Y:S01]  /*19ae0*/  IMAD.MOV.U32 R15, RZ, RZ, R9 ;  /* 0x000000ffff0f7224 */ /* 0x000fe200078e0009 */
[----:B------:R-:W3:Y:S01]  /*19af0*/  LDL.LU.64 R10, [R1+0x1510] ;  /* 0x00151000010a7983 */ /* 0x000ee20000300a00 */
[----:B0-----:R-:W4:Y:S02]  /*19b00*/  LDL.LU.64 R8, [R1+0x1508] ;  /* 0x0015080001087983 */ /* 0x001f240000300a00 */
[----:B------:R0:W-:Y:S02]  /*19b10*/  STL [R1+0x1418], R13 ;  /* 0x0014180d01007387 */ /* 0x0001e40000100800 */
[----:B------:R1:W-:Y:S01]  /*19b20*/  STL [R1+0x1414], R14 ;  /* 0x0014140e01007387 */ /* 0x0003e20000100800 */
[----:B------:R1:W-:Y:S01]  /*19b30*/  STL [R1+0x1410], R15 ;  /* 0x0014100f01007387 */ /* 0x0003e20000100800 */
[----:B------:R-:W2:Y:S03]  /*19b40*/  LDL.LU R12, [R1+0xa0] ;  /* 0x0000a000010c7983 */ /* 0x000ea60000300800 */
[----:B0-----:R-:W2:Y:S01]  /*19b50*/  LDL.LU R13, [R1+0xa4] ;  /* 0x0000a400010d7983 */ /* 0x001ea20000300800 */
[----:B-1----:R-:W2:Y:S02]  /*19b60*/  LDL.LU R14, [R1+0xa8] ;  /* 0x0000a800010e7983 */ /* 0x002ea40000300800 */
[----:B------:R-:W2:Y:S01]  /*19b70*/  LDL.LU R15, [R1+0xac] ;  /* 0x0000ac00010f7983 */ /* 0x000ea20000300800 */
[C---:B----4-:R-:W-:Y:S11]  /*19b80*/  HMMA.16816.F32.BF16 R20, R16.reuse, R8, R20 ;  /* 0x000000081014723c */ /* 0x050ff60000041814 */
[----:B------:R-:W-:Y:S11]  /*19b90*/  @!UPT UIADD3 URZ, URZ, URZ, URZ ;  /* 0x0000003f3f3ff290 */ /* 0x000ff6000fffe03f */
[----:B------:R-:W-:Y:S01]  /*19ba0*/  @!UPT UIADD3 URZ, URZ, URZ, URZ ;  /* 0x0000003f3f3ff290 */ /* 0x000fe2000fffe03f */
[----:B------:R0:W-:Y:S01]  /*19bb0*/  STL.64 [R1+0x130], R20 ;  /* 0x0001301401007387 */ /* 0x0001e20000100a00 */
[----:B------:R1:W-:Y:S03]  /*19bc0*/  STL.64 [R1+0x138], R22 ;  /* 0x0001381601007387 */ /* 0x0003e60000100a00 */
[----:B0-----:R-:W2:Y:S02]  /*19bd0*/  LDL.LU.64 R20, [R1+0x1500] ;  /* 0x0015000001147983 */ /* 0x001ea40000300a00 */
[----:B--2---:R-:W-:Y:S02]  /*19be0*/  HMMA.16816.F32.BF16 R16, R16, R20, R24 ;  /* 0x000000141010723c */ /* 0x004fe40000041818 */
[----:B------:R-:W2:Y:S01]  /*19bf0*/  LDL.LU.64 R26, [R1+0x14f8] ;  /* 0x0014f800011a7983 */ /* 0x000ea20000300a00 */
[----:B-1----:R-:W2:Y:S02]  /*19c00*/  LDL.LU.64 R22, [R1+0x14f0] ;  /* 0x0014f00001167983 */ /* 0x002ea40000300a00 */
[----:B------:R-:W2:Y:S11]  /*19c10*/  LDL.LU.64 R20, [R1+0x14e8] ;  /* 0x0014e80001147983 */ /* 0x000eb60000300a00 */
[----:B------:R-:W-:Y:S07]  /*19c20*/  @!UPT UIADD3 URZ, URZ, URZ, URZ ;  /* 0x0000003f3f3ff290 */ /* 0x000fee000fffe03f */
[----:B------:R-:W-:Y:S01]  /*19c30*/  STL.64 [R1+0x120], R16 ;  /* 0x0001201001007387 */ /* 0x000fe20000100a00 */
[----:B------:R0:W-:Y:S03]  /*19c40*/  STL.64 [R1+0x128], R18 ;  /* 0x0001281201007387 */ /* 0x0001e60000100a00 */
[----:B0-----:R-:W4:Y:S04]  /*19c50*/  LDL R18, [R1+0x18] ;  /* 0x0000180001127983 */ /* 0x001f280000100800 */
[----:B------:R-:W4:Y:S01]  /*19c60*/  LDL R19, [R1+0x1c] ;  /* 0x00001c0001137983 */ /* 0x000f220000100800 */
[C---:B--2---:R-:W-:Y:S11]  /*19c70*/  HMMA.16816.F32.BF16 R24, R20.reuse, R26, R12 ;  /* 0x0000001a1418723c */ /* 0x044ff6000004180c */
[----:B------:R-:W-:Y:S11]  /*19c80*/  @!UPT UIADD3 URZ, URZ, URZ, URZ ;  /* 0x0000003f3f3ff290 */ /* 0x000ff6000fffe03f */
[----:B------:R-:W-:Y:S01]  /*19c90*/  @!UPT UIADD3 URZ, URZ, URZ, URZ ;  /* 0x0000003f3f3ff290 */ /* 0x000fe2000fffe03f */
[----:B------:R0:W-:Y:S01]  /*19ca0*/  STL [R1+0xa0], R24 ;  /* 0x0000a01801007387 */ /* 0x0001e20000100800 */
[----:B------:R-:W-:Y:S02]  /*19cb0*/  IMAD.MOV.U32 R14, RZ, RZ, R26 ;  /* 0x000000ffff0e7224 */ /* 0x000fe400078e001a */
[----:B------:R-:W-:Y:S02]  /*19cc0*/  IMAD.MOV.U32 R15, RZ, RZ, R27 ;  /* 0x000000ffff0f7224 */ /* 0x000fe400078e001b */
[----:B------:R-:W-:Y:S01]  /*19cd0*/  IMAD.MOV.U32 R13, RZ, RZ, R25 ;  /* 0x000000ffff0d7224 */ /* 0x000fe200078e0019 */
[----:B------:R-:W2:Y:S04]  /*19ce0*/  LDL.LU.64 R26, [R1+0x14e0] ;  /* 0x0014e000011a7983 */ /* 0x000ea80000300a00 */
[----:B0-----:R-:W2:Y:S02]  /*19cf0*/  LDL.LU.64 R24, [R1+0x14d8] ;  /* 0x0014d80001187983 */ /* 0x001ea40000300a00 */
[----:B--2---:R-:W-:Y:S11]  /*19d00*/  HMMA.16816.F32.BF16 R24, R20, R6, R24 ;  /* 0x000000061418723c */ /* 0x004ff60000041818 */
[----:B------:R-:W-:Y:S11]  /*19d10*/  @!UPT UIADD3 URZ, URZ, URZ, URZ ;  /* 0x0000003f3f3ff290 */ /* 0x000ff6000fffe03f */
[----:B------:R-:W-:Y:S01]  /*19d20*/  @!UPT UIADD3 URZ, URZ, URZ, URZ ;  /* 0x0000003f3f3ff290 */ /* 0x000fe2000fffe03f */
[----:B------:R-:W-:Y:S01]  /*19d30*/  STL.64 [R1+0x90], R24 ;  /* 0x0000901801007387 */ /* 0x000fe20000100a00 */
[----:B------:R0:W-:Y:S03]  /*19d40*/  STL.64 [R1+0x98], R26 ;  /* 0x0000981a01007387 */ /* 0x0001e60000100a00 */
[----:B0-----:R-:W3:Y:S01]  /*19d50*/  LDL.LU.64 R26, [R1+0x14d0] ;  /* 0x0014d000011a7983 */ /* 0x001ee20000300a00 */
[----:B------:R-:W3:Y:S02]  /*19d60*/  LDL.LU.64 R24, [R1+0x14c8] ;  /* 0x0014c80001187983 */ /* 0x000ee40000300a00 */
[----:B------:R-:W-:Y:S02]  /*19d70*/  IMAD.MOV.U32 R9, RZ, RZ, R6 ;  /* 0x000000ffff097224 */ /* 0x000fe400078e0006 */
[----:B------:R-:W-:Y:S02]  /*19d80*/  IMAD.MOV.U32 R8, RZ, RZ, R7 ;  /* 0x000000ffff087224 */ /* 0x000fe400078e0007 */
[----:B------:R-:W-:-:S02]  /*19d90*/  IMAD.MOV.U32 R6, RZ, RZ, R2 ;  /* 0x000000ffff067224 */ /* 0x000fc400078e0002 */
[----:B------:R-:W-:Y:S02]  /*19da0*/  IMAD.MOV.U32 R7, RZ, RZ, R0 ;  /* 0x000000ffff077224 */ /* 0x000fe400078e0000 */
[----:B------:R-:W-:Y:S02]  /*19db0*/  IMAD.MOV.U32 R4, RZ, RZ, R28 ;  /* 0x000000ffff047224 */ /* 0x000fe400078e001c */
[----:B------:R-:W-:Y:S01]  /*19dc0*/  IMAD.MOV.U32 R5, RZ, RZ, R3 ;  /* 0x000000ffff057224 */ /* 0x000fe200078e0003 */
[C---:B---3--:R-:W-:Y:S11]  /*19dd0*/  HMMA.16816.F32.BF16 R24, R20.reuse, R10, R24 ;  /* 0x0000000a1418723c */ /* 0x048ff60000041818 */
[----:B------:R-:W-:Y:S11]  /*19de0*/  @!UPT UIADD3 URZ, URZ, URZ, URZ ;  /* 0x0000003f3f3ff290 */ /* 0x000ff6000fffe03f */
[----:B------:R-:W-:Y:S02]  /*19df0*/  @!UPT UIADD3 URZ, URZ, URZ, URZ ;  /* 0x0000003f3f3ff290 */ /* 0x000fe4000fffe03f */
[----:B------:R-:W-:Y:S02]  /*19e00*/  IMAD.MOV.U32 R2, RZ, RZ, R26 ;  /* 0x000000ffff027224 */ /* 0x000fe400078e001a */
[----:B------:R-:W-:Y:S02]  /*19e10*/  IMAD.MOV.U32 R0, RZ, RZ, R27 ;  /* 0x000000ffff007224 */ /* 0x000fe400078e001b */
[----:B------:R-:W-:Y:S02]  /*19e20*/  IMAD.MOV.U32 R28, RZ, RZ, R24 ;  /* 0x000000ffff1c7224 */ /* 0x000fe400078e0018 */
[----:B------:R-:W-:Y:S01]  /*19e30*/  IMAD.MOV.U32 R3, RZ, RZ, R25 ;  /* 0x000000ffff037224 */ /* 0x000fe200078e0019 */
[----:B------:R-:W4:Y:S01]  /*19e40*/  LDL.LU.64 R26, [R1+0x14c0] ;  /* 0x0014c000011a7983 */ /* 0x000f220000300a00 */
[----:B------:R-:W4:Y:S03]  /*19e50*/  LDL.LU.64 R24, [R1+0x14b8] ;  /* 0x0014b80001187983 */ /* 0x000f260000300a00 */
[----:B------:R-:W0:Y:S01]  /*19e60*/  S2R R12, SR_TID.X ;  /* 0x00000000000c7919 */ /* 0x000e220000002100 */
[----:B------:R-:W-:Y:S01]  /*19e70*/  STL.64 [R1+0x1470], R10 ;  /* 0x0014700a01007387 */ /* 0x000fe20000100a00 */
[----:B----4-:R-:W-:Y:S02]  /*19e80*/  HMMA.16816.F32.BF16 R20, R20, R18, R24 ;  /* 0x000000121414723c */ /* 0x010fe40000041818 */
[----:B------:R-:W1:Y:S04]  /*19e90*/  LDSM.16.MT88.4 R16, [R29+0x800] ;  /* 0x000800001d10783b */ /* 0x000e680000004200 */
[----:B------:R-:W2:Y:S01]  /*19ea0*/  LDL.LU.64 R26, [R1+0x14b0] ;  /* 0x0014b000011a7983 */ /* 0x000ea20000300a00 */
[----:B------:R-:W3:Y:S11]  /*19eb0*/  LDL.LU.64 R24, [R1+0x14a8] ;  /* 0x0014a80001187983 */ /* 0x000ef60000300a00 */
[----:B------:R-:W-:Y:S05]  /*19ec0*/  @!UPT UIADD3 URZ, URZ, URZ, URZ ;  /* 0x0000003f3f3ff290 */ /* 0x000fea000fffe03f */
[----:B------:R-:W-:Y:S01]  /*19ed0*/  STL.64 [R1+0x180], R20 ;  /* 0x0001801401007387 */ /* 0x000fe20000100a00 */
[----:B------:R0:W-:Y:S02]  /*19ee0*/  STL.64 [R1+0x188], R22 ;  /* 0x0001881601007387 */ /* 0x0001e40000100a00 */
[----:B0-----:R-:W-:Y:S01]  /*19ef0*/  IMAD.SHL.U32 R22, R12, 0x40, RZ ;  /* 0x000000400c167824 */ /* 0x001fe200078e00ff */
[----:B-1----:R-:W-:Y:S01]  /*19f00*/  STL.64 [R1+0x13f8], R18 ;  /* 0x0013f81201007387 */ /* 0x002fe20000100a00 */
[----:B------:R-:W-:Y:S03]  /*19f10*/  STL.64 [R1+0x13f0], R16 ;  /* 0x0013f01001007387 */ /* 0x000fe60000100a00 */
[----:B------:R0:W-:Y:S02]  /*19f20*/  STL [R1+0x1488], R22 ;  /* 0x0014881601007387 */ /* 0x0001e40000100800 */
[----:B0-----:R-:W4:Y:S01]  /*19f30*/  LDL.LU.64 R22, [R1+0x8] ;  /* 0x0000080001167983 */ /* 0x001f220000300a00 */
[----:B------:R-:W-:Y:S02]  /*19f40*/  STL.64 [R1+0x1468], R14 ;  /* 0x0014680e01007387 */ /* 0x000fe40000100a00 */
[----:B------:R0:W-:Y:S02]  /*19f50*/  STL.64 [R1+0x1460], R12 ;  /* 0x0014600c01007387 */ /* 0x0001e40000100a00 */
[----:B0-----:R-:W4:Y:S01]  /*19f60*/  LDL.LU R12, [R1+0x50] ;  /* 0x00005000010c7983 */ /* 0x001f220000300800 */
[----:B--2---:R-:W-:-:S02]  /*19f70*/  IMAD.MOV.U32 R15, RZ, RZ, R26 ;  /* 0x000000ffff0f7224 */ /* 0x004fc400078e001a */
[----:B---3--:R-:W-:Y:S02]  /*19f80*/  IMAD.MOV.U32 R14, RZ, RZ, R25 ;  /* 0x000000ffff0e7224 */ /* 0x008fe400078e0019 */
[----:B------:R-:W-:Y:S02]  /*19f90*/  IMAD.MOV.U32 R13, RZ, RZ, R24 ;  /* 0x000000ffff0d7224 */ /* 0x000fe400078e0018 */
[----:B------:R-:W2:Y:S01]  /*19fa0*/  LDL.LU R24, [R1+0x14a4] ;  /* 0x0014a40001187983 */ /* 0x000ea20000300800 */
[----:B------:R-:W2:Y:S02]  /*19fb0*/  LDL.LU R25, [R1+0x14a0] ;  /* 0x0014a00001197983 */ /* 0x000ea40000300800 */
[----:B------:R-:W2:Y:S02]  /*19fc0*/  LDL.LU R26, [R1+0x149c] ;  /* 0x00149c00011a7983 */ /* 0x000ea40000300800 */
[----:B------:R-:W-:Y:S01]  /*19fd0*/  STL.64 [R1+0x1480], R14 ;  /* 0x0014800e01007387 */ /* 0x000fe20000100a00 */
[----:B----4-:R0:W-:Y:S02]  /*19fe0*/  STL.64 [R1+0x1478], R12 ;  /* 0x0014780c01007387 */ /* 0x0101e40000100a00 */
[----:B0-----:R-:W-:-:S02]  /*19ff0*/  IMAD.MOV.U32 R12, RZ, RZ, R27 ;  /* 0x000000ffff0c7224 */ /* 0x001fc400078e001b */
[----:B------:R-:W2:Y:S01]  /*1a000*/  LDL.LU R27, [R1+0x1498] ;  /* 0x00149800011b7983 */ /* 0x000ea20000300800 */
[----:B------:R-:W3:Y:S02]  /*1a010*/  LDL.LU R13, [R1+0x64] ;  /* 0x00006400010d7983 */ /* 0x000ee40000300800 */
[----:B------:R-:W3:Y:S02]  /*1a020*/  LDL.LU R14, [R1+0x68] ;  /* 0x00006800010e7983 */ /* 0x000ee40000300800 */
[----:B------:R-:W3:Y:S02]  /*1a030*/  LDL.LU R15, [R1+0x6c] ;  /* 0x00006c00010f7983 */ /* 0x000ee40000300800 */
[----:B------:R-:W-:Y:S02]  /*1a040*/  IMAD.MOV.U32 R10, RZ, RZ, R9 ;  /* 0x000000ffff0a7224 */ /* 0x000fe400078e0009 */
[----:B------:R-:W-:Y:S01]  /*1a050*/  IMAD.MOV.U32 R11, RZ, RZ, R8 ;  /* 0x000000ffff0b7224 */ /* 0x000fe200078e0008 */
[----:B------:R-:W0:Y:S04]  /*1a060*/  S2R R9, SR_TID.X ;  /* 0x0000000000097919 */ /* 0x000e280000002100 */
[----:B------:R-:W1:Y:S04]  /*1a070*/  S2R R8, SR_TID.X ;  /* 0x0000000000087919 */ /* 0x000e680000002100 */
[----:B------:R-:W4:Y:S01]  /*1a080*/  LDL.LU.64 R18, [R1+0x18] ;  /* 0x0000180001127983 */ /* 0x000f220000300a00 */
[----:B0-----:R-:W-:Y:S01]  /*1a090*/  LOP3.LUT R9, R9, 0x7, RZ, 0xc0, !PT ;  /* 0x0000000709097812 */ /* 0x001fe200078ec0ff */
[----:B-1----:R-:W-:-:S04]  /*1a0a0*/  IMAD.SHL.U32 R8, R8, 0x2, RZ ;  /* 0x0000000208087824 */ /* 0x002fc800078e00ff */
[----:B------:R-:W-:Y:S01]  /*1a0b0*/  IMAD R9, R9, 0x90, RZ ;  /* 0x0000009009097824 */ /* 0x000fe200078e02ff */
[C---:B--2---:R-:W-:Y:S11]  /*1a0c0*/  HMMA.16816.F32.BF16 R4, R24.reuse, R22, R4 ;  /* 0x000000161804723c */ /* 0x044ff60000041804 */
[----:B------:R-:W-:Y:S11]  /*1a0d0*/  @!UPT UIADD3 URZ, URZ, URZ, URZ ;  /* 0x0000003f3f3ff290 */ /* 0x000ff6000fffe03f */
[----:B------:R-:W-:Y:S01]  /*1a0e0*/  @!UPT UIADD3 URZ, URZ, URZ, URZ ;  /* 0x0000003f3f3ff290 */ /* 0x000fe2000fffe03f */
[----:B------:R0:W-:Y:S01]  /*1a0f0*/  STL.64 [R1+0x1b0], R4 ;  /* 0x0001b00401007387 */ /* 0x0001e20000100a00 */
[----:B------:R1:W-:Y:S03]  /*1a100*/  STL.64 [R1+0x1b8], R6 ;  /* 0x0001b80601007387 */ /* 0x0003e60000100a00 */
[----:B0-----:R-:W2:Y:S01]  /*1a110*/  LDL.LU.64 R4, [R1+0x1490] ;  /* 0x0014900001047983 */ /* 0x001ea20000300a00 */
[----:B-1----:R-:W-:Y:S01]  /*1a120*/  IMAD.MOV.U32 R7, RZ, RZ, R23 ;  /* 0x000000ffff077224 */ /* 0x002fe200078e0017 */
[----:B------:R-:W-:Y:S02]  /*1a130*/  LOP3.LUT R23, R9, 0x10, R8, 0x78, !PT ;  /* 0x0000001009177812 */ /* 0x000fe400078e7808 */
[C---:B---3--:R-:W-:Y:S01]  /*1a140*/  HMMA.16816.F32.BF16 R8, R24.reuse, R10, R12 ;  /* 0x0000000a1808723c */ /* 0x048fe2000004180c */
[----:B------:R-:W-:Y:S02]  /*1a150*/  IMAD.MOV.U32 R6, RZ, RZ, R22 ;  /* 0x000000ffff067224 */ /* 0x000fe400078e0016 */
[----:B------:R-:W3:Y:S01]  /*1a160*/  LDL.LU R22, [R1+0x1488] ;  /* 0x0014880001167983 */ /* 0x000ee20000300800 */
[----:B------:R-:W2:Y:S02]  /*1a170*/  LDL.LU.64 R14, [R1+0x1480] ;  /* 0x00148000010e7983 */ /* 0x000ea40000300a00 */
[----:B------:R-:W2:Y:S11]  /*1a180*/  LDL.LU.64 R12, [R1+0x1478] ;  /* 0x00147800010c7983 */ /* 0x000eb60000300a00 */
[----:B------:R-:W-:Y:S06]  /*1a190*/  @!UPT UIADD3 URZ, URZ, URZ, URZ ;  /* 0x0000003f3f3ff290 */ /* 0x000fec000fffe03f */
[----:B------:R-:W-:Y:S01]  /*1a1a0*/  STL.64 [R1+0x1a0], R8 ;  /* 0x0001a00801007387 */ /* 0x000fe20000100a00 */
[----:B------:R0:W-:Y:S03]  /*1a1b0*/  STL.64 [R1+0x1a8], R10 ;  /* 0x0001a80a01007387 */ /* 0x0001e60000100a00 */
[----:B0-----:R-:W2:Y:S02]  /*1a1c0*/  LDL.LU.64 R10, [R1+0x1470] ;  /* 0x00147000010a7983 */ /* 0x001ea40000300a00 */
[C---:B--2---:R-:W-:Y:S01]  /*1a1d0*/  HMMA.16816.F32.BF16 R12, R24.reuse, R10, R12 ;  /* 0x0000000a180c723c */ /* 0x044fe2000004180c */
[----:B------:R-:W-:Y:S02]  /*1a1e0*/  IMAD.MOV.U32 R21, RZ, RZ, R10 ;  /* 0x000000ffff157224 */ /* 0x000fe400078e000a */
[----:B------:R-:W-:Y:S11]  /*1a1f0*/  IMAD.MOV.U32 R20, RZ, RZ, R11 ;  /* 0x000000ffff147224 */ /* 0x000ff600078e000b */
[----:B------:R-:W-:Y:S09]  /*1a200*/  @!UPT UIADD3 URZ, URZ, URZ, URZ ;  /* 0x0000003f3f3ff290 */ /* 0x000ff2000fffe03f */
[----:B------:R-:W-:Y:S01]  /*1a210*/  STL.64 [R1+0x190], R12 ;  /* 0x0001900c01007387 */ /* 0x000fe20000100a00 */
[----:B------:R0:W-:Y:S03]  /*1a220*/  STL.64 [R1+0x198], R14 ;  /* 0x0001980e01007387 */ /* 0x0001e60000100a00 */
[----:B0-----:R-:W2:Y:S01]  /*1a230*/  LDL.LU.64 R14, [R1+0x1468] ;  /* 0x00146800010e7983 */ /* 0x001ea20000300a00 */
[----:B------:R-:W2:Y:S02]  /*1a240*/  LDL.LU.64 R12, [R1+0x1460] ;  /* 0x00146000010c7983 */ /* 0x000ea40000300a00 */
[----:B------:R-:W2:Y:S02]  /*1a250*/  LDL.LU.64 R10, [R1+0x1458] ;  /* 0x00145800010a7983 */ /* 0x000ea40000300a00 */
[----:B------:R-:W2:Y:S01]  /*1a260*/  LDL.LU.64 R8, [R1+0x1450] ;  /* 0x0014500001087983 */ /* 0x000ea20000300a00 */
[----:B----4-:R0:W-:Y:S01]  /*1a270*/  STL.64 [R1+0x1420], R18 ;  /* 0x0014201201007387 */ /* 0x0101e20000100a00 */
[----:B--2---:R-:W-:Y:S03]  /*1a280*/  HMMA.16816.F32.BF16 R8, R24, R18, R8 ;  /* 0x000000121808723c */ /* 0x004fe60000041808 */
[----:B0-----:R-:W2:Y:S11]  /*1a290*/  LDL.LU.64 R18, [R1+0x38] ;  /* 0x0000380001127983 */ /* 0x001eb60000300a00 */
[----:B------:R-:W-:Y:S09]  /*1a2a0*/  @!UPT UIADD3 URZ, URZ, URZ, URZ ;  /* 0x0000003f3f3ff290 */ /* 0x000ff2000fffe03f */
[----:B------:R-:W-:Y:S01]  /*1a2b0*/  STL.64 [R1+0x170], R8 ;  /* 0x0001700801007387 */ /* 0x000fe20000100a00 */
[----:B------:R0:W-:Y:S02]  /*1a2c0*/  STL.64 [R1+0x178], R10 ;  /* 0x0001780a01007387 */ /* 0x0001e40000100a00 */
[----:B0-----:R-:W-:Y:S02]  /*1a2d0*/  IMAD.MOV.U32 R10, RZ, RZ, R6 ;  /* 0x000000ffff0a7224 */ /* 0x001fe400078e0006 */
[----:B------:R-:W-:Y:S01]  /*1a2e0*/  IMAD.MOV.U32 R11, RZ, RZ, R7 ;  /* 0x000000ffff0b7224 */ /* 0x000fe200078e0007 */
[----:B---3--:R-:W-:-:S05]  /*1a2f0*/  LOP3.LUT R23, R23, 0x400, R22, 0xf8, !PT ;  /* 0x0000040017177812 */ /* 0x008fca00078ef816 */
[----:B------:R-:W0:Y:S04]  /*1a300*/  LDSM.16.MT88.4 R24, [R23+0x1000] ;  /* 0x001000001718783b */ /* 0x000e280000004200 */
[----:B--2---:R1:W-:Y:S01]  /*1a310*/  STL.64 [R1+0x1430], R18 ;  /* 0x0014301201007387 */ /* 0x0043e20000100a00 */
[----:B------:R-:W2:Y:S02]  /*1a320*/  LDL.LU R16, [R1+0xb0] ;  /* 0x0000b00001107983 */ /* 0x000ea40000300800 */
[----:B------:R-:W2:Y:S01]  /*1a330*/  LDL.LU R17, [R1+0xb4] ;  /* 0x0000b40001117983 */ /* 0x000ea20000300800 */
[----:B-1----:R-:W2:Y:S01]  /*1a340*/  LDL.LU R18, [R1+0xb8] ;  /* 0x0000b80001127983 */ /* 0x002ea20000300800 */
[----:B------:R-:W2:Y:S02]  /*1a350*/  LDL.LU R19, [R1+0xbc] ;  /* 0x0000bc0001137983 */ /* 0x000ea40000300800 */
[----:B------:R-:W3:Y:S02]  /*1a360*/  LDL.LU R6, [R1+0x144c] ;  /* 0x00144c0001067983 */ /* 0x000ee40000300800 */
[----:B------:R-:W4:Y:S01]  /*1a370*/  LDL.LU R7, [R1+0x1448] ;  /* 0x0014480001077983 */ /* 0x000f220000300800 */
[----:B------:R-:W1:Y:S01]  /*1a380*/  S2R R9, SR_TID.X ;  /* 0x0000000000097919 */ /* 0x000e620000002100 */
[----:B------:R-:W-:-:S05]  /*1a390*/  LOP3.LUT R12, R12, 0x7, RZ, 0xc0, !PT ;  /* 0x000000070c0c7812 */ /* 0x000fca00078ec0ff */
[----:B------:R-:W-:Y:S01]  /*1a3a0*/  IMAD R12, R12, 0x110, RZ ;  /* 0x000001100c0c7824 */ /* 0x000fe200078e02ff */
[----:B0-----:R0:W-:Y:S01]  /*1a3b0*/  STL.64 [R1+0x13b8], R26 ;  /* 0x0013b81a01007387 */ /* 0x0011e20000100a00 */
[----:B------:R0:W-:Y:S02]  /*1a3c0*/  STL.64 [R1+0x13b0], R24 ;  /* 0x0013b01801007387 */ /* 0x0001e40000100a00 */
[----:B-1----:R-:W-:Y:S02]  /*1a3d0*/  IMAD.SHL.U32 R9, R9, 0x2, RZ ;  /* 0x0000000209097824 */ /* 0x002fe400078e00ff */
[----:B0-----:R-:W-:Y:S02]  /*1a3e0*/  IMAD.MOV.U32 R26, RZ, RZ, R21 ;  /* 0x000000ffff1a7224 */ /* 0x001fe400078e0015 */
[----:B------:R-:W-:Y:S01]  /*1a3f0*/  IMAD.MOV.U32 R27, RZ, RZ, R20 ;  /* 0x000000ffff1b7224 */ /* 0x000fe200078e0014 */
[----:B------:R-:W-:-:S04]  /*1a400*/  LOP3.LUT R12, R12, 0x30, R9, 0x78, !PT ;  /* 0x000000300c0c7812 */ /* 0x000fc800078e7809 */
[----:B------:R0:W-:Y:S01]  /*1a410*/  STL.64 [R1+0x1428], R26 ;  /* 0x0014281a01007387 */ /* 0x0001e20000100a00 */
[----:B------:R-:W2:Y:S01]  /*1a420*/  LDL.LU R24, [R1+0xc0] ;  /* 0x0000c00001187983 */ /* 0x000ea20000300800 */
[----:B------:R-:W-:Y:S01]  /*1a430*/  LOP3.LUT R12, R12, 0x800, R22, 0xf8, !PT ;  /* 0x000008000c0c7812 */ /* 0x000fe200078ef816 */
[----:B------:R-:W2:Y:S03]  /*1a440*/  LDL.LU R25, [R1+0xc4] ;  /* 0x0000c40001197983 */ /* 0x000ea60000300800 */
[----:B------:R-:W-:Y:S01]  /*1a450*/  LOP3.LUT R12, R12, 0x40, RZ, 0x3c, !PT ;  /* 0x000000400c0c7812 */ /* 0x000fe200078e3cff */
[----:B------:R-:W-:Y:S01]  /*1a460*/  IMAD.MOV.U32 R22, RZ, RZ, R5 ;  /* 0x000000ffff167224 */ /* 0x000fe200078e0005 */
[----:B0-----:R-:W2:Y:S01]  /*1a470*/  LDL.LU R26, [R1+0xc8] ;  /* 0x0000c800011a7983 */ /* 0x001ea20000300800 */
[----:B------:R-:W2:Y:S02]  /*1a480*/  LDL.LU R27, [R1+0xcc] ;  /* 0x0000cc00011b7983 */ /* 0x000ea40000300800 */
[----:B------:R0:W-:Y:S02]  /*1a490*/  STL [R1+0x1398], R23 ;  /* 0x0013981701007387 */ /* 0x0001e40000100800 */
[----:B0-----:R-:W-:-:S02]  /*1a4a0*/  IMAD.MOV.U32 R23, RZ, RZ, R4 ;  /* 0x000000ffff177224 */ /* 0x001fc400078e0004 */
[----:B---3--:R-:W-:Y:S02]  /*1a4b0*/  IMAD.MOV.U32 R21, RZ, RZ, R6 ;  /* 0x000000ffff157224 */ /* 0x008fe400078e0006 */
[----:B----4-:R-:W-:Y:S02]  /*1a4c0*/  IMAD.MOV.U32 R20, RZ, RZ, R7 ;  /* 0x000000ffff147224 */ /* 0x010fe400078e0007 */
[----:B------:R-:W0:Y:S04]  /*1a4d0*/  LDSM.16.M88.4 R4, [R12+0x4000] ;  /* 0x004000000c04783b */ /* 0x000e280000000200 */
[----:B0-----:R-:W-:Y:S01]  /*1a4e0*/  STL.64 [R1+0x80], R4 ;  /* 0x0000800401007387 */ /* 0x001fe20000100a00 */
[----:B------:R0:W-:Y:S03]  /*1a4f0*/  STL.64 [R1+0x88], R6 ;  /* 0x0000880601007387 */ /* 0x0001e60000100a00 */
[----:B0-----:R-:W2:Y:S01]  /*1a500*/  LDL.LU.64 R6, [R1+0x1440] ;  /* 0x0014400001067983 */ /* 0x001ea20000300a00 */
[----:B------:R-:W2:Y:S02]  /*1a510*/  LDL.LU.64 R4, [R1+0x1438] ;  /* 0x0014380001047983 */ /* 0x000ea40000300a00 */
[C---:B--2---:R-:W-:Y:S11]  /*1a520*/  HMMA.16816.F32.BF16 R16, R4.reuse, R10, R16 ;  /* 0x0000000a0410723c */ /* 0x044ff60000041810 */
[----:B------:R-:W-:Y:S11]  /*1a530*/  @!UPT UIADD3 URZ, URZ, URZ, URZ ;  /* 0x0000003f3f3ff290 */ /* 0x000ff6000fffe03f */
[----:B------:R-:W-:Y:S01]  /*1a540*/  @!UPT UIADD3 URZ, URZ, URZ, URZ ;  /* 0x0000003f3f3ff290 */ /* 0x000fe2000fffe03f */
[----:B------:R-:W-:Y:S01]  /*1a550*/  STL.64 [R1+0x160], R16 ;  /* 0x0001601001007387 */ /* 0x000fe20000100a00 */
[----:B------:R-:W-:Y:S02]  /*1a560*/  STL.64 [R1+0x168], R18 ;  /* 0x0001681201007387 */ /* 0x000fe40000100a00 */
[----:B------:R-:W0:Y:S02]  /*1a570*/  LDSM.16.M88.4 R16, [R12+0x5000] ;  /* 0x005000000c10783b */ /* 0x000e240000000200 */
[----:B0-----:R-:W-:Y:S02]  /*1a580*/  STL.64 [R1+0x70], R16 ;  /* 0x0000701001007387 */ /* 0x001fe40000100a00 */
[----:B------:R0:W-:Y:S02]  /*1a590*/  STL.64 [R1+0x78], R18 ;  /* 0x0000781201007387 */ /* 0x0001e40000100a00 */
[----:B0-----:R-:W2:Y:S02]  /*1a5a0*/  LDL.LU.64 R18, [R1+0x1430] ;  /* 0x0014300001127983 */ /* 0x001ea40000300a00 */
[C---:B--2---:R-:W-:Y:S11]  /*1a5b0*/  HMMA.16816.F32.BF16 R24, R4.reuse, R18, R24 ;  /* 0x000000120418723c */ /* 0x044ff60000041818 */
[----:B------:R-:W-:Y:S11]  /*1a5c0*/  @!UPT UIADD3 URZ, URZ, URZ, URZ ;  /* 0x0000003f3f3ff290 */ /* 0x000ff6000fffe03f */
[----:B------:R-:W-:Y:S01]  /*1a5d0*/  @!UPT UIADD3 URZ, URZ, URZ, URZ ;  /* 0x0000003f3f3ff290 */ /* 0x000fe2000fffe03f */
[----:B------:R-:W-:Y:S01]  /*1a5e0*/  STL.64 [R1+0x140], R24 ;  /* 0x0001401801007387 */ /* 0x000fe20000100a00 */
[----:B------:R0:W-:Y:S03]  /*1a5f0*/  STL.64 [R1+0x148], R26 ;  /* 0x0001481a01007387 */ /* 0x0001e60000100a00 */
[----:B0-----:R-:W2:Y:S01]  /*1a600*/  LDL.LU.64 R26, [R1+0x1428] ;  /* 0x00142800011a7983 */ /* 0x001ea20000300a00 */
[----:B------:R-:W-:Y:S02]  /*1a610*/  IMAD.MOV.U32 R9, RZ, RZ, R18 ;  /* 0x000000ffff097224 */ /* 0x000fe400078e0012 */
[----:B------:R-:W-:Y:S02]  /*1a620*/  IMAD.MOV.U32 R8, RZ, RZ, R19 ;  /* 0x000000ffff087224 */ /* 0x000fe400078e0013 */
[----:B------:R-:W0:Y:S04]  /*1a630*/  LDSM.16.M88.4 R16, [R12+0x6000] ;  /* 0x006000000c10783b */ /* 0x000e280000000200 */
[----:B0-----:R-:W-:Y:S01]  /*1a640*/  STL.64 [R1+0x40], R16 ;  /* 0x0000401001007387 */ /* 0x001fe20000100a00 */
[----:B------:R0:W-:Y:S03]  /*1a650*/  STL.64 [R1+0x48], R18 ;  /* 0x0000481201007387 */ /* 0x0001e60000100a00 */
[----:B0-----:R-:W3:Y:S01]  /*1a660*/  LDL.LU.64 R18, [R1+0x1420] ;  /* 0x0014200001127983 */ /* 0x001ee20000300a00 */
[----:B--2---:R-:W-:Y:S03]  /*1a670*/  HMMA.16816.F32.BF16 R20, R4, R26, R20 ;  /* 0x0000001a0414723c */ /* 0x004fe60000041814 */
[----:B------:R-:W-:Y:S11]  /*1a680*/  STL.64 [R1+0x13d0], R26 ;  /* 0x0013d01a01007387 */ /* 0x000ff60000100a00 */
[----:B------:R-:W-:Y:S09]  /*1a690*/  @!UPT UIADD3 URZ, URZ, URZ, URZ ;  /* 0x0000003f3f3ff290 */ /* 0x000ff2000fffe03f */
[----:B------:R0:W-:Y:S01]  /*1a6a0*/  STL.64 [R1+0x150], R20 ;  /* 0x0001501401007387 */ /* 0x0001e20000100a00 */
[----:B------:R1:W-:Y:S03]  /*1a6b0*/  STL.64 [R1+0x158], R22 ;  /* 0x0001581601007387 */ /* 0x0003e60000100a00 */
[----:B0-----:R-:W2:Y:S01]  /*1a6c0*/  LDL.LU R20, [R1+0xa0] ;  /* 0x0000a00001147983 */ /* 0x001ea20000300800 */
[----:B------:R-:W-:Y:S02]  /*1a6d0*/  IMAD.MOV.U32 R26, RZ, RZ, R9 ;  /* 0x000000ffff1a7224 */ /* 0x000fe400078e0009 */
[----:B------:R-:W-:Y:S02]  /*1a6e0*/  IMAD.MOV.U32 R27, RZ, RZ, R8 ;  /* 0x000000ffff1b7224 */ /* 0x000fe400078e0008 */
[----:B------:R-:W-:Y:S02]  /*1a6f0*/  IMAD.MOV.U32 R21, RZ, RZ, R13 ;  /* 0x000000ffff157224 */ /* 0x000fe400078e000d */
[----:B-1----:R-:W-:Y:S01]  /*1a700*/  IMAD.MOV.U32 R22, RZ, RZ, R14 ;  /* 0x000000ffff167224 */ /* 0x002fe200078e000e */
[----:B------:R-:W4:Y:S01]  /*1a710*/  LDL.LU R13, [R1+0x1418] ;  /* 0x00141800010d7983 */ /* 0x000f220000300800 */
[----:B------:R-:W3:Y:S02]  /*1a720*/  LDL.LU R14, [R1+0x1414] ;  /* 0x00141400010e7983 */ /* 0x000ee40000300800 */
[----:B------:R-:W-:-:S02]  /*1a730*/  IMAD.MOV.U32 R23, RZ, RZ, R15 ;  /* 0x000000ffff177224 */ /* 0x000fc400078e000f */
[----:B------:R-:W3:Y:S01]  /*1a740*/  LDL.LU R15, [R1+0x1410] ;  /* 0x00141000010f7983 */ /* 0x000ee20000300800 */
[----:B------:R0:W-:Y:S02]  /*1a750*/  STL.64 [R1+0x13e8], R26 ;  /* 0x0013e81a01007387 */ /* 0x0001e40000100a00 */
[----:B------:R-:W3:Y:S02]  /*1a760*/  LDL.LU R24, [R1+0xe0] ;  /* 0x0000e00001187983 */ /* 0x000ee40000300800 */
[----:B------:R-:W3:Y:S01]  /*1a770*/  LDL.LU R25, [R1+0xe4] ;  /* 0x0000e40001197983 */ /* 0x000ee20000300800 */
[----:B0-----:R-:W3:Y:S01]  /*1a780*/  LDL.LU R26, [R1+0xe8] ;  /* 0x0000e800011a7983 */ /* 0x001ee20000300800 */
[----:B------:R-:W3:Y:S02]  /*1a790*/  LDL.LU R27, [R1+0xec] ;  /* 0x0000ec00011b7983 */ /* 0x000ee40000300800 */
[----:B------:R-:W-:Y:S01]  /*1a7a0*/  STL.64 [R1+0x13c8], R22 ;  /* 0x0013c81601007387 */ /* 0x000fe20000100a00 */
[----:B--2---:R0:W-:Y:S04]  /*1a7b0*/  STL.64 [R1+0x13c0], R20 ;  /* 0x0013c01401007387 */ /* 0x0041e80000100a00 */
[----:B0-----:R-:W2:Y:S01]  /*1a7c0*/  LDL.LU R20, [R1+0x130] ;  /* 0x0001300001147983 */ /* 0x001ea20000300800 */
[----:B------:R-:W2:Y:S02]  /*1a7d0*/  LDL.LU R21, [R1+0x134] ;  /* 0x0001340001157983 */ /* 0x000ea40000300800 */
[----:B------:R-:W2:Y:S02]  /*1a7e0*/  LDL.LU R22, [R1+0x138] ;  /* 0x0001380001167983 */ /* 0x000ea40000300800 */
[----:B------:R-:W2:Y:S02]  /*1a7f0*/  LDL.LU R23, [R1+0x13c] ;  /* 0x00013c0001177983 */ /* 0x000ea40000300800 */
[----:B--2---:R3:W-:Y:S01]  /*1a800*/  STL.64 [R1+0x13e0], R22 ;  /* 0x0013e01601007387 */ /* 0x0047e20000100a00 */
[----:B------:R0:W-:Y:S02]  /*1a810*/  STL.64 [R1+0x13d8], R20 ;  /* 0x0013d81401007387 */ /* 0x0001e40000100a00 */
[----:B---3--:R-:W-:-:S02]  /*1a820*/  IMAD.MOV.U32 R22, RZ, RZ, R14 ;  /* 0x000000ffff167224 */ /* 0x008fc400078e000e */
[----:B0-----:R-:W-:Y:S02]  /*1a830*/  IMAD.MOV.U32 R21, RZ, RZ, R15 ;  /* 0x000000ffff157224 */ /* 0x001fe400078e000f */
[----:B----4-:R-:W-:Y:S01]  /*1a840*/  IMAD.MOV.U32 R23, RZ, RZ, R13 ;  /* 0x000000ffff177224 */ /* 0x010fe200078e000d */
[----:B------:R-:W2:Y:S04]  /*1a850*/  LDL.LU R20, [R1+0x110] ;  /* 0x0001100001147983 */ /* 0x000ea80000300800 */
[----:B------:R-:W0:Y:S04]  /*1a860*/  LDSM.16.M88.4 R12, [R12+0x7000] ;  /* 0x007000000c0c783b */ /* 0x000e280000000200 */
[----:B0-----:R-:W-:Y:S01]  /*1a870*/  STL.64 [R1+0xb0], R12 ;  /* 0x0000b00c01007387 */ /* 0x001fe20000100a00 */
[----:B------:R0:W-:Y:S03]  /*1a880*/  STL.64 [R1+0xb8], R14 ;  /* 0x0000b80e01007387 */ /* 0x0001e60000100a00 */
[----:B0-----:R-:W3:Y:S01]  /*1a890*/  LDL.LU.64 R14, [R1+0x1408] ;  /* 0x00140800010e7983 */ /* 0x001ee20000300a00 */
[----:B------:R-:W3:Y:S02]  /*1a8a0*/  LDL.LU.64 R12, [R1+0x1400] ;  /* 0x00140000010c7983 */ /* 0x000ee40000300a00 */
[----:B------:R-:W-:Y:S01]  /*1a8b0*/  IMAD.MOV.U32 R8, RZ, RZ, R19 ;  /* 0x000000ffff087224 */ /* 0x000fe200078e0013 */
[----:B------:R-:W0:Y:S01]  /*1a8c0*/  S2R R9, SR_TID.X ;  /* 0x0000000000097919 */ /* 0x000e220000002100 */
[----:B---3--:R-:W-:Y:S07]  /*1a8d0*/  HMMA.16816.F32.BF16 R4, R4, R18, R12 ;  /* 0x000000120404723c */ /* 0x008fee000004180c */
[----:B------:R-:W-:Y:S11]  /*1a8e0*/  IMAD.MOV.U32 R12, RZ, RZ, R18 ;  /* 0x000000ffff0c7224 */ /* 0x000ff600078e0012 */
[----:B------:R-:W-:Y:S05]  /*1a8f0*/  @!UPT UIADD3 URZ, URZ, URZ, URZ ;  /* 0x0000003f3f3ff290 */ /* 0x000fea000fffe03f */
[----:B------:R-:W-:Y:S01]  /*1a900*/  STL.64 [R1+0x100], R4 ;  /* 0x0001000401007387 */ /* 0x000fe20000100a00 */
[----:B------:R-:W-:Y:S02]  /*1a910*/  STL.64 [R1+0x108], R6 ;  /* 0x0001080601007387 */ /* 0x000fe40000100a00 */
[----:B------:R-:W3:Y:S02]  /*1a920*/  LDL.LU.64 R18, [R1+0x13f8] ;  /* 0x0013f80001127983 */ /* 0x000ee40000300a00 */
[----:B------:R-:W3:Y:S01]  /*1a930*/  LDL.LU.64 R16, [R1+0x13f0] ;  /* 0x0013f00001107983 */ /* 0x000ee20000300a00 */
[----:B------:R-:W1:Y:S02]  /*1a940*/  S2R R14, SR_TID.X ;  /* 0x00000000000e7919 */ /* 0x000e640000002100 */
[C---:B-1----:R-:W-:Y:S01]  /*1a950*/  LOP3.LUT R15, R14.reuse, 0x7, RZ, 0xc0, !PT ;  /* 0x000000070e0f7812 */ /* 0x042fe200078ec0ff */
[----:B------:R-:W-:-:S04]  /*1a960*/  IMAD.SHL.U32 R13, R14, 0x2, RZ ;  /* 0x000000020e0d7824 */ /* 0x000fc800078e00ff */
[----:B------:R-:W-:Y:S02]  /*1a970*/  IMAD R15, R15, 0x90, RZ ;  /* 0x000000900f0f7824 */ /* 0x000fe400078e02ff */
[----:B0-----:R-:W-:-:S03]  /*1a980*/  IMAD.SHL.U32 R14, R9, 0x40, RZ ;  /* 0x00000040090e7824 */ /* 0x001fc600078e00ff */
[----:B------:R-:W-:-:S04]  /*1a990*/  LOP3.LUT R13, R15, 0x10, R13, 0x78, !PT ;  /* 0x000000100f0d7812 */ /* 0x000fc800078e780d */
[----:B------:R-:W-:-:S04]  /*1a9a0*/  LOP3.LUT R13, R13, 0x400, R14, 0xf8, !PT ;  /* 0x000004000d0d7812 */ /* 0x000fc800078ef80e */
[----:B------:R-:W-:Y:S01]  /*1a9b0*/  LOP3.LUT R13, R13, 0x20, RZ, 0x3c, !PT ;  /* 0x000000200d0d7812 */ /* 0x000fe200078e3cff */
[----:B------:R-:W0:Y:S04]  /*1a9c0*/  S2R R15, SR_TID.X ;  /* 0x00000000000f7919 */ /* 0x000e280000002100 */
[----:B------:R-:W1:Y:S01]  /*1a9d0*/  LDSM.16.MT88.4 R4, [R13+0x1000] ;  /* 0x001000000d04783b */ /* 0x000e620000004200 */
[----:B------:R-:W-:-:S05]  /*1a9e0*/  LOP3.LUT R9, R9, 0x7, RZ, 0xc0, !PT ;  /* 0x0000000709097812 */ /* 0x000fca00078ec0ff */
[----:B------:R-:W-:Y:S02]  /*1a9f0*/  IMAD R9, R9, 0x90, RZ ;  /* 0x0000009009097824 */ /* 0x000fe400078e02ff */
[C---:B0-----:R-:W-:Y:S02]  /*1aa00*/  IMAD.SHL.U32 R14, R15.reuse, 0x2, RZ ;  /* 0x000000020f0e7824 */ /* 0x041fe400078e00ff */
[----:B------:R-:W-:-:S03]  /*1aa10*/  IMAD.SHL.U32 R15, R15, 0x40, RZ ;  /* 0x000000400f0f7824 */ /* 0x000fc600078e00ff */
[----:B------:R-:W-:-:S04]  /*1aa20*/  LOP3.LUT R9, R9, 0x10, R14, 0x78, !PT ;  /* 0x0000001009097812 */ /* 0x000fc800078e780e */
[----:B------:R-:W-:-:S04]  /*1aa30*/  LOP3.LUT R9, R9, 0x400, R15, 0xf8, !PT ;  /* 0x0000040009097812 */ /* 0x000fc800078ef80f */
[----:B------:R-:W-:Y:S01]  /*1aa40*/  LOP3.LUT R9, R9, 0x40, RZ, 0x3c, !PT ;  /* 0x0000004009097812 */ /* 0x000fe200078e3cff */
[----:B-1----:R0:W-:Y:S02]  /*1aa50*/  STL.64 [R1+0x1390], R6 ;  /* 0x0013900601007387 */ /* 0x0021e40000100a00 */
[----:B0-----:R-:W-:Y:S02]  /*1aa60*/  IMAD.MOV.U32 R6, RZ, RZ, R12 ;  /* 0x000000ffff067224 */ /* 0x001fe400078e000c */
[----:B------:R-:W0:Y:S01]  /*1aa70*/  LDSM.16.MT88.4 R12, [R9+0x1000] ;  /* 0x00100000090c783b */ /* 0x000e220000004200 */
[----:B------:R-:W-:-:S03]  /*1aa80*/  IMAD.MOV.U32 R7, RZ, RZ, R8 ;  /* 0x000000ffff077224 */ /* 0x000fc600078e0008 */
[----:B------:R-:W-:Y:S04]  /*1aa90*/  STL.64 [R1+0x1388], R4 ;  /* 0x0013880401007387 */ /* 0x000fe80000100a00 */
[----:B0-----:R-:W-:Y:S01]  /*1aaa0*/  STL.64 [R1+0x1350], R14 ;  /* 0x0013500e01007387 */ /* 0x001fe20000100a00 */
[----:B------:R0:W-:Y:S03]  /*1aab0*/  STL.64 [R1+0x1348], R12 ;  /* 0x0013480c01007387 */ /* 0x0001e60000100a00 */
[----:B0-----:R-:W4:Y:S01]  /*1aac0*/  LDL.LU R12, [R1+0x120] ;  /* 0x00012000010c7983 */ /* 0x001f220000300800 */
[----:B------:R-:W4:Y:S02]  /*1aad0*/  LDL.LU R13, [R1+0x124] ;  /* 0x00012400010d7983 */ /* 0x000f240000300800 */
[----:B------:R-:W4:Y:S02]  /*1aae0*/  LDL.LU R14, [R1+0x128] ;  /* 0x00012800010e7983 */ /* 0x000f240000300800 */
[----:B------:R-:W4:Y:S01]  /*1aaf0*/  LDL.LU R15, [R1+0x12c] ;  /* 0x00012c00010f7983 */ /* 0x000f220000300800 */
[C---:B---3--:R-:W-:Y:S01]  /*1ab00*/  HMMA.16816.F32.BF16 R8, R16.reuse, R10, R24 ;  /* 0x0000000a1008723c */ /* 0x048fe20000041818 */
[----:B------:R-:W2:Y:S11]  /*1ab10*/  LDL.LU.64 R26, [R1+0x13e8] ;  /* 0x0013e800011a7983 */ /* 0x000eb60000300a00 */
[----:B------:R-:W-:Y:S11]  /*1ab20*/  @!UPT UIADD3 URZ, URZ, URZ, URZ ;  /* 0x0000003f3f3ff290 */ /* 0x000ff6000fffe03f */
[----:B------:R-:W-:Y:S01]  /*1ab30*/  STL.64 [R1+0xf0], R8 ;  /* 0x0000f00801007387 */ /* 0x000fe20000100a00 */
[----:B------:R-:W-:Y:S02]  /*1ab40*/  STL.64 [R1+0xf8], R10 ;  /* 0x0000f80a01007387 */ /* 0x000fe40000100a00 */
[----:B------:R-:W0:Y:S02]  /*1ab50*/  LDSM.16.MT88.4 R8, [R29+0x1000] ;  /* 0x001000001d08783b */ /* 0x000e240000004200 */
[----:B0-----:R-:W-:Y:S02]  /*1ab60*/  STL.64 [R1+0x1300], R10 ;  /* 0x0013000a01007387 */ /* 0x001fe40000100a00 */
[----:B------:R0:W-:Y:S02]  /*1ab70*/  STL.64 [R1+0x12f8], R8 ;  /* 0x0012f80801007387 */ /* 0x0001e40000100a00 */
[----:B0-----:R-:W3:Y:S01]  /*1ab80*/  LDL.LU R8, [R1+0x90] ;  /* 0x0000900001087983 */ /* 0x001ee20000300800 */
[----:B------:R-:W3:Y:S02]  /*1ab90*/  LDL.LU R9, [R1+0x94] ;  /* 0x0000940001097983 */ /* 0x000ee40000300800 */
[----:B------:R-:W3:Y:S02]  /*1aba0*/  LDL.LU R10, [R1+0x98] ;  /* 0x00009800010a7983 */ /* 0x000ee40000300800 */
[----:B------:R-:W3:Y:S01]  /*1abb0*/  LDL.LU R11, [R1+0x9c] ;  /* 0x00009c00010b7983 */ /* 0x000ee20000300800 */
[C---:B--2---:R-:W-:Y:S01]  /*1abc0*/  HMMA.16816.F32.BF16 R24, R16.reuse, R26, R20 ;  /* 0x0000001a1018723c */ /* 0x044fe20000041814 */
[----:B---3--:R-:W-:Y:S01]  /*1abd0*/  STL.64 [R1+0x13a8], R10 ;  /* 0x0013a80a01007387 */ /* 0x008fe20000100a00 */
[----:B------:R0:W-:Y:S03]  /*1abe0*/  STL.64 [R1+0x13a0], R8 ;  /* 0x0013a00801007387 */ /* 0x0001e60000100a00 */
[----:B0-----:R-:W2:Y:S01]  /*1abf0*/  LDL.LU.64 R8, [R1+0x80] ;  /* 0x0000800001087983 */ /* 0x001ea20000300a00 */
[----:B------:R-:W-:Y:S02]  /*1ac00*/  STL [R1+0x12e0], R29 ;  /* 0x0012e01d01007387 */ /* 0x000fe40000100800 */
[----:B------:R-:W3:Y:S02]  /*1ac10*/  LDL.LU.64 R22, [R1+0x13e0] ;  /* 0x0013e00001167983 */ /* 0x000ee40000300a00 */
[----:B------:R-:W3:Y:S11]  /*1ac20*/  LDL.LU.64 R20, [R1+0x13d8] ;  /* 0x0013d80001147983 */ /* 0x000ef60000300a00 */
[----:B------:R-:W-:Y:S02]  /*1ac30*/  @!UPT UIADD3 URZ, URZ, URZ, URZ ;  /* 0x0000003f3f3ff290 */ /* 0x000fe4000fffe03f */
[----:B------:R-:W-:Y:S01]  /*1ac40*/  STL.64 [R1+0xe0], R24 ;  /* 0x0000e01801007387 */ /* 0x000fe20000100a00 */
[----:B------:R0:W-:Y:S03]  /*1ac50*/  STL.64 [R1+0xe8], R26 ;  /* 0x0000e81a01007387 */ /* 0x0001e60000100a00 */
[----:B0-----:R-:W3:Y:S02]  /*1ac60*/  LDL.LU.64 R26, [R1+0x13d0] ;  /* 0x0013d000011a7983 */ /* 0x001ee40000300a00 */
[C---:B---3--:R-:W-:Y:S02]  /*1ac70*/  HMMA.16816.F32.BF16 R24, R16.reuse, R26, R20 ;  /* 0x0000001a1018723c */ /* 0x048fe40000041814 */
[----:B------:R-:W3:Y:S01]  /*1ac80*/  LDL.LU.64 R22, [R1+0x13c8] ;  /* 0x0013c80001167983 */ /* 0x000ee20000300a00 */
[----:B------:R-:W3:Y:S11]  /*1ac90*/  LDL.LU.64 R20, [R1+0x13c0] ;  /* 0x0013c00001147983 */ /* 0x000ef60000300a00 */
[----:B------:R-:W-:Y:S09]  /*1aca0*/  @!UPT UIADD3 URZ, URZ, URZ, URZ ;  /* 0x0000003f3f3ff290 */ /* 0x000ff2000fffe03f */
[----:B------:R-:W-:Y:S01]  /*1acb0*/  STL.64 [R1+0xd0], R24 ;  /* 0x0000d01801007387 */ /* 0x000fe20000100a00 */
[----:B------:R0:W-:Y:S03]  /*1acc0*/  STL.64 [R1+0xd8], R26 ;  /* 0x0000d81a01007387 */ /* 0x0001e60000100a00 */
[----:B0-----:R-:W3:Y:S01]  /*1acd0*/  LDL.LU.64 R26, [R1+0x13b8] ;  /* 0x0013b800011a7983 */ /* 0x001ee20000300a00 */
[----:B------:R-:W3:Y:S01]  /*1ace0*/  LDL.LU.64 R24, [R1+0x13b0] ;  /* 0x0013b00001187983 */ /* 0x000ee20000300a00 */
[----:B----4-:R-:W-:Y:S01]  /*1acf0*/  HMMA.16816.F32.BF16 R4, R16, R6, R12 ;  /* 0x000000061004723c */ /* 0x010fe2000004180c */
[----:B------:R-:W4:Y:S01]  /*1ad00*/  LDL.64 R16, [R1+0x70] ;  /* 0x0000700001107983 */ /* 0x000f220000100a00 */
[----:B------:R-:W4:Y:S05]  /*1ad10*/  LDL R12, [R1+0xb0] ;  /* 0x0000b000010c7983 */ /* 0x000f2a0000100800 */
[----:B--2---:R-:W-:-:S02]  /*1ad20*/  IMAD.MOV.U32 R19, RZ, RZ, R8 ;  /* 0x000000ffff137224 */ /* 0x004fc400078e0008 */
[----:B------:R-:W-:Y:S11]  /*1ad30*/  IMAD.MOV.U32 R18, RZ, RZ, R9 ;  /* 0x000000ffff127224 */ /* 0x000ff600078e0009 */
[----:B------:R-:W-:Y:S03]  /*1ad40*/  @!UPT UIADD3 URZ, URZ, URZ, URZ ;  /* 0x0000003f3f3ff290 */ /* 0x000fe6000fffe03f */
[----:B------:R-:W-:Y:S01]  /*1ad50*/  STL.64 [R1+0xc0], R4 ;  /* 0x0000c00401007387 */ /* 0x000fe20000100a00 */
[----:B------:R0:W-:Y:S02]  /*1ad60*/  STL.64 [R1+0xc8], R6 ;  /* 0x0000c80601007387 */ /* 0x0001e40000100a00 */
[----:B------:R-:W2:Y:S02]  /*1ad70*/  LDL R13, [R1+0xb4] ;  /* 0x0000b400010d7983 */ /* 0x000ea40000100800 */
[----:B------:R-:W4:Y:S02]  /*1ad80*/  LDL.LU.64 R10, [R1+0x13a8] ;  /* 0x0013a800010a7983 */ /* 0x000f240000300a00 */
[----:B0-----:R-:W-:Y:S01]  /*1ad90*/  IMAD.MOV.U32 R7, RZ, RZ, R0 ;  /* 0x000000ffff077224 */ /* 0x001fe200078e0000 */
[----:B---3--:R-:W-:Y:S01]  /*1ada0*/  HMMA.16816.F32.BF16 R20, R24, R8, R20 ;  /* 0x000000081814723c */ /* 0x008fe20000041814 */
[----:B------:R-:W4:Y:S11]  /*1adb0*/  LDL.LU.64 R8, [R1+0x13a0] ;  /* 0x0013a00001087983 */ /* 0x000f360000300a00 */
[----:B------:R-:W-:Y:S11]  /*1adc0*/  @!UPT UIADD3 URZ, URZ, URZ, URZ ;  /* 0x0000003f3f3ff290 */ /* 0x000ff6000fffe03f */
[----:B------:R-:W-:Y:S01]  /*1add0*/  @!UPT UIADD3 URZ, URZ, URZ, URZ ;  /* 0x0000003f3f3ff290 */ /* 0x000fe2000fffe03f */
[----:B------:R-:W-:Y:S02]  /*1ade0*/  IMAD.MOV.U32 R0, RZ, RZ, R23 ;  /* 0x000000ffff007224 */ /* 0x000fe400078e0017 */
[----:B------:R-:W3:Y:S01]  /*1adf0*/  LDL.LU R23, [R1+0x1398] ;  /* 0x0013980001177983 */ /* 0x000ee20000300800 */
[----:B------:R-:W-:Y:S02]  /*1ae00*/  IMAD.MOV.U32 R4, RZ, RZ, R28 ;  /* 0x000000ffff047224 */ /* 0x000fe400078e001c */
[----:B------:R-:W-:Y:S02]  /*1ae10*/  IMAD.MOV.U32 R5, RZ, RZ, R3 ;  /* 0x000000ffff057224 */ /* 0x000fe400078e0003 */
[----:B------:R-:W-:Y:S02]  /*1ae20*/  IMAD.MOV.U32 R6, RZ, RZ, R2 ;  /* 0x000000ffff067224 */ /* 0x000fe400078e0002 */
[----:B------:R-:W-:Y:S02]  /*1ae30*/  IMAD.MOV.U32 R28, RZ, RZ, R20 ;  /* 0x000000ffff1c7224 */ /* 0x000fe400078e0014 */
[----:B------:R-:W-:-:S02]  /*1ae40*/  IMAD.MOV.U32 R3, RZ, RZ, R21 ;  /* 0x000000ffff037224 */ /* 0x000fc400078e0015 */
[----:B------:R-:W-:Y:S01]  /*1ae50*/  IMAD.MOV.U32 R2, RZ, RZ, R22 ;  /* 0x000000ffff027224 */ /* 0x000fe200078e0016 */
[----:B------:R-:W0:Y:S04]  /*1ae60*/  S2R R15, SR_TID.X ;  /* 0x00000000000f7919 */ /* 0x000e280000002100 */
[----:B------:R-:W1:Y:S04]  /*1ae70*/  S2R R14, SR_TID.X ;  /* 0x00000000000e7919 */ /* 0x000e680000002100 */
[----:B------:R-:W-:Y:S01]  /*1ae80*/  STL [R1+0x12f0], R0 ;  /* 0x0012f00001007387 */ /* 0x000fe20000100800 */
[----:B------:R-:W-:Y:S02]  /*1ae90*/  STL [R1+0x12ec], R2 ;  /* 0x0012ec0201007387 */ /* 0x000fe40000100800 */
[----:B------:R-:W-:Y:S02]  /*1aea0*/  STL [R1+0x12e8], R3 ;  /* 0x0012e80301007387 */ /* 0x000fe40000100800 */
[----:B------:R-:W-:Y:S01]  /*1aeb0*/  STL [R1+0x12e4], R28 ;  /* 0x0012e41c01007387 */ /* 0x000fe20000100800 */
[----:B0-----:R-:W-:Y:S01]  /*1aec0*/  LOP3.LUT R15, R15, 0x7, RZ, 0xc0, !PT ;  /* 0x000000070f0f7812 */ /* 0x001fe200078ec0ff */
[----:B-1----:R-:W-:-:S04]  /*1aed0*/  IMAD.SHL.U32 R29, R14, 0x2, RZ ;  /* 0x000000020e1d7824 */ /* 0x002fc800078e00ff */
[----:B------:R-:W-:-:S05]  /*1aee0*/  IMAD R15, R15, 0x90, RZ ;  /* 0x000000900f0f7824 */ /* 0x000fca00078e02ff */
[----:B------:R-:W-:Y:S01]  /*1aef0*/  LOP3.LUT R15, R15, 0x10, R29, 0x78, !PT ;  /* 0x000000100f0f7812 */ /* 0x000fe200078e781d */
[----:B----4-:R-:W-:Y:S01]  /*1af00*/  HMMA.16816.F32.BF16 R8, R24, R16, R8 ;  /* 0x000000101808723c */ /* 0x010fe20000041808 */
[----:B---3--:R-:W0:Y:S11]  /*1af10*/  LDSM.16.MT88.4 R20, [R23+0x1800] ;  /* 0x001800001714783b */ /* 0x008e360000004200 */
[----:B------:R-:W-:Y:S11]  /*1af20*/  @!UPT UIADD3 URZ, URZ, URZ, URZ ;  /* 0x0000003f3f3ff290 */ /* 0x000ff6000fffe03f */
[----:B------:R-:W-:Y:S01]  /*1af30*/  @!UPT UIADD3 URZ, URZ, URZ, URZ ;  /* 0x0000003f3f3ff290 */ /* 0x000fe2000fffe03f */
[----:B------:R-:W-:Y:S01]  /*1af40*/  IMAD.MOV.U32 R29, RZ, RZ, R11 ;  /* 0x000000ffff1d7224 */ /* 0x000fe200078e000b */
[----:B0-----:R-:W-:Y:S01]  /*1af50*/  STL.64 [R1+0x12b0], R22 ;  /* 0x0012b01601007387 */ /* 0x001fe20000100a00 */
[----:B------:R-:W-:Y:S02]  /*1af60*/  STL.64 [R1+0x12a8], R20 ;  /* 0x0012a81401007387 */ /* 0x000fe40000100a00 */
[----:B------:R0:W-:Y:S02]  /*1af70*/  STL.64 [R1+0x90], R8 ;  /* 0x0000900801007387 */ /* 0x0001e40000100a00 */
[----:B------:R1:W-:Y:S01]  /*1af80*/  STL [R1+0x98], R10 ;  /* 0x0000980a01007387 */ /* 0x0003e20000100800 */
[----:B0-----:R-:W3:Y:S01]  /*1af90*/  LDL.LU R8, [R1+0x100] ;  /* 0x0001000001087983 */ /* 0x001ee20000300800 */
[----:B------:R-:W3:Y:S02]  /*1afa0*/  LDL.LU R9, [R1+0x104] ;  /* 0x0001040001097983 */ /* 0x000ee40000300800 */
[----:B-1----:R-:W4:Y:S02]  /*1afb0*/  LDL.LU R10, [R1+0x108] ;  /* 0x00010800010a7983 */ /* 0x002f240000300800 */
[----:B------:R-:W4:Y:S02]  /*1afc0*/  LDL.LU R11, [R1+0x10c] ;  /* 0x00010c00010b7983 */ /* 0x000f240000300800 */
[----:B------:R-:W-:-:S05]  /*1afd0*/  IMAD.SHL.U32 R14, R14, 0x40, RZ ;  /* 0x000000400e0e7824 */ /* 0x000fca00078e00ff */
[----:B------:R-:W-:-:S04]  /*1afe0*/  LOP3.LUT R15, R15, 0x400, R14, 0xf8, !PT ;  /* 0x000004000f0f7812 */ /* 0x000fc800078ef80e */
[----:B------:R-:W-:Y:S01]  /*1aff0*/  LOP3.LUT R15, R15, 0x20, RZ, 0x3c, !PT ;  /* 0x000000200f0f7812 */ /* 0x000fe200078e3cff */
[----:B------:R-:W-:Y:S02]  /*1b000*/  IMAD.MOV.U32 R20, RZ, RZ, R19 ;  /* 0x000000ffff147224 */ /* 0x000fe400078e0013 */
[----:B------:R-:W-:Y:S02]  /*1b010*/  IMAD.MOV.U32 R21, RZ, RZ, R18 ;  /* 0x000000ffff157224 */ /* 0x000fe400078e0012 */
[----:B------:R-:W-:Y:S02]  /*1b020*/  IMAD.MOV.U32 R23, RZ, RZ, R16 ;  /* 0x000000ffff177224 */ /* 0x000fe400078e0010 */
[----:B------:R-:W-:Y:S02]  /*1b030*/  IMAD.MOV.U32 R22, RZ, RZ, R17 ;  /* 0x000000ffff167224 */ /* 0x000fe400078e0011 */
[----:B------:R-:W0:Y:S04]  /*1b040*/  LDSM.16.MT88.4 R16, [R15+0x1800] ;  /* 0x001800000f10783b */ /* 0x000e280000004200 */
[----:B----4-:R-:W-:Y:S01]  /*1b050*/  STL.64 [R1+0x1310], R10 ;  /* 0x0013100a01007387 */ /* 0x010fe20000100a00 */
[----:B---3--:R1:W-:Y:S03]  /*1b060*/  STL.64 [R1+0x1308], R8 ;  /* 0x0013080801007387 */ /* 0x0083e60000100a00 */
[----:B-1----:R-:W3:Y:S01]  /*1b070*/  LDL.LU.64 R8, [R1+0x40] ;  /* 0x0000400001087983 */ /* 0x002ee20000300a00 */
[----:B0-----:R-:W-:Y:S02]  /*1b080*/  STL.64 [R1+0x1268], R18 ;  /* 0x0012681201007387 */ /* 0x001fe40000100a00 */
[----:B------:R0:W-:Y:S02]  /*1b090*/  STL.64 [R1+0x1260], R16 ;  /* 0x0012601001007387 */ /* 0x0001e40000100a00 */
[----:B0-----:R-:W2:Y:S01]  /*1b0a0*/  LDL.LU R16, [R1+0x180] ;  /* 0x0001800001107983 */ /* 0x001ea20000300800 */
[----:B------:R-:W2:Y:S02]  /*1b0b0*/  LDL.LU R17, [R1+0x184] ;  /* 0x0001840001117983 */ /* 0x000ea40000300800 */
[----:B------:R-:W2:Y:S02]  /*1b0c0*/  LDL.LU R18, [R1+0x188] ;  /* 0x0001880001127983 */ /* 0x000ea40000300800 */
[----:B------:R-:W2:Y:S01]  /*1b0d0*/  LDL.LU R19, [R1+0x18c] ;  /* 0x00018c0001137983 */ /* 0x000ea20000300800 */
[C---:B---3--:R-:W-:Y:S08]  /*1b0e0*/  HMMA.16816.F32.BF16 R4, R24.reuse, R8, R4 ;  /* 0x000000081804723c */ /* 0x048ff00000041804 */
[----:B--2---:R-:W-:Y:S11]  /*1b0f0*/  HMMA.16816.F32.BF16 R16, R24, R12, R16 ;  /* 0x0000000c1810723c */ /* 0x004ff60000041810 */
[----:B------:R-:W-:Y:S05]  /*1b100*/  @!UPT UIADD3 URZ, URZ, URZ, URZ ;  /* 0x0000003f3f3ff290 */ /* 0x000fea000fffe03f */
[----:B------:R-:W-:Y:S02]  /*1b110*/  IMAD.MOV.U32 R3, RZ, RZ, R6 ;  /* 0x000000ffff037224 */ /* 0x000fe400078e0006 */
[----:B------:R-:W-:Y:S02]  /*1b120*/  IMAD.MOV.U32 R28, RZ, RZ, R7 ;  /* 0x000000ffff1c7224 */ /* 0x000fe400078e0007 */
[----:B------:R-:W-:Y:S02]  /*1b130*/  IMAD.MOV.U32 R0, RZ, RZ, R4 ;  /* 0x000000ffff007224 */ /* 0x000fe400078e0004 */
[----:B------:R-:W-:Y:S01]  /*1b140*/  IMAD.MOV.U32 R2, RZ, RZ, R5 ;  /* 0x000000ffff027224 */ /* 0x000fe200078e0005 */
[----:B------:R-:W2:Y:S01]  /*1b150*/  LDL.LU.64 R6, [R1+0x1390] ;  /* 0x0013900001067983 */ /* 0x000ea20000300a00 */
[----:B------:R-:W2:Y:S02]  /*1b160*/  LDL.LU.64 R4, [R1+0x1388] ;  /* 0x0013880001047983 */ /* 0x000ea40000300a00 */
[----:B------:R-:W-:Y:S02]  /*1b170*/  STL.64 [R1+0x1368], R8 ;  /* 0x0013680801007387 */ /* 0x000fe40000100a00 */
[----:B------:R-:W3:Y:S01]  /*1b180*/  LDL.LU R12, [R1+0x170] ;  /* 0x00017000010c7983 */ /* 0x000ee20000300800 */
[----:B------:R-:W3:Y:S01]  /*1b190*/  LDL.LU R13, [R1+0x174] ;  /* 0x00017400010d7983 */ /* 0x000ee20000300800 */
[----:B------:R-:W4:Y:S02]  /*1b1a0*/  LDL.LU R14, [R1+0x178] ;  /* 0x00017800010e7983 */ /* 0x000f240000300800 */
[----:B------:R-:W4:Y:S02]  /*1b1b0*/  LDL.LU R15, [R1+0x17c] ;  /* 0x00017c00010f7983 */ /* 0x000f240000300800 */
[----:B----4-:R-:W-:Y:S01]  /*1b1c0*/  STL.64 [R1+0x1360], R14 ;  /* 0x0013600e01007387 */ /* 0x010fe20000100a00 */
[----:B---3--:R0:W-:Y:S03]  /*1b1d0*/  STL.64 [R1+0x1358], R12 ;  /* 0x0013580c01007387 */ /* 0x0081e60000100a00 */
[----:B0-----:R-:W3:Y:S01]  /*1b1e0*/  LDL.LU R12, [R1+0x190] ;  /* 0x00019000010c7983 */ /* 0x001ee20000300800 */
[----:B------:R-:W3:Y:S02]  /*1b1f0*/  LDL.LU R13, [R1+0x194] ;  /* 0x00019400010d7983 */ /* 0x000ee40000300800 */
[----:B------:R-:W4:Y:S02]  /*1b200*/  LDL.LU R14, [R1+0x198] ;  /* 0x00019800010e7983 */ /* 0x000f240000300800 */
[----:B------:R-:W4:Y:S02]  /*1b210*/  LDL.LU R15, [R1+0x19c] ;  /* 0x00019c00010f7983 */ /* 0x000f240000300800 */
[----:B------:R-:W-:-:S02]  /*1b220*/  IMAD.MOV.U32 R8, RZ, RZ, R23 ;  /* 0x000000ffff087224 */ /* 0x000fc400078e0017 */
[----:B------:R-:W-:Y:S01]  /*1b230*/  IMAD.MOV.U32 R9, RZ, RZ, R22 ;  /* 0x000000ffff097224 */ /* 0x000fe200078e0016 */
[----:B----4-:R-:W-:Y:S01]  /*1b240*/  STL.64 [R1+0x1378], R14 ;  /* 0x0013780e01007387 */ /* 0x010fe20000100a00 */
[----:B---3--:R0:W-:Y:S03]  /*1b250*/  STL.64 [R1+0x1370], R12 ;  /* 0x0013700c01007387 */ /* 0x0081e60000100a00 */
[----:B------:R1:W-:Y:S01]  /*1b260*/  STL.64 [R1+0x1380], R8 ;  /* 0x0013800801007387 */ /* 0x0003e20000100a00 */
[----:B0-----:R-:W3:Y:S01]  /*1b270*/  LDL.LU R12, [R1+0x1a0] ;  /* 0x0001a000010c7983 */ /* 0x001ee20000300800 */
[----:B------:R-:W3:Y:S02]  /*1b280*/  LDL.LU R13, [R1+0x1a4] ;  /* 0x0001a400010d7983 */ /* 0x000ee40000300800 */
[----:B------:R-:W3:Y:S02]  /*1b290*/  LDL.LU R14, [R1+0x1a8] ;  /* 0x0001a800010e7983 */ /* 0x000ee40000300800 */
[----:B------:R-:W3:Y:S01]  /*1b2a0*/  LDL.LU R15, [R1+0x1ac] ;  /* 0x0001ac00010f7983 */ /* 0x000ee20000300800 */
[----:B-1----:R-:W2:Y:S01]  /*1b2b0*/  LDL.LU R8, [R1+0x1b0] ;  /* 0x0001b00001087983 */ /* 0x002ea20000300800 */
[----:B------:R-:W2:Y:S02]  /*1b2c0*/  LDL.LU R9, [R1+0x1b4] ;  /* 0x0001b40001097983 */ /* 0x000ea40000300800 */
[----:B------:R-:W2:Y:S02]  /*1b2d0*/  LDL.LU R10, [R1+0x1b8] ;  /* 0x0001b800010a7983 */ /* 0x000ea40000300800 */
[----:B------:R-:W2:Y:S01]  /*1b2e0*/  LDL.LU R11, [R1+0x1bc] ;  /* 0x0001bc00010b7983 */ /* 0x000ea20000300800 */
[----:B------:R-:W-:Y:S01]  /*1b2f0*/  STL.64 [R1+0x1278], R18 ;  /* 0x0012781201007387 */ /* 0x000fe20000100a00 */
[----:B------:R0:W-:Y:S03]  /*1b300*/  STL.64 [R1+0x1270], R16 ;  /* 0x0012701001007387 */ /* 0x0001e60000100a00 */
[----:B0-----:R-:W4:Y:S01]  /*1b310*/  LDL.LU R16, [R1+0xf0] ;  /* 0x0000f00001107983 */ /* 0x001f220000300800 */
[----:B------:R-:W4:Y:S02]  /*1b320*/  LDL.LU R17, [R1+0xf4] ;  /* 0x0000f40001117983 */ /* 0x000f240000300800 */
[----:B------:R-:W2:Y:S02]  /*1b330*/  LDL.LU R18, [R1+0xf8] ;  /* 0x0000f80001127983 */ /* 0x000ea40000300800 */
[----:B------:R-:W2:Y:S02]  /*1b340*/  LDL.LU R19, [R1+0xfc] ;  /* 0x0000fc0001137983 */ /* 0x000ea40000300800 */
[----:B--2---:R-:W-:Y:S01]  /*1b350*/  STL.64 [R1+0x1320], R18 ;  /* 0x0013201201007387 */ /* 0x004fe20000100a00 */
[----:B----4-:R0:W-:Y:S03]  /*1b360*/  STL.64 [R1+0x1318], R16 ;  /* 0x0013181001007387 */ /* 0x0101e60000100a00 */
[----:B0-----:R-:W2:Y:S01]  /*1b370*/  LDL.LU R16, [R1+0x150] ;  /* 0x0001500001107983 */ /* 0x001ea20000300800 */
[----:B------:R-:W2:Y:S02]  /*1b380*/  LDL.LU R17, [R1+0x154] ;  /* 0x0001540001117983 */ /* 0x000ea40000300800 */
[----:B------:R-:W4:Y:S02]  /*1b390*/  LDL.LU R18, [R1+0x158] ;  /* 0x0001580001127983 */ /* 0x000f240000300800 */
[----:B------:R-:W4:Y:S01]  /*1b3a0*/  LDL.LU R19, [R1+0x15c] ;  /* 0x00015c0001137983 */ /* 0x000f220000300800 */
[----:B------:R-:W0:Y:S04]  /*1b3b0*/  S2R R23, SR_TID.X ;  /* 0x0000000000177919 */ /* 0x000e280000002100 */
[----:B------:R-:W1:Y:S01]  /*1b3c0*/  S2R R22, SR_TID.X ;  /* 0x0000000000167919 */ /* 0x000e620000002100 */
[----:B0-----:R-:W-:Y:S01]  /*1b3d0*/  LOP3.LUT R23, R23, 0x7, RZ, 0xc0, !PT ;  /* 0x0000000717177812 */ /* 0x001fe200078ec0ff */
[----:B-1----:R-:W-:-:S04]  /*1b3e0*/  IMAD.SHL.U32 R27, R22, 0x2, RZ ;  /* 0x00000002161b7824 */ /* 0x002fc800078e00ff */
[----:B------:R-:W-:Y:S02]  /*1b3f0*/  IMAD R23, R23, 0x90, RZ ;  /* 0x0000009017177824 */ /* 0x000fe400078e02ff */
[----:B------:R-:W-:-:S03]  /*1b400*/  IMAD.SHL.U32 R22, R22, 0x40, RZ ;  /* 0x0000004016167824 */ /* 0x000fc600078e00ff */
[----:B------:R-:W-:Y:S01]  /*1b410*/  LOP3.LUT R23, R23, 0x10, R27, 0x78, !PT ;  /* 0x0000001017177812 */ /* 0x000fe200078e781b */
[----:B----4-:R-:W-:Y:S01]  /*1b420*/  STL.64 [R1+0x1330], R18 ;  /* 0x0013301201007387 */ /* 0x010fe20000100a00 */
[----:B--2---:R0:W-:Y:S03]  /*1b430*/  STL.64 [R1+0x1328], R16 ;  /* 0x0013281001007387 */ /* 0x0041e60000100a00 */
[----:B0-----:R-:W2:Y:S01]  /*1b440*/  LDL.LU R16, [R1+0x140] ;  /* 0x0001400001107983 */ /* 0x001ea20000300800 */
[----:B------:R-:W2:Y:S02]  /*1b450*/  LDL.LU R17, [R1+0x144] ;  /* 0x0001440001117983 */ /* 0x000ea40000300800 */
[----:B------:R-:W4:Y:S02]  /*1b460*/  LDL.LU R18, [R1+0x148] ;  /* 0x0001480001127983 */ /* 0x000f240000300800 */
[----:B------:R-:W4:Y:S01]  /*1b470*/  LDL.LU R19, [R1+0x14c] ;  /* 0x00014c0001137983 */ /* 0x000f220000300800 */
[----:B------:R-:W-:-:S04]  /*1b480*/  LOP3.LUT R23, R23, 0x400, R22, 0xf8, !PT ;  /* 0x0000040017177812 */ /* 0x000fc800078ef816 */
[----:B------:R-:W-:-:S05]  /*1b490*/  LOP3.LUT R23, R23, 0x40, RZ, 0x3c, !PT ;  /* 0x0000004017177812 */ /* 0x000fca00078e3cff */
[----:B------:R-:W0:Y:S01]  /*1b4a0*/  LDSM.16.MT88.4 R24, [R23+0x1800] ;  /* 0x001800001718783b */ /* 0x000e220000004200 */
[C---:B------:R-:W-:Y:S03]  /*1b4b0*/  HMMA.16816.F32.BF16 R8, R4.reuse, R20, R8 ;  /* 0x000000140408723c */ /* 0x040fe60000041808 */
[----:B----4-:R-:W-:Y:S01]  /*1b4c0*/  STL.64 [R1+0x1340], R18 ;  /* 0x0013401201007387 */ /* 0x010fe20000100a00 */
[----:B--2---:R1:W-:Y:S03]  /*1b4d0*/  STL.64 [R1+0x1338], R16 ;  /* 0x0013381001007387 */ /* 0x0043e60000100a00 */
[----:B-1----:R-:W2:Y:S01]  /*1b4e0*/  LDL.LU R16, [R1+0x160] ;  /* 0x0001600001107983 */ /* 0x002ea20000300800 */
[----:B------:R-:W2:Y:S02]  /*1b4f0*/  LDL.LU R17, [R1+0x164] ;  /* 0x0001640001117983 */ /* 0x000ea40000300800 */
[----:B------:R-:W2:Y:S02]  /*1b500*/  LDL.LU R18, [R1+0x168] ;  /* 0x0001680001127983 */ /* 0x000ea40000300800 */
[----:B------:R-:W2:Y:S01]  /*1b510*/  LDL.LU R19, [R1+0x16c] ;  /* 0x00016c0001137983 */ /* 0x000ea20000300800 */
[----:B0-----:R-:W-:Y:S01]  /*1b520*/  STL.64 [R1+0x1228], R26 ;  /* 0x0012281a01007387 */ /* 0x001fe20000100a00 */
[----:B------:R0:W-:Y:S03]  /*1b530*/  STL.64 [R1+0x1220], R24 ;  /* 0x0012201801007387 */ /* 0x0001e60000100a00 */
[----:B0-----:R-:W4:Y:S01]  /*1b540*/  LDL.LU.64 R24, [R1+0xb0] ;  /* 0x0000b00001187983 */ /* 0x001f220000300a00 */
[----:B------:R-:W2:Y:S03]  /*1b550*/  LDL.LU.64 R26, [R1+0xb8] ;  /* 0x0000b800011a7983 */ /* 0x000ea60000300a00 */
[----:B--2---:R-:W-:Y:S01]  /*1b560*/  STL [R1+0x12a4], R26 ;  /* 0x0012a41a01007387 */ /* 0x004fe20000100800 */
[----:B------:R-:W-:Y:S02]  /*1b570*/  STL [R1+0x12a0], R27 ;  /* 0x0012a01b01007387 */ /* 0x000fe40000100800 */
[----:B------:R0:W-:Y:S02]  /*1b580*/  STL.64 [R1+0x30], R8 ;  /* 0x0000300801007387 */ /* 0x0001e40000100a00 */
[----:B------:R3:W-:Y:S01]  /*1b590*/  STL.64 [R1+0x38], R10 ;  /* 0x0000380a01007387 */ /* 0x0007e20000100a00 */
[----:B0-----:R-:W3:Y:S02]  /*1b5a0*/  LDL.LU.64 R8, [R1+0x1380] ;  /* 0x0013800001087983 */ /* 0x001ee40000300a00 */
[C---:B---3--:R-:W-:Y:S02]  /*1b5b0*/  HMMA.16816.F32.BF16 R8, R4.reuse, R8, R12 ;  /* 0x000000080408723c */ /* 0x048fe4000004180c */
[----:B------:R-:W2:Y:S01]  /*1b5c0*/  LDL.LU.64 R14, [R1+0x1378] ;  /* 0x00137800010e7983 */ /* 0x000ea20000300a00 */
[----:B------:R-:W2:Y:S11]  /*1b5d0*/  LDL.LU.64 R12, [R1+0x1370] ;  /* 0x00137000010c7983 */ /* 0x000eb60000300a00 */
[----:B------:R-:W-:Y:S09]  /*1b5e0*/  @!UPT UIADD3 URZ, URZ, URZ, URZ ;  /* 0x0000003f3f3ff290 */ /* 0x000ff2000fffe03f */
[----:B------:R0:W-:Y:S01]  /*1b5f0*/  STL.64 [R1+0x20], R8 ;  /* 0x0000200801007387 */ /* 0x0001e20000100a00 */
[----:B------:R-:W-:Y:S03]  /*1b600*/  STL.64 [R1+0x28], R10 ;  /* 0x0000280a01007387 */ /* 0x000fe60000100a00 */
[----:B0-----:R-:W2:Y:S02]  /*1b610*/  LDL.LU.64 R8, [R1+0x1368] ;  /* 0x0013680001087983 */ /* 0x001ea40000300a00 */
[C---:B--2---:R-:W-:Y:S11]  /*1b620*/  HMMA.16816.F32.BF16 R12, R4.reuse, R8, R12 ;  /* 0x00000008040c723c */ /* 0x044ff6000004180c */
[----:B------:R-:W-:Y:S11]  /*1b630*/  @!UPT UIADD3 URZ, URZ, URZ, URZ ;  /* 0x0000003f3f3ff290 */ /* 0x000ff6000fffe03f */
[----:B------:R-:W-:Y:S01]  /*1b640*/  @!UPT UIADD3 URZ, URZ, URZ, URZ ;  /* 0x0000003f3f3ff290 */ /* 0x000fe2000fffe03f */
[----:B------:R-:W-:Y:S01]  /*1b650*/  STL.64 [R1], R12 ;  /* 0x0000000c01007387 */ /* 0x000fe20000100a00 */
[----:B------:R0:W-:Y:S03]  /*1b660*/  STL.64 [R1+0x8], R14 ;  /* 0x0000080e01007387 */ /* 0x0001e60000100a00 */
[----:B0-----:R-:W4:Y:S01]  /*1b670*/  LDL.LU.64 R14, [R1+0x1360] ;  /* 0x00136000010e7983 */ /* 0x001f220000300a00 */
[----:B------:R-:W4:Y:S02]  /*1b680*/  LDL.LU.64 R12, [R1+0x1358] ;  /* 0x00135800010c7983 */ /* 0x000f240000300a00 */
[----:B----4-:R-:W-:Y:S01]  /*1b690*/  HMMA.16816.F32.BF16 R4, R4, R24, R12 ;  /* 0x000000180404723c */ /* 0x010fe2000004180c */
[----:B------:R-:W2:Y:S01]  /*1b6a0*/  LDL.LU.64 R14, [R1+0x1350] ;  /* 0x00135000010e7983 */ /* 0x000ea20000300a00 */
[----:B------:R-:W2:Y:S11]  /*1b6b0*/  LDL.LU.64 R12, [R1+0x1348] ;  /* 0x00134800010c7983 */ /* 0x000eb60000300a00 */
[----:B------:R-:W-:Y:S10]  /*1b6c0*/  @!UPT UIADD3 URZ, URZ, URZ, URZ ;  /* 0x0000003f3f3ff290 */ /* 0x000ff4000fffe03f */
[----:B------:R-:W-:Y:S01]  /*1b6d0*/  STL.64 [R1+0x1248], R6 ;  /* 0x0012480601007387 */ /* 0x000fe20000100a00 */
[----:B------:R0:W-:Y:S03]  /*1b6e0*/  STL.64 [R1+0x1240], R4 ;  /* 0x0012400401007387 */ /* 0x0001e60000100a00 */
[----:B0-----:R-:W3:Y:S01]  /*1b6f0*/  LDL.LU.64 R4, [R1+0x70] ;  /* 0x0000700001047983 */ /* 0x001ee20000300a00 */
[----:B------:R-:W4:Y:S01]  /*1b700*/  LDL.LU.64 R6, [R1+0x78] ;  /* 0x0000780001067983 */ /* 0x000f220000300a00 */
[C---:B--2---:R-:W-:Y:S11]  /*1b710*/  HMMA.16816.F32.BF16 R16, R12.reuse, R20, R16 ;  /* 0x000000140c10723c */ /* 0x044ff60000041810 */
[----:B------:R-:W-:Y:S11]  /*1b720*/  @!UPT UIADD3 URZ, URZ, URZ, URZ ;  /* 0x0000003f3f3ff290 */ /* 0x000ff6000fffe03f */
[----:B------:R-:W-:Y:S01]  /*1b730*/  @!UPT UIADD3 URZ, URZ, URZ, URZ ;  /* 0x0000003f3f3ff290 */ /* 0x000fe2000fffe03f */
[----:B------:R0:W-:Y:S01]  /*1b740*/  STL.64 [R1+0x110], R16 ;  /* 0x0001101001007387 */ /* 0x0001e20000100a00 */
[----:B------:R-:W-:Y:S02]  /*1b750*/  IMAD.MOV.U32 R26, RZ, RZ, R18 ;  /* 0x000000ffff1a7224 */ /* 0x000fe400078e0012 */
[----:B------:R-:W-:Y:S02]  /*1b760*/  IMAD.MOV.U32 R27, RZ, RZ, R19 ;  /* 0x000000ffff1b7224 */ /* 0x000fe400078e0013 */
[----:B------:R-:W3:Y:S04]  /*1b770*/  LDL.LU.64 R18, [R1+0x1340] ;  /* 0x0013400001127983 */ /* 0x000ee80000300a00 */
[----:B0-----:R-:W3:Y:S02]  /*1b780*/  LDL.LU.64 R16, [R1+0x1338] ;  /* 0x0013380001107983 */ /* 0x001ee40000300a00 */
[C---:B---3--:R-:W-:Y:S11]  /*1b790*/  HMMA.16816.F32.BF16 R16, R12.reuse, R4, R16 ;  /* 0x000000040c10723c */ /* 0x048ff60000041810 */
[----:B------:R-:W-:Y:S11]  /*1b7a0*/  @!UPT UIADD3 URZ, URZ, URZ, URZ ;  /* 0x0000003f3f3ff290 */ /* 0x000ff6000fffe03f */
[----:B------:R-:W-:Y:S01]  /*1b7b0*/  @!UPT UIADD3 URZ, URZ, URZ, URZ ;  /* 0x0000003f3f3ff290 */ /* 0x000fe2000fffe03f */
[----:B------:R-:W-:Y:S01]  /*1b7c0*/  STL.64 [R1+0x140], R16 ;  /* 0x0001401001007387 */ /* 0x000fe20000100a00 */
[----:B------:R0:W-:Y:S03]  /*1b7d0*/  STL.64 [R1+0x148], R18 ;  /* 0x0001481201007387 */ /* 0x0001e60000100a00 */
[----:B0-----:R-:W2:Y:S01]  /*1b7e0*/  LDL.LU.64 R18, [R1+0x1330] ;  /* 0x0013300001127983 */ /* 0x001ea20000300a00 */
[----:B------:R-:W2:Y:S02]  /*1b7f0*/  LDL.LU.64 R16, [R1+0x1328] ;  /* 0x0013280001107983 */ /* 0x000ea40000300a00 */
[----:B------:R-:W-:Y:S02]  /*1b800*/  IMAD.MOV.U32 R23, RZ, RZ, R8 ;  /* 0x000000ffff177224 */ /* 0x000fe400078e0008 */
[----:B------:R-:W-:Y:S01]  /*1b810*/  IMAD.MOV.U32 R22, RZ, RZ, R9 ;  /* 0x000000ffff167224 */ /* 0x000fe200078e0009 */
[C---:B--2---:R-:W-:Y:S11]  /*1b820*/  HMMA.16816.F32.BF16 R16, R12.reuse, R8, R16 ;  /* 0x000000080c10723c */ /* 0x044ff60000041810 */
[----:B------:R-:W-:Y:S11]  /*1b830*/  @!UPT UIADD3 URZ, URZ, URZ, URZ ;  /* 0x0000003f3f3ff290 */ /* 0x000ff6000fffe03f */
[----:B------:R-:W-:Y:S01]  /*1b840*/  @!UPT UIADD3 URZ, URZ, URZ, URZ ;  /* 0x0000003f3f3ff290 */ /* 0x000fe2000fffe03f */
[----:B------:R-:W-:Y:S01]  /*1b850*/  STL.64 [R1+0x150], R16 ;  /* 0x0001501001007387 */ /* 0x000fe20000100a00 */
[----:B------:R0:W-:Y:S03]  /*1b860*/  STL.64 [R1+0x158], R18 ;  /* 0x0001581201007387 */ /* 0x0001e60000100a00 */
[----:B0-----:R-:W2:Y:S01]  /*1b870*/  LDL.LU.64 R18, [R1+0x1320] ;  /* 0x0013200001127983 */ /* 0x001ea20000300a00 */
[----:B------:R-:W2:Y:S02]  /*1b880*/  LDL.LU.64 R16, [R1+0x1318] ;  /* 0x0013180001107983 */ /* 0x000ea40000300a00 */
[----:B------:R-:W3:Y:S02]  /*1b890*/  LDL.LU.64 R10, [R1+0x1310] ;  /* 0x00131000010a7983 */ /* 0x000ee40000300a00 */
[----:B------:R-:W3:Y:S02]  /*1b8a0*/  LDL.LU.64 R8, [R1+0x1308] ;  /* 0x0013080001087983 */ /* 0x000ee40000300a00 */
[----:B---3--:R-:W-:Y:S01]  /*1b8b0*/  HMMA.16816.F32.BF16 R12, R12, R24, R8 ;  /* 0x000000180c0c723c */ /* 0x008fe20000041808 */
[----:B------:R-:W2:Y:S01]  /*1b8c0*/  LDL.LU.64 R10, [R1+0x1300] ;  /* 0x00130000010a7983 */ /* 0x000ea20000300a00 */
[----:B------:R-:W2:Y:S02]  /*1b8d0*/  LDL.LU.64 R8, [R1+0x12f8] ;  /* 0x0012f80001087983 */ /* 0x000ea40000300a00 */
[----:B------:R-:W-:Y:S02]  /*1b8e0*/  STL.64 [R1+0x12c0], R26 ;  /* 0x0012c01a01007387 */ /* 0x000fe40000100a00 */
[----:B------:R0:W-:Y:S02]  /*1b8f0*/  STL.64 [R1+0x12b8], R24 ;  /* 0x0012b81801007387 */ /* 0x0001e40000100a00 */
[----:B0-----:R-:W-:-:S02]  /*1b900*/  IMAD.MOV.U32 R24, RZ, RZ, R23 ;  /* 0x000000ffff187224 */ /* 0x001fc400078e0017 */
[----:B------:R-:W-:Y:S11]  /*1b910*/  IMAD.MOV.U32 R25, RZ, RZ, R22 ;  /* 0x000000ffff197224 */ /* 0x000ff600078e0016 */
[----:B------:R-:W-:Y:S02]  /*1b920*/  @!UPT UIADD3 URZ, URZ, URZ, URZ ;  /* 0x0000003f3f3ff290 */ /* 0x000fe4000fffe03f */
[----:B------:R-:W-:Y:S01]  /*1b930*/  STL.64 [R1+0x130], R12 ;  /* 0x0001300c01007387 */ /* 0x000fe20000100a00 */
[----:B------:R-:W-:Y:S02]  /*1b940*/  STL.64 [R1+0x138], R14 ;  /* 0x0001380e01007387 */ /* 0x000fe40000100a00 */
[----:B------:R0:W-:Y:S02]  /*1b950*/  STL.64 [R1+0x12d8], R24 ;  /* 0x0012d81801007387 */ /* 0x0001e40000100a00 */
[----:B0-----:R-:W3:Y:S01]  /*1b960*/  LDL.LU R24, [R1+0xe0] ;  /* 0x0000e00001187983 */ /* 0x001ee20000300800 */
[----:B------:R-:W3:Y:S02]  /*1b970*/  LDL.LU R25, [R1+0xe4] ;  /* 0x0000e40001197983 */ /* 0x000ee40000300800 */
[----:B------:R-:W3:Y:S02]  /*1b980*/  LDL.LU R26, [R1+0xe8] ;  /* 0x0000e800011a7983 */ /* 0x000ee40000300800 */
[----:B------:R-:W3:Y:S01]  /*1b990*/  LDL.LU R27, [R1+0xec] ;  /* 0x0000ec00011b7983 */ /* 0x000ee20000300800 */
[----:B--2---:R-:W-:Y:S01]  /*1b9a0*/  HMMA.16816.F32.BF16 R16, R8, R20, R16 ;  /* 0x000000140810723c */ /* 0x004fe20000041810 */
[----:B------:R-:W2:Y:S01]  /*1b9b0*/  LDL.LU R20, [R1+0xc0] ;  /* 0x0000c00001147983 */ /* 0x000ea20000300800 */
[----:B------:R-:W2:Y:S02]  /*1b9c0*/  LDL.LU R21, [R1+0xc4] ;  /* 0x0000c40001157983 */ /* 0x000ea40000300800 */
[----:B------:R-:W2:Y:S02]  /*1b9d0*/  LDL.LU R22, [R1+0xc8] ;  /* 0x0000c80001167983 */ /* 0x000ea40000300800 */
[----:B------:R-:W2:Y:S11]  /*1b9e0*/  LDL.LU R23, [R1+0xcc] ;  /* 0x0000cc0001177983 */ /* 0x000eb60000300800 */
[----:B------:R-:W-:Y:S07]  /*1b9f0*/  @!UPT UIADD3 URZ, URZ, URZ, URZ ;  /* 0x0000003f3f3ff290 */ /* 0x000fee000fffe03f */
[----:B------:R-:W-:Y:S02]  /*1ba00*/  IMAD.MOV.U32 R15, RZ, RZ, R16 ;  /* 0x000000ffff0f7224 */ /* 0x000fe400078e0010 */
[----:B------:R-:W-:Y:S02]  /*1ba10*/  IMAD.MOV.U32 R13, RZ, RZ, R18 ;  /* 0x000000ffff0d7224 */ /* 0x000fe400078e0012 */
[----:B------:R-:W-:Y:S02]  /*1ba20*/  IMAD.MOV.U32 R12, RZ, RZ, R19 ;  /* 0x000000ffff0c7224 */ /* 0x000fe400078e0013 */
[----:B------:R-:W-:Y:S02]  /*1ba30*/  IMAD.MOV.U32 R14, RZ, RZ, R17 ;  /* 0x000000ffff0e7224 */ /* 0x000fe400078e0011 */
[----:B------:R-:W-:Y:S02]  /*1ba40*/  IMAD.MOV.U32 R16, RZ, RZ, R0 ;  /* 0x000000ffff107224 */ /* 0x000fe400078e0000 */
[----:B------:R-:W-:-:S02]  /*1ba50*/  IMAD.MOV.U32 R18, RZ, RZ, R3 ;  /* 0x000000ffff127224 */ /* 0x000fc400078e0003 */
[----:B------:R-:W-:Y:S02]  /*1ba60*/  IMAD.MOV.U32 R19, RZ, RZ, R28 ;  /* 0x000000ffff137224 */ /* 0x000fe400078e001c */
[----:B------:R-:W-:Y:S01]  /*1ba70*/  IMAD.MOV.U32 R17, RZ, RZ, R2 ;  /* 0x000000ffff117224 */ /* 0x000fe200078e0002 */
[----:B--2---:R-:W-:Y:S01]  /*1ba80*/  STL.64 [R1+0x12d0], R22 ;  /* 0x0012d01601007387 */ /* 0x004fe20000100a00 */
[----:B------:R0:W-:Y:S03]  /*1ba90*/  STL.64 [R1+0x12c8], R20 ;  /* 0x0012c81401007387 */ /* 0x0001e60000100a00 */
[----:B0-----:R-:W2:Y:S01]  /*1baa0*/  LDL.LU R20, [R1+0xd0] ;  /* 0x0000d00001147983 */ /* 0x001ea20000300800 */
[----:B------:R-:W2:Y:S02]  /*1bab0*/  LDL.LU R21, [R1+0xd4] ;  /* 0x0000d40001157983 */ /* 0x000ea40000300800 */
[----:B------:R-:W2:Y:S02]  /*1bac0*/  LDL.LU R22, [R1+0xd8] ;  /* 0x0000d80001167983 */ /* 0x000ea40000300800 */
[----:B------:R-:W2:Y:S01]  /*1bad0*/  LDL.LU R23, [R1+0xdc] ;  /* 0x0000dc0001177983 */ /* 0x000ea20000300800 */
[----:B------:R-:W2:Y:S01]  /*1bae0*/  LDL.LU R0, [R1+0x12f0] ;  /* 0x0012f00001007983 */ /* 0x000ea20000300800 */
[----:B------:R-:W2:Y:S02]  /*1baf0*/  LDL.LU R2, [R1+0x12ec] ;  /* 0x0012ec0001027983 */ /* 0x000ea40000300800 */
[----:B------:R-:W2:Y:S02]  /*1bb00*/  LDL.LU R3, [R1+0x12e8] ;  /* 0x0012e80001037983 */ /* 0x000ea40000300800 */
[----:B------:R-:W2:Y:S01]  /*1bb10*/  LDL.LU R28, [R1+0x12e4] ;  /* 0x0012e400011c7983 */ /* 0x000ea20000300800 */
[----:B------:R-:W-:Y:S01]  /*1bb20*/  STL.64 [R1+0x1288], R18 ;  /* 0x0012881201007387 */ /* 0x000fe20000100a00 */
[----:B------:R0:W-:Y:S03]  /*1bb30*/  STL.64 [R1+0x1280], R16 ;  /* 0x0012801001007387 */ /* 0x0001e60000100a00 */
[----:B0-----:R-:W2:Y:S01]  /*1bb40*/  LDL.LU R16, [R1+0x90] ;  /* 0x0000900001107983 */ /* 0x001ea20000300800 */
[----:B------:R-:W2:Y:S02]  /*1bb50*/  LDL.LU R17, [R1+0x94] ;  /* 0x0000940001117983 */ /* 0x000ea40000300800 */
[----:B------:R-:W2:Y:S01]  /*1bb60*/  LDL.LU R18, [R1+0x98] ;  /* 0x0000980001127983 */ /* 0x000ea20000300800 */
[----:B---3--:R-:W-:Y:S01]  /*1bb70*/  HMMA.16816.F32.BF16 R24, R8, R4, R24 ;  /* 0x000000040818723c */ /* 0x008fe20000041818 */
[----:B------:R-:W-:-:S02]  /*1bb80*/  IMAD.MOV.U32 R19, RZ, RZ, R29 ;  /* 0x000000ffff137224 */ /* 0x000fc400078e001d */
[----:B------:R-:W3:Y:S04]  /*1bb90*/  LDL.LU R29, [R1+0x12e0] ;  /* 0x0012e000011d7983 */ /* 0x000ee80000300800 */
[----:B--2---:R-:W-:Y:S01]  /*1bba0*/  STL.64 [R1+0x1298], R18 ;  /* 0x0012981201007387 */ /* 0x004fe20000100a00 */
[----:B------:R-:W-:Y:S02]  /*1bbb0*/  STL.64 [R1+0x1290], R16 ;  /* 0x0012901001007387 */ /* 0x000fe40000100a00 */
[----:B------:R0:W-:Y:S02]  /*1bbc0*/  STL.64 [R1+0x1208], R14 ;  /* 0x0012080e01007387 */ /* 0x0001e40000100a00 */
[----:B------:R-:W-:Y:S01]  /*1bbd0*/  STL.64 [R1+0x1200], R12 ;  /* 0x0012000c01007387 */ /* 0x000fe20000100a00 */
[----:B0-----:R-:W2:Y:S10]  /*1bbe0*/  LDL.LU.64 R14, [R1+0x88] ;  /* 0x00008800010e7983 */ /* 0x001eb40000300a00 */
[----:B------:R0:W-:Y:S02]  /*1bbf0*/  STL.64 [R1+0x100], R24 ;  /* 0x0001001801007387 */ /* 0x0001e40000100a00 */
[----:B------:R1:W-:Y:S01]  /*1bc00*/  STL.64 [R1+0x108], R26 ;  /* 0x0001081a01007387 */ /* 0x0003e20000100a00 */
[----:B0-----:R-:W1:Y:S01]  /*1bc10*/  LDL.LU.64 R24, [R1+0x12d8] ;  /* 0x0012d80001187983 */ /* 0x001e620000300a00 */
[----:B------:R-:W-:-:S02]  /*1bc20*/  IMAD.MOV.U32 R16, RZ, RZ, R28 ;  /* 0x000000ffff107224 */ /* 0x000fc400078e001c */
[----:B------:R-:W-:Y:S02]  /*1bc30*/  IMAD.MOV.U32 R17, RZ, RZ, R3 ;  /* 0x000000ffff117224 */ /* 0x000fe400078e0003 */
[----:B------:R-:W-:Y:S02]  /*1bc40*/  IMAD.MOV.U32 R18, RZ, RZ, R2 ;  /* 0x000000ffff127224 */ /* 0x000fe400078e0002 */
[----:B------:R-:W-:Y:S01]  /*1bc50*/  IMAD.MOV.U32 R19, RZ, RZ, R0 ;  /* 0x000000ffff137224 */ /* 0x000fe200078e0000 */
[C---:B-1----:R-:W-:Y:S01]  /*1bc60*/  HMMA.16816.F32.BF16 R24, R8.reuse, R24, R20 ;  /* 0x000000180818723c */ /* 0x042fe20000041814 */
[----:B------:R-:W2:Y:S01]  /*1bc70*/  LDL.LU.64 R22, [R1+0x12d0] ;  /* 0x0012d00001167983 */ /* 0x000ea20000300a00 */
[----:B------:R-:W2:Y:S11]  /*1bc80*/  LDL.LU.64 R20, [R1+0x12c8] ;  /* 0x0012c80001147983 */ /* 0x000eb60000300a00 */
[----:B------:R-:W-:Y:S11]  /*1bc90*/  @!UPT UIADD3 URZ, URZ, URZ, URZ ;  /* 0x0000003f3f3ff290 */ /* 0x000ff6000fffe03f */
[----:B------:R-:W-:Y:S02]  /*1bca0*/  IMAD.MOV.U32 R28, RZ, RZ, R24 ;  /* 0x000000ffff1c7224 */ /* 0x000fe400078e0018 */
[----:B------:R-:W-:Y:S02]  /*1bcb0*/  IMAD.MOV.U32 R3, RZ, RZ, R25 ;  /* 0x000000ffff037224 */ /* 0x000fe400078e0019 */
[----:B------:R-:W-:Y:S02]  /*1bcc0*/  IMAD.MOV.U32 R2, RZ, RZ, R26 ;  /* 0x000000ffff027224 */ /* 0x000fe400078e001a */
[----:B------:R-:W-:Y:S02]  /*1bcd0*/  IMAD.MOV.U32 R0, RZ, RZ, R27 ;  /* 0x000000ffff007224 */ /* 0x000fe400078e001b */
[----:B---3--:R-:W0:Y:S04]  /*1bce0*/  LDSM.16.MT88.4 R24, [R29+0x1800] ;  /* 0x001800001d18783b */ /* 0x008e280000004200 */
[----:B------:R-:W-:Y:S01]  /*1bcf0*/  STL [R1+0x1214], R0 ;  /* 0x0012140001007387 */ /* 0x000fe20000100800 */
[----:B------:R-:W-:Y:S02]  /*1bd00*/  STL [R1+0x1210], R2 ;  /* 0x0012100201007387 */ /* 0x000fe40000100800 */
[----:B------:R-:W-:Y:S02]  /*1bd10*/  STL [R1+0x11fc], R3 ;  /* 0x0011fc0301007387 */ /* 0x000fe40000100800 */
[----:B------:R-:W-:Y:S01]  /*1bd20*/  STL [R1+0x11f8], R28 ;  /* 0x0011f81c01007387 */ /* 0x000fe20000100800 */
[----:B0-----:R-:W-:Y:S01]  /*1bd30*/  STL.64 [R1+0x10], R24 ;  /* 0x0000101801007387 */ /* 0x001fe20000100a00 */
[----:B------:R0:W-:Y:S03]  /*1bd40*/  STL.64 [R1+0x18], R26 ;  /* 0x0000181a01007387 */ /* 0x0001e60000100a00 */
[----:B0-----:R-:W3:Y:S01]  /*1bd50*/  LDL.LU.64 R26, [R1+0x12c0] ;  /* 0x0012c000011a7983 */ /* 0x001ee20000300a00 */
[----:B------:R-:W2:Y:S02]  /*1bd60*/  LDL.LU.64 R24, [R1+0x12b8] ;  /* 0x0012b80001187983 */ /* 0x000ea40000300a00 */
[----:B------:R-:W-:Y:S01]  /*1bd70*/  STL [R1+0x1218], R29 ;  /* 0x0012181d01007387 */ /* 0x000fe20000100800 */
[----:B--2---:R-:W-:Y:S01]  /*1bd80*/  HMMA.16816.F32.BF16 R8, R8, R24, R20 ;  /* 0x000000180808723c */ /* 0x004fe20000041814 */
[----:B------:R-:W2:Y:S01]  /*1bd90*/  LDL.LU.64 R22, [R1+0x12b0] ;  /* 0x0012b00001167983 */ /* 0x000ea20000300a00 */
[----:B------:R-:W2:Y:S11]  /*1bda0*/  LDL.LU.64 R20, [R1+0x12a8] ;  /* 0x0012a80001147983 */ /* 0x000eb60000300a00 */
[----:B------:R-:W-:Y:S10]  /*1bdb0*/  @!UPT UIADD3 URZ, URZ, URZ, URZ ;  /* 0x0000003f3f3ff290 */ /* 0x000ff4000fffe03f */
[----:B------:R0:W-:Y:S01]  /*1bdc0*/  STL.64 [R1+0xc0], R8 ;  /* 0x0000c00801007387 */ /* 0x0001e20000100a00 */
[----:B------:R3:W-:Y:S03]  /*1bdd0*/  STL.64 [R1+0xc8], R10 ;  /* 0x0000c80a01007387 */ /* 0x0007e60000100a00 */
[----:B0-----:R-:W4:Y:S01]  /*1bde0*/  LDL.LU R8, [R1+0x110] ;  /* 0x0001100001087983 */ /* 0x001f220000300800 */
[----:B------:R-:W4:Y:S02]  /*1bdf0*/  LDL.LU R9, [R1+0x114] ;  /* 0x0001140001097983 */ /* 0x000f240000300800 */
[----:B---3--:R-:W-:Y:S02]  /*1be00*/  IMAD.MOV.U32 R10, RZ, RZ, R26 ;  /* 0x000000ffff0a7224 */ /* 0x008fe400078e001a */
[----:B------:R-:W-:Y:S01]  /*1be10*/  IMAD.MOV.U32 R11, RZ, RZ, R27 ;  /* 0x000000ffff0b7224 */ /* 0x000fe200078e001b */
[----:B------:R-:W3:Y:S01]  /*1be20*/  LDL.LU R26, [R1+0x12a4] ;  /* 0x0012a400011a7983 */ /* 0x000ee20000300800 */
[----:B------:R-:W3:Y:S03]  /*1be30*/  LDL.LU R27, [R1+0x12a0] ;  /* 0x0012a000011b7983 */ /* 0x000ee60000300800 */
[----:B------:R0:W-:Y:S01]  /*1be40*/  STL.64 [R1+0x1238], R10 ;  /* 0x0012380a01007387 */ /* 0x0001e20000100a00 */
[C---:B--2---:R-:W-:Y:S03]  /*1be50*/  HMMA.16816.F32.BF16 R16, R20.reuse, R14, R16 ;  /* 0x0000000e1410723c */ /* 0x044fe60000041810 */
[----:B----4-:R-:W-:Y:S01]  /*1be60*/  STL.64 [R1+0x1230], R8 ;  /* 0x0012300801007387 */ /* 0x010fe20000100a00 */
[----:B0-----:R-:W2:Y:S11]  /*1be70*/  LDL.LU.64 R10, [R1+0x48] ;  /* 0x00004800010a7983 */ /* 0x001eb60000300a00 */
[----:B------:R-:W-:Y:S08]  /*1be80*/  @!UPT UIADD3 URZ, URZ, URZ, URZ ;  /* 0x0000003f3f3ff290 */ /* 0x000ff0000fffe03f */
[----:B------:R-:W-:Y:S02]  /*1be90*/  STL.64 [R1+0x1a0], R16 ;  /* 0x0001a01001007387 */ /* 0x000fe40000100a00 */
[----:B------:R0:W-:Y:S02]  /*1bea0*/  STL.64 [R1+0x1a8], R18 ;  /* 0x0001a81201007387 */ /* 0x0001e40000100a00 */
[----:B0-----:R-:W4:Y:S01]  /*1beb0*/  LDL.LU.64 R18, [R1+0x1298] ;  /* 0x0012980001127983 */ /* 0x001f220000300a00 */
[----:B------:R-:W4:Y:S02]  /*1bec0*/  LDL.LU.64 R16, [R1+0x1290] ;  /* 0x0012900001107983 */ /* 0x000f240000300a00 */
[C---:B----4-:R-:W-:Y:S11]  /*1bed0*/  HMMA.16816.F32.BF16 R16, R20.reuse, R6, R16 ;  /* 0x000000061410723c */ /* 0x050ff60000041810 */
[----:B------:R-:W-:Y:S11]  /*1bee0*/  @!UPT UIADD3 URZ, URZ, URZ, URZ ;  /* 0x0000003f3f3ff290 */ /* 0x000ff6000fffe03f */
[----:B------:R-:W-:Y:S01]  /*1bef0*/  @!UPT UIADD3 URZ, URZ, URZ, URZ ;  /* 0x0000003f3f3ff290 */ /* 0x000fe2000fffe03f */
[----:B------:R-:W-:Y:S01]  /*1bf00*/  STL.64 [R1+0x190], R16 ;  /* 0x0001901001007387 */ /* 0x000fe20000100a00 */
[----:B------:R0:W-:Y:S03]  /*1bf10*/  STL.64 [R1+0x198], R18 ;  /* 0x0001981201007387 */ /* 0x0001e60000100a00 */
[----:B0-----:R-:W2:Y:S01]  /*1bf20*/  LDL.LU.64 R18, [R1+0x1288] ;  /* 0x0012880001127983 */ /* 0x001ea20000300a00 */
[----:B------:R-:W2:Y:S02]  /*1bf30*/  LDL.LU.64 R16, [R1+0x1280] ;  /* 0x0012800001107983 */ /* 0x000ea40000300a00 */
[----:B------:R0:W-:Y:S02]  /*1bf40*/  STL.64 [R1+0x1258], R6 ;  /* 0x0012580601007387 */ /* 0x0001e40000100a00 */
[----:B------:R-:W4:Y:S01]  /*1bf50*/  LDL.LU R4, [R1+0x30] ;  /* 0x0000300001047983 */ /* 0x000f220000300800 */
[----:B------:R-:W4:Y:S04]  /*1bf60*/  LDL.LU R5, [R1+0x34] ;  /* 0x0000340001057983 */ /* 0x000f280000300800 */
[----:B0-----:R-:W4:Y:S01]  /*1bf70*/  LDL.LU R6, [R1+0x38] ;  /* 0x0000380001067983 */ /* 0x001f220000300800 */
[----:B------:R-:W4:Y:S01]  /*1bf80*/  LDL.LU R7, [R1+0x3c] ;  /* 0x00003c0001077983 */ /* 0x000f220000300800 */
[C---:B--2---:R-:W-:Y:S11]  /*1bf90*/  HMMA.16816.F32.BF16 R16, R20.reuse, R10, R16 ;  /* 0x0000000a1410723c */ /* 0x044ff60000041810 */
[----:B------:R-:W-:Y:S11]  /*1bfa0*/  @!UPT UIADD3 URZ, URZ, URZ, URZ ;  /* 0x0000003f3f3ff290 */ /* 0x000ff6000fffe03f */
[----:B------:R-:W-:Y:S01]  /*1bfb0*/  @!UPT UIADD3 URZ, URZ, URZ, URZ ;  /* 0x0000003f3f3ff290 */ /* 0x000fe2000fffe03f */
[----:B------:R-:W-:Y:S01]  /*1bfc0*/  STL.64 [R1+0x180], R16 ;  /* 0x0001801001007387 */ /* 0x000fe20000100a00 */
[----:B------:R0:W-:Y:S03]  /*1bfd0*/  STL.64 [R1+0x188], R18 ;  /* 0x0001881201007387 */ /* 0x0001e60000100a00 */
[----:B0-----:R-:W3:Y:S01]  /*1bfe0*/  LDL.LU.64 R18, [R1+0x1278] ;  /* 0x0012780001127983 */ /* 0x001ee20000300a00 */
[----:B------:R-:W3:Y:S02]  /*1bff0*/  LDL.LU.64 R16, [R1+0x1270] ;  /* 0x0012700001107983 */ /* 0x000ee40000300a00 */
[----:B------:R0:W-:Y:S02]  /*1c000*/  STL.64 [R1+0x1250], R10 ;  /* 0x0012500a01007387 */ /* 0x0001e40000100a00 */
[----:B------:R-:W2:Y:S01]  /*1c010*/  LDL.LU R8, [R1+0x20] ;  /* 0x0000200001087983 */ /* 0x000ea20000300800 */
[----:B------:R-:W2:Y:S04]  /*1c020*/  LDL.LU R9, [R1+0x24] ;  /* 0x0000240001097983 */ /* 0x000ea80000300800 */
[----:B0-----:R-:W2:Y:S01]  /*1c030*/  LDL.LU R10, [R1+0x28] ;  /* 0x00002800010a7983 */ /* 0x001ea20000300800 */
[----:B------:R-:W2:Y:S01]  /*1c040*/  LDL.LU R11, [R1+0x2c] ;  /* 0x00002c00010b7983 */ /* 0x000ea20000300800 */
[----:B---3--:R-:W-:Y:S02]  /*1c050*/  HMMA.16816.F32.BF16 R20, R20, R26, R16 ;  /* 0x0000001a1414723c */ /* 0x008fe40000041810 */
[----:B------:R-:W4:Y:S01]  /*1c060*/  LDL.LU.64 R18, [R1+0x1268] ;  /* 0x0012680001127983 */ /* 0x000f220000300a00 */
[----:B------:R-:W4:Y:S11]  /*1c070*/  LDL.LU.64 R16, [R1+0x1260] ;  /* 0x0012600001107983 */ /* 0x000f360000300a00 */
[----:B------:R-:W-:Y:S09]  /*1c080*/  @!UPT UIADD3 URZ, URZ, URZ, URZ ;  /* 0x0000003f3f3ff290 */ /* 0x000ff2000fffe03f */
[----:B------:R0:W-:Y:S01]  /*1c090*/  STL.64 [R1+0x170], R20 ;  /* 0x0001701401007387 */ /* 0x0001e20000100a00 */
[----:B------:R1:W-:Y:S03]  /*1c0a0*/  STL.64 [R1+0x178], R22 ;  /* 0x0001781601007387 */ /* 0x0003e60000100a00 */
[----:B0-----:R-:W3:Y:S01]  /*1c0b0*/  LDL.LU R20, [R1] ;  /* 0x0000000001147983 */ /* 0x001ee20000300800 */
[----:B------:R-:W3:Y:S02]  /*1c0c0*/  LDL.LU R21, [R1+0x4] ;  /* 0x0000040001157983 */ /* 0x000ee40000300800 */
[----:B-1----:R-:W3:Y:S02]  /*1c0d0*/  LDL.LU R22, [R1+0x8] ;  /* 0x0000080001167983 */ /* 0x002ee40000300800 */
[----:B------:R-:W3:Y:S01]  /*1c0e0*/  LDL.LU R23, [R1+0xc] ;  /* 0x00000c0001177983 */ /* 0x000ee20000300800 */
[C---:B----4-:R-:W-:Y:S11]  /*1c0f0*/  HMMA.16816.F32.BF16 R4, R16.reuse, R14, R4 ;  /* 0x0000000e1004723c */ /* 0x050ff60000041804 */
[----:B------:R-:W-:Y:S11]  /*1c100*/  @!UPT UIADD3 URZ, URZ, URZ, URZ ;  /* 0x0000003f3f3ff290 */ /* 0x000ff6000fffe03f */
[----:B------:R-:W-:Y:S01]  /*1c110*/  @!UPT UIADD3 URZ, URZ, URZ, URZ ;  /* 0x0000003f3f3ff290 */ /* 0x000fe2000fffe03f */
        /* <DEDUP_REMOVED lines=9> */
[----:B0-----:R-:W3:Y:S01]  /*1c1b0*/  LDL.LU.64 R10, [R1+0x1250] ;  /* 0x00125000010a7983 */ /* 0x001ee20000300a00 */
[----:B------:R-:W2:Y:S02]  /*1c1c0*/  LDL.LU.64 R6, [R1+0x1248] ;  /* 0x0012480001067983 */ /* 0x000ea40000300a00 */
[----:B------:R-:W2:Y:S01]  /*1c1d0*/  LDL.LU.64 R4, [R1+0x1240] ;  /* 0x0012400001047983 */ /* 0x000ea20000300a00 */
[----:B------:R-:W0:Y:S04]  /*1c1e0*/  S2R R12, SR_TID.X ;  /* 0x00000000000c7919 */ /* 0x000e280000002100 */
[----:B------:R-:W1:Y:S01]  /*1c1f0*/  S2R R13, SR_TID.X ;  /* 0x00000000000d7919 */ /* 0x000e620000002100 */
[----:B0-----:R-:W-:Y:S01]  /*1c200*/  LOP3.LUT R12, R12, 0x7, RZ, 0xc0, !PT ;  /* 0x000000070c0c7812 */ /* 0x001fe200078ec0ff */
[----:B-1----:R-:W-:Y:S01]  /*1c210*/  IMAD.SHL.U32 R29, R13, 0x40, RZ ;  /* 0x000000400d1d7824 */ /* 0x002fe200078e00ff */
[C---:B---3--:R-:W-:Y:S08]  /*1c220*/  HMMA.16816.F32.BF16 R20, R16.reuse, R10, R20 ;  /* 0x0000000a1014723c */ /* 0x048ff00000041814 */
[----:B--2---:R-:W-:Y:S01]  /*1c230*/  HMMA.16816.F32.BF16 R16, R16, R26, R4 ;  /* 0x0000001a1010723c */ /* 0x004fe20000041804 */
[----:B------:R-:W-:-:S02]  /*1c240*/  IMAD.MOV.U32 R3, RZ, RZ, R10 ;  /* 0x000000ffff037224 */ /* 0x000fc400078e000a */
[----:B------:R-:W-:-:S04]  /*1c250*/  IMAD.MOV.U32 R28, RZ, RZ, R11 ;  /* 0x000000ffff1c7224 */ /* 0x000fc800078e000b */
[----:B------:R-:W-:-:S08]  /*1c260*/  IMAD.MOV.U32 R4, RZ, RZ, R26 ;  /* 0x000000ffff047224 */ /* 0x000fd000078e001a */
[----:B------:R-:W-:Y:S01]  /*1c270*/  STL.64 [R1+0x20], R20 ;  /* 0x0000201401007387 */ /* 0x000fe20000100a00 */
[----:B------:R-:W-:Y:S02]  /*1c280*/  STL.64 [R1+0x28], R22 ;  /* 0x0000281601007387 */ /* 0x000fe40000100a00 */
[----:B------:R-:W2:Y:S02]  /*1c290*/  LDL.LU.64 R10, [R1+0x1238] ;  /* 0x00123800010a7983 */ /* 0x000ea40000300a00 */
[----:B------:R-:W2:Y:S01]  /*1c2a0*/  LDL.LU.64 R8, [R1+0x1230] ;  /* 0x0012300001087983 */ /* 0x000ea20000300a00 */
[----:B------:R0:W-:Y:S02]  /*1c2b0*/  STL [R1+0x121c], R3 ;  /* 0x00121c0301007387 */ /* 0x0001e40000100800 */
[----:B------:R-:W-:Y:S02]  /*1c2c0*/  STL.64 [R1+0xe0], R16 ;  /* 0x0000e01001007387 */ /* 0x000fe40000100a00 */
[----:B------:R-:W-:Y:S02]  /*1c2d0*/  STL.64 [R1+0xe8], R18 ;  /* 0x0000e81201007387 */ /* 0x000fe40000100a00 */
[----:B0-----:R-:W-:-:S02]  /*1c2e0*/  IMAD.MOV.U32 R3, RZ, RZ, R27 ;  /* 0x000000ffff037224 */ /* 0x001fc400078e001b */
[----:B------:R-:W2:Y:S01]  /*1c2f0*/  LDL.LU.64 R26, [R1+0x1228] ;  /* 0x00122800011a7983 */ /* 0x000ea20000300a00 */
[----:B------:R-:W2:Y:S02]  /*1c300*/  LDL.LU.64 R24, [R1+0x1220] ;  /* 0x0012200001187983 */ /* 0x000ea40000300a00 */
[----:B------:R-:W-:Y:S02]  /*1c310*/  IMAD R23, R12, 0x90, RZ ;  /* 0x000000900c177824 */ /* 0x000fe400078e02ff */
[----:B------:R-:W-:-:S05]  /*1c320*/  IMAD.SHL.U32 R22, R13, 0x2, RZ ;  /* 0x000000020d167824 */ /* 0x000fca00078e00ff */
[----:B------:R-:W-:-:S04]  /*1c330*/  LOP3.LUT R23, R23, 0x10, R22, 0x78, !PT ;  /* 0x0000001017177812 */ /* 0x000fc800078e7816 */
[----:B------:R-:W-:Y:S01]  /*1c340*/  LOP3.LUT R23, R23, 0x400, R29, 0xf8, !PT ;  /* 0x0000040017177812 */ /* 0x000fe200078ef81d */
[----:B------:R-:W0:Y:S05]  /*1c350*/  S2R R12, SR_TID.X ;  /* 0x00000000000c7919 */ /* 0x000e2a0000002100 */
[----:B------:R-:W1:Y:S01]  /*1c360*/  LDSM.16.MT88.4 R20, [R23+0x2000] ;  /* 0x002000001714783b */ /* 0x000e620000004200 */
[----:B------:R-:W-:-:S05]  /*1c370*/  LOP3.LUT R13, R13, 0x7, RZ, 0xc0, !PT ;  /* 0x000000070d0d7812 */ /* 0x000fca00078ec0ff */
[----:B------:R-:W-:Y:S02]  /*1c380*/  IMAD R13, R13, 0x110, RZ ;  /* 0x000001100d0d7824 */ /* 0x000fe400078e02ff */
[C---:B0-----:R-:W-:Y:S02]  /*1c390*/  IMAD.SHL.U32 R29, R12.reuse, 0x2, RZ ;  /* 0x000000020c1d7824 */ /* 0x041fe400078e00ff */
[----:B------:R-:W-:-:S03]  /*1c3a0*/  IMAD.SHL.U32 R12, R12, 0x40, RZ ;  /* 0x000000400c0c7824 */ /* 0x000fc600078e00ff */
[----:B------:R-:W-:-:S04]  /*1c3b0*/  LOP3.LUT R13, R13, 0x30, R29, 0x78, !PT ;  /* 0x000000300d0d7812 */ /* 0x000fc800078e781d */
[----:B------:R-:W-:-:S05]  /*1c3c0*/  LOP3.LUT R13, R13, 0x800, R12, 0xf8, !PT ;  /* 0x000008000d0d7812 */ /* 0x000fca00078ef80c */
[----:B------:R-:W-:Y:S04]  /*1c3d0*/  LDSM.16.M88.4 R16, [R13+0x5080] ;  /* 0x005080000d10783b */ /* 0x000fe80000000200 */
[----:B-1----:R0:W-:Y:S02]  /*1c3e0*/  STL.64 [R1+0x11a8], R22 ;  /* 0x0011a81601007387 */ /* 0x0021e40000100a00 */
[----:B0-----:R-:W-:Y:S02]  /*1c3f0*/  IMAD.MOV.U32 R22, RZ, RZ, R4 ;  /* 0x000000ffff167224 */ /* 0x001fe400078e0004 */
[----:B------:R-:W0:Y:S04]  /*1c400*/  LDSM.16.M88.4 R4, [R13+0x4080] ;  /* 0x004080000d04783b */ /* 0x000e280000000200 */
[----:B------:R-:W-:Y:S04]  /*1c410*/  STL.64 [R1+0x11a0], R20 ;  /* 0x0011a01401007387 */ /* 0x000fe80000100a00 */
[----:B0-----:R-:W-:Y:S01]  /*1c420*/  STL.64 [R1+0x50], R4 ;  /* 0x0000500401007387 */ /* 0x001fe20000100a00 */
[----:B------:R-:W-:Y:S02]  /*1c430*/  STL.64 [R1+0x58], R6 ;  /* 0x0000580601007387 */ /* 0x000fe40000100a00 */
[----:B------:R-:W0:Y:S04]  /*1c440*/  LDSM.16.M88.4 R4, [R13+0x6080] ;  /* 0x006080000d04783b */ /* 0x000e280000000200 */
[----:B------:R1:W-:Y:S01]  /*1c450*/  STL.64 [R1+0x60], R16 ;  /* 0x0000601001007387 */ /* 0x0003e20000100a00 */
[----:B------:R3:W-:Y:S04]  /*1c460*/  STL.64 [R1+0x68], R18 ;  /* 0x0000681201007387 */ /* 0x0007e80000100a00 */
[----:B------:R-:W4:Y:S04]  /*1c470*/  S2R R12, SR_TID.X ;  /* 0x00000000000c7919 */ /* 0x000f280000002100 */
[----:B0-----:R-:W-:Y:S01]  /*1c480*/  STL.64 [R1+0xa0], R4 ;  /* 0x0000a00401007387 */ /* 0x001fe20000100a00 */
[----:B------:R-:W-:Y:S02]  /*1c490*/  STL.64 [R1+0xa8], R6 ;  /* 0x0000a80601007387 */ /* 0x000fe40000100a00 */
[----:B------:R-:W0:Y:S01]  /*1c4a0*/  LDSM.16.M88.4 R4, [R13+0x7080] ;  /* 0x007080000d04783b */ /* 0x000e220000000200 */
[----:B----4-:R-:W-:-:S03]  /*1c4b0*/  LOP3.LUT R29, R12, 0x7, RZ, 0xc0, !PT ;  /* 0x000000070c1d7812 */ /* 0x010fc600078ec0ff */
[C---:B------:R-:W-:Y:S02]  /*1c4c0*/  IMAD.SHL.U32 R20, R12.reuse, 0x2, RZ ;  /* 0x000000020c147824 */ /* 0x040fe400078e00ff */
[----:B-1----:R-:W-:Y:S02]  /*1c4d0*/  IMAD R17, R29, 0x90, RZ ;  /* 0x000000901d117824 */ /* 0x002fe400078e02ff */
[----:B---3--:R-:W-:-:S03]  /*1c4e0*/  IMAD.SHL.U32 R18, R12, 0x40, RZ ;  /* 0x000000400c127824 */ /* 0x008fc600078e00ff */
[----:B------:R-:W-:-:S04]  /*1c4f0*/  LOP3.LUT R21, R17, 0x10, R20, 0x78, !PT ;  /* 0x0000001011157812 */ /* 0x000fc800078e7814 */
[----:B------:R-:W-:Y:S01]  /*1c500*/  LOP3.LUT R21, R21, 0x400, R18, 0xf8, !PT ;  /* 0x0000040015157812 */ /* 0x000fe200078ef812 */
[----:B0-----:R-:W-:Y:S01]  /*1c510*/  STL.64 [R1+0x90], R4 ;  /* 0x0000900401007387 */ /* 0x001fe20000100a00 */
[----:B------:R2:W-:Y:S02]  /*1c520*/  STL.64 [R1+0x98], R6 ;  /* 0x0000980601007387 */ /* 0x0005e40000100a00 */
[----:B------:R-:W-:Y:S01]  /*1c530*/  LOP3.LUT R21, R21, 0x20, RZ, 0x3c, !PT ;  /* 0x0000002015157812 */ /* 0x000fe200078e3cff */
[----:B------:R-:W-:Y:S02]  /*1c540*/  IMAD.MOV.U32 R23, RZ, RZ, R3 ;  /* 0x000000ffff177224 */ /* 0x000fe400078e0003 */
[----:B------:R-:W-:Y:S02]  /*1c550*/  IMAD.MOV.U32 R3, RZ, RZ, R14 ;  /* 0x000000ffff037224 */ /* 0x000fe400078e000e */
[----:B------:R-:W-:Y:S01]  /*1c560*/  IMAD.MOV.U32 R29, RZ, RZ, R15 ;  /* 0x000000ffff1d7224 */ /* 0x000fe200078e000f */
[----:B--2---:R-:W-:Y:S11]  /*1c570*/  HMMA.16816.F32.BF16 R4, R24, R14, R8 ;  /* 0x0000000e1804723c */ /* 0x004ff60000041808 */
[----:B------:R-:W-:Y:S11]  /*1c580*/  @!UPT UIADD3 URZ, URZ, URZ, URZ ;  /* 0x0000003f3f3ff290 */ /* 0x000ff6000fffe03f */
[----:B------:R-:W-:Y:S01]  /*1c590*/  @!UPT UIADD3 URZ, URZ, URZ, URZ ;  /* 0x0000003f3f3ff290 */ /* 0x000fe2000fffe03f */
[----:B------:R-:W-:Y:S01]  /*1c5a0*/  STL.64 [R1+0xf0], R4 ;  /* 0x0000f00401007387 */ /* 0x000fe20000100a00 */
[----:B------:R-:W-:Y:S02]  /*1c5b0*/  STL.64 [R1+0xf8], R6 ;  /* 0x0000f80601007387 */ /* 0x000fe40000100a00 */
[----:B------:R-:W0:Y:S04]  /*1c5c0*/  LDSM.16.MT88.4 R4, [R21+0x2000] ;  /* 0x002000001504783b */ /* 0x000e280000004200 */
[----:B------:R-:W2:Y:S01]  /*1c5d0*/  LDL.LU R12, [R1+0x140] ;  /* 0x00014000010c7983 */ /* 0x000ea20000300800 */
[----:B------:R-:W2:Y:S01]  /*1c5e0*/  LDL.LU R13, [R1+0x144] ;  /* 0x00014400010d7983 */ /* 0x000ea20000300800 */
[----:B------:R-:W2:Y:S02]  /*1c5f0*/  LDL.LU R14, [R1+0x148] ;  /* 0x00014800010e7983 */ /* 0x000ea40000300800 */
[----:B------:R-:W2:Y:S02]  /*1c600*/  LDL.LU R15, [R1+0x14c] ;  /* 0x00014c00010f7983 */ /* 0x000ea40000300800 */
[----:B------:R-:W-:Y:S01]  /*1c610*/  STL.64 [R1+0x11f0], R22 ;  /* 0x0011f01601007387 */ /* 0x000fe20000100a00 */
[----:B------:R-:W-:Y:S04]  /*1c620*/  STL.64 [R1+0x11e8], R20 ;  /* 0x0011e81401007387 */ /* 0x000fe80000100a00 */
[----:B0-----:R-:W-:Y:S01]  /*1c630*/  STL.64 [R1+0x1170], R6 ;  /* 0x0011700601007387 */ /* 0x001fe20000100a00 */
[----:B------:R0:W-:Y:S03]  /*1c640*/  STL.64 [R1+0x1168], R4 ;  /* 0x0011680401007387 */ /* 0x0001e60000100a00 */
[----:B0-----:R-:W3:Y:S01]  /*1c650*/  LDL.LU.64 R4, [R1+0x10] ;  /* 0x0000100001047983 */ /* 0x001ee20000300a00 */
[----:B------:R-:W4:Y:S01]  /*1c660*/  LDL.LU.64 R6, [R1+0x18] ;  /* 0x0000180001067983 */ /* 0x000f220000300a00 */
[----:B------:R-:W-:-:S04]  /*1c670*/  LOP3.LUT R19, R17, 0x10, R20, 0x78, !PT ;  /* 0x0000001011137812 */ /* 0x000fc800078e7814 */
[----:B------:R-:W-:-:S04]  /*1c680*/  LOP3.LUT R19, R19, 0x400, R18, 0xf8, !PT ;  /* 0x0000040013137812 */ /* 0x000fc800078ef812 */
[----:B------:R-:W-:-:S05]  /*1c690*/  LOP3.LUT R19, R19, 0x40, RZ, 0x3c, !PT ;  /* 0x0000004013137812 */ /* 0x000fca00078e3cff */
[----:B------:R-:W0:Y:S04]  /*1c6a0*/  LDSM.16.MT88.4 R8, [R19+0x2000] ;  /* 0x002000001308783b */ /* 0x000e280000004200 */
[----:B----4-:R-:W-:Y:S01]  /*1c6b0*/  STL.64 [R1+0x11e0], R6 ;  /* 0x0011e00601007387 */ /* 0x010fe20000100a00 */
[----:B---3--:R1:W-:Y:S03]  /*1c6c0*/  STL.64 [R1+0x11d8], R4 ;  /* 0x0011d80401007387 */ /* 0x0083e60000100a00 */
[----:B-1----:R-:W3:Y:S01]  /*1c6d0*/  LDL.LU R4, [R1+0x130] ;  /* 0x0001300001047983 */ /* 0x002ee20000300800 */
[----:B------:R-:W3:Y:S02]  /*1c6e0*/  LDL.LU R5, [R1+0x134] ;  /* 0x0001340001057983 */ /* 0x000ee40000300800 */
[----:B------:R-:W3:Y:S02]  /*1c6f0*/  LDL.LU R6, [R1+0x138] ;  /* 0x0001380001067983 */ /* 0x000ee40000300800 */
[----:B------:R-:W3:Y:S01]  /*1c700*/  LDL.LU R7, [R1+0x13c] ;  /* 0x00013c0001077983 */ /* 0x000ee20000300800 */
[----:B------:R-:W4:Y:S01]  /*1c710*/  LDL.LU R20, [R1+0x150] ;  /* 0x0001500001147983 */ /* 0x000f220000300800 */
[----:B------:R-:W4:Y:S02]  /*1c720*/  LDL.LU R21, [R1+0x154] ;  /* 0x0001540001157983 */ /* 0x000f240000300800 */
[----:B------:R-:W4:Y:S02]  /*1c730*/  LDL.LU R22, [R1+0x158] ;  /* 0x0001580001167983 */ /* 0x000f240000300800 */
[----:B------:R-:W4:Y:S01]  /*1c740*/  LDL.LU R23, [R1+0x15c] ;  /* 0x00015c0001177983 */ /* 0x000f220000300800 */
[----:B------:R-:W-:Y:S01]  /*1c750*/  STL [R1+0x11b0], R19 ;  /* 0x0011b01301007387 */ /* 0x000fe20000100800 */
[----:B------:R-:W-:Y:S02]  /*1c760*/  STL [R1+0x11b8], R18 ;  /* 0x0011b81201007387 */ /* 0x000fe40000100800 */
[----:B------:R1:W-:Y:S02]  /*1c770*/  STL [R1+0x11b4], R17 ;  /* 0x0011b41101007387 */ /* 0x0003e40000100800 */
[----:B------:R-:W2:Y:S01]  /*1c780*/  LDL.LU R16, [R1+0x100] ;  /* 0x0001000001107983 */ /* 0x000ea20000300800 */
[----:B-1----:R-:W2:Y:S01]  /*1c790*/  LDL.LU R17, [R1+0x104] ;  /* 0x0001040001117983 */ /* 0x002ea20000300800 */
[----:B------:R-:W2:Y:S02]  /*1c7a0*/  LDL.LU R18, [R1+0x108] ;  /* 0x0001080001127983 */ /* 0x000ea40000300800 */
[----:B------:R-:W2:Y:S02]  /*1c7b0*/  LDL.LU R19, [R1+0x10c] ;  /* 0x00010c0001137983 */ /* 0x000ea40000300800 */
[----:B--2---:R1:W-:Y:S01]  /*1c7c0*/  STL.64 [R1+0x11c8], R18 ;  /* 0x0011c81201007387 */ /* 0x0043e20000100a00 */
[----:B------:R-:W-:Y:S02]  /*1c7d0*/  STL.64 [R1+0x11c0], R16 ;  /* 0x0011c01001007387 */ /* 0x000fe40000100a00 */
[----:B-1----:R-:W-:-:S02]  /*1c7e0*/  IMAD.MOV.U32 R18, RZ, RZ, R3 ;  /* 0x000000ffff127224 */ /* 0x002fc400078e0003 */
[----:B------:R-:W-:Y:S01]  /*1c7f0*/  IMAD.MOV.U32 R19, RZ, RZ, R29 ;  /* 0x000000ffff137224 */ /* 0x000fe200078e001d */
[----:B------:R-:W2:Y:S01]  /*1c800*/  LDL.LU R3, [R1+0x121c] ;  /* 0x00121c0001037983 */ /* 0x000ea20000300800 */
[----:B------:R-:W2:Y:S02]  /*1c810*/  LDL.LU R29, [R1+0x1218] ;  /* 0x00121800011d7983 */ /* 0x000ea40000300800 */
[----:B0-----:R0:W-:Y:S02]  /*1c820*/  STL.64 [R1+0x1130], R10 ;  /* 0x0011300a01007387 */ /* 0x0011e40000100a00 */
[----:B0-----:R-:W-:Y:S02]  /*1c830*/  IMAD.MOV.U32 R10, RZ, RZ, R0 ;  /* 0x000000ffff0a7224 */ /* 0x001fe400078e0000 */
[----:B------:R-:W-:-:S07]  /*1c840*/  IMAD.MOV.U32 R11, RZ, RZ, R2 ;  /* 0x000000ffff0b7224 */ /* 0x000fce00078e0002 */
[----:B------:R-:W-:Y:S01]  /*1c850*/  HMMA.16816.F32.BF16 R12, R24, R10, R12 ;  /* 0x0000000a180c723c */ /* 0x000fe2000004180c */
[----:B------:R-:W-:Y:S01]  /*1c860*/  STL.64 [R1+0x1128], R8 ;  /* 0x0011280801007387 */ /* 0x000fe20000100a00 */
[----:B------:R-:W2:Y:S02]  /*1c870*/  LDL.LU R0, [R1+0x1214] ;  /* 0x0012140001007983 */ /* 0x000ea40000300800 */
[----:B------:R-:W2:Y:S11]  /*1c880*/  LDL.LU R2, [R1+0x1210] ;  /* 0x0012100001027983 */ /* 0x000eb60000300800 */
[----:B------:R-:W-:Y:S08]  /*1c890*/  @!UPT UIADD3 URZ, URZ, URZ, URZ ;  /* 0x0000003f3f3ff290 */ /* 0x000ff0000fffe03f */
[----:B------:R-:W-:Y:S01]  /*1c8a0*/  STL.64 [R1+0x140], R12 ;  /* 0x0001400c01007387 */ /* 0x000fe20000100a00 */
[----:B------:R0:W-:Y:S03]  /*1c8b0*/  STL.64 [R1+0x148], R14 ;  /* 0x0001480e01007387 */ /* 0x0001e60000100a00 */
[----:B0-----:R-:W2:Y:S01]  /*1c8c0*/  LDL.LU.64 R14, [R1+0x1208] ;  /* 0x00120800010e7983 */ /* 0x001ea20000300a00 */
[----:B------:R-:W3:Y:S02]  /*1c8d0*/  LDL.LU.64 R12, [R1+0x1200] ;  /* 0x00120000010c7983 */ /* 0x000ee40000300a00 */
[----:B------:R3:W-:Y:S02]  /*1c8e0*/  STL.64 [R1+0x11d0], R10 ;  /* 0x0011d00a01007387 */ /* 0x0007e40000100a00 */
[----:B--2---:R-:W-:Y:S02]  /*1c8f0*/  IMAD.MOV.U32 R8, RZ, RZ, R15 ;  /* 0x000000ffff087224 */ /* 0x004fe400078e000f */
[----:B------:R-:W-:-:S02]  /*1c900*/  IMAD.MOV.U32 R9, RZ, RZ, R14 ;  /* 0x000000ffff097224 */ /* 0x000fc400078e000e */
[----:B---3--:R-:W-:Y:S02]  /*1c910*/  IMAD.MOV.U32 R10, RZ, RZ, R13 ;  /* 0x000000ffff0a7224 */ /* 0x008fe400078e000d */
[----:B------:R-:W-:Y:S02]  /*1c920*/  IMAD.MOV.U32 R11, RZ, RZ, R12 ;  /* 0x000000ffff0b7224 */ /* 0x000fe400078e000c */
[----:B------:R-:W0:Y:S04]  /*1c930*/  LDSM.16.MT88.4 R12, [R29+0x2000] ;  /* 0x002000001d0c783b */ /* 0x000e280000004200 */
[----:B0-----:R-:W-:Y:S01]  /*1c940*/  STL [R1+0x10c0], R12 ;  /* 0x0010c00c01007387 */ /* 0x001fe20000100800 */
[----:B------:R-:W-:Y:S02]  /*1c950*/  STL [R1+0x10bc], R13 ;  /* 0x0010bc0d01007387 */ /* 0x000fe40000100800 */
[----:B------:R0:W-:Y:S02]  /*1c960*/  STL [R1+0x10b8], R14 ;  /* 0x0010b80e01007387 */ /* 0x0001e40000100800 */
[----:B------:R1:W-:Y:S02]  /*1c970*/  STL [R1+0x10b4], R15 ;  /* 0x0010b40f01007387 */ /* 0x0003e40000100800 */
[----:B0-----:R-:W-:-:S02]  /*1c980*/  IMAD.MOV.U32 R14, RZ, RZ, R3 ;  /* 0x000000ffff0e7224 */ /* 0x001fc400078e0003 */
[----:B-1----:R-:W-:Y:S01]  /*1c990*/  IMAD.MOV.U32 R15, RZ, RZ, R28 ;  /* 0x000000ffff0f7224 */ /* 0x002fe200078e001c */
[----:B------:R-:W2:Y:S01]  /*1c9a0*/  LDL.LU R3, [R1+0x11fc] ;  /* 0x0011fc0001037983 */ /* 0x000ea20000300800 */
[----:B------:R-:W3:Y:S05]  /*1c9b0*/  LDL.LU R28, [R1+0x11f8] ;  /* 0x0011f800011c7983 */ /* 0x000eea0000300800 */
[C---:B----4-:R-:W-:Y:S01]  /*1c9c0*/  HMMA.16816.F32.BF16 R20, R24.reuse, R14, R20 ;  /* 0x0000000e1814723c */ /* 0x050fe20000041814 */
[----:B------:R-:W-:Y:S11]  /*1c9d0*/  STL [R1+0x10b0], R29 ;  /* 0x0010b01d01007387 */ /* 0x000ff60000100800 */
[----:B------:R-:W-:Y:S11]  /*1c9e0*/  @!UPT UIADD3 URZ, URZ, URZ, URZ ;  /* 0x0000003f3f3ff290 */ /* 0x000ff6000fffe03f */
[----:B------:R-:W-:Y:S01]  /*1c9f0*/  STL.64 [R1+0x150], R20 ;  /* 0x0001501401007387 */ /* 0x000fe20000100a00 */
[----:B------:R0:W-:Y:S03]  /*1ca00*/  STL.64 [R1+0x158], R22 ;  /* 0x0001581601007387 */ /* 0x0001e60000100a00 */
[----:B0-----:R-:W4:Y:S01]  /*1ca10*/  LDL.LU.64 R22, [R1+0x11f0] ;  /* 0x0011f00001167983 */ /* 0x001f220000300a00 */
[----:B------:R-:W2:Y:S01]  /*1ca20*/  LDL.LU.64 R20, [R1+0x11e8] ;  /* 0x0011e80001147983 */ /* 0x000ea20000300a00 */
[----:B----4-:R-:W-:Y:S02]  /*1ca30*/  HMMA.16816.F32.BF16 R24, R24, R22, R4 ;  /* 0x000000161818723c */ /* 0x010fe40000041804 */
[----:B------:R-:W4:Y:S01]  /*1ca40*/  LDL.LU.64 R6, [R1+0x11e0] ;  /* 0x0011e00001067983 */ /* 0x000f220000300a00 */
[----:B------:R-:W4:Y:S11]  /*1ca50*/  LDL.LU.64 R4, [R1+0x11d8] ;  /* 0x0011d80001047983 */ /* 0x000f360000300a00 */
[----:B------:R-:W-:Y:S09]  /*1ca60*/  @!UPT UIADD3 URZ, URZ, URZ, URZ ;  /* 0x0000003f3f3ff290 */ /* 0x000ff2000fffe03f */
[----:B------:R3:W-:Y:S01]  /*1ca70*/  STL.64 [R1+0x130], R24 ;  /* 0x0001301801007387 */ /* 0x0007e20000100a00 */
[----:B------:R0:W-:Y:S02]  /*1ca80*/  STL.64 [R1+0x138], R26 ;  /* 0x0001381a01007387 */ /* 0x0001e40000100a00 */
[----:B---3--:R-:W-:Y:S02]  /*1ca90*/  IMAD.MOV.U32 R24, RZ, RZ, R28 ;  /* 0x000000ffff187224 */ /* 0x008fe400078e001c */
[----:B0-----:R-:W-:Y:S02]  /*1caa0*/  IMAD.MOV.U32 R26, RZ, RZ, R2 ;  /* 0x000000ffff1a7224 */ /* 0x001fe400078e0002 */
[----:B------:R-:W-:Y:S02]  /*1cab0*/  IMAD.MOV.U32 R27, RZ, RZ, R0 ;  /* 0x000000ffff1b7224 */ /* 0x000fe400078e0000 */
[----:B--2---:R-:W-:Y:S01]  /*1cac0*/  IMAD.MOV.U32 R25, RZ, RZ, R3 ;  /* 0x000000ffff197224 */ /* 0x004fe200078e0003 */
[C---:B----4-:R-:W-:Y:S01]  /*1cad0*/  HMMA.16816.F32.BF16 R16, R4.reuse, R18, R8 ;  /* 0x000000120410723c */ /* 0x050fe20000041808 */
[----:B------:R-:W2:Y:S11]  /*1cae0*/  LDL.LU.64 R10, [R1+0x11d0] ;  /* 0x0011d000010a7983 */ /* 0x000eb60000300a00 */
[----:B------:R-:W-:Y:S11]  /*1caf0*/  @!UPT UIADD3 URZ, URZ, URZ, URZ ;  /* 0x0000003f3f3ff290 */ /* 0x000ff6000fffe03f */
[----:B------:R-:W-:Y:S01]  /*1cb00*/  @!UPT UIADD3 URZ, URZ, URZ, URZ ;  /* 0x0000003f3f3ff290 */ /* 0x000fe2000fffe03f */
[----:B------:R-:W-:Y:S02]  /*1cb10*/  IMAD.MOV.U32 R2, RZ, RZ, R18 ;  /* 0x000000ffff027224 */ /* 0x000fe400078e0012 */
[----:B------:R-:W-:Y:S02]  /*1cb20*/  IMAD.MOV.U32 R0, RZ, RZ, R19 ;  /* 0x000000ffff007224 */ /* 0x000fe400078e0013 */
[----:B------:R-:W-:Y:S02]  /*1cb30*/  IMAD.MOV.U32 R28, RZ, RZ, R16 ;  /* 0x000000ffff1c7224 */ /* 0x000fe400078e0010 */
[----:B------:R-:W-:Y:S01]  /*1cb40*/  IMAD.MOV.U32 R3, RZ, RZ, R17 ;  /* 0x000000ffff037224 */ /* 0x000fe200078e0011 */
[----:B------:R-:W2:Y:S01]  /*1cb50*/  LDL.LU.64 R18, [R1+0x11c8] ;  /* 0x0011c80001127983 */ /* 0x000ea20000300a00 */
[----:B------:R-:W2:Y:S02]  /*1cb60*/  LDL.LU.64 R16, [R1+0x11c0] ;  /* 0x0011c00001107983 */ /* 0x000ea40000300a00 */
[----:B------:R-:W-:Y:S01]  /*1cb70*/  STL [R1+0x10f8], R0 ;  /* 0x0010f80001007387 */ /* 0x000fe20000100800 */
[----:B------:R0:W-:Y:S01]  /*1cb80*/  STL [R1+0x10f4], R3 ;  /* 0x0010f40301007387 */ /* 0x0001e20000100800 */
[----:B------:R-:W-:Y:S02]  /*1cb90*/  STL [R1+0x10f0], R28 ;  /* 0x0010f01c01007387 */ /* 0x000fe40000100800 */
[----:B------:R1:W-:Y:S01]  /*1cba0*/  STL [R1+0x10ec], R2 ;  /* 0x0010ec0201007387 */ /* 0x0003e20000100800 */
[C---:B--2---:R-:W-:Y:S01]  /*1cbb0*/  HMMA.16816.F32.BF16 R8, R4.reuse, R10, R16 ;  /* 0x0000000a0408723c */ /* 0x044fe20000041810 */
[----:B------:R-:W2:Y:S01]  /*1cbc0*/  LDL.LU R18, [R1+0x11b8] ;  /* 0x0011b80001127983 */ /* 0x000ea20000300800 */
[----:B------:R-:W3:Y:S06]  /*1cbd0*/  LDL.LU R17, [R1+0x11b4] ;  /* 0x0011b40001117983 */ /* 0x000eec0000300800 */
[----:B------:R-:W-:Y:S01]  /*1cbe0*/  HMMA.16816.F32.BF16 R12, R4, R14, R24 ;  /* 0x0000000e040c723c */ /* 0x000fe20000041818 */
[----:B0-----:R-:W-:-:S02]  /*1cbf0*/  IMAD.MOV.U32 R3, RZ, RZ, R5 ;  /* 0x000000ffff037224 */ /* 0x001fc400078e0005 */
[----:B-1----:R-:W-:Y:S02]  /*1cc00*/  IMAD.MOV.U32 R2, RZ, RZ, R6 ;  /* 0x000000ffff027224 */ /* 0x002fe400078e0006 */
[----:B------:R-:W-:Y:S01]  /*1cc10*/  IMAD.MOV.U32 R0, RZ, RZ, R7 ;  /* 0x000000ffff007224 */ /* 0x000fe200078e0007 */
[----:B------:R-:W-:Y:S09]  /*1cc20*/  LDSM.16.MT88.4 R24, [R21+0x2800] ;  /* 0x002800001518783b */ /* 0x000ff20000004200 */
[----:B------:R0:W-:Y:S01]  /*1cc30*/  STL.64 [R1+0x110], R8 ;  /* 0x0001100801007387 */ /* 0x0001e20000100a00 */
[----:B------:R1:W-:Y:S03]  /*1cc40*/  STL.64 [R1+0x118], R10 ;  /* 0x0001180a01007387 */ /* 0x0003e60000100a00 */
[----:B0-----:R-:W4:Y:S01]  /*1cc50*/  LDL.64 R8, [R1+0x90] ;  /* 0x0000900001087983 */ /* 0x001f220000100a00 */
[----:B-1----:R-:W-:-:S03]  /*1cc60*/  IMAD.MOV.U32 R10, RZ, RZ, R4 ;  /* 0x000000ffff0a7224 */ /* 0x002fc600078e0004 */
[----:B------:R-:W-:Y:S02]  /*1cc70*/  STL.64 [R1+0x100], R12 ;  /* 0x0001000c01007387 */ /* 0x000fe40000100a00 */
[----:B------:R-:W-:Y:S01]  /*1cc80*/  STL.64 [R1+0x108], R14 ;  /* 0x0001080e01007387 */ /* 0x000fe20000100a00 */
[----:B------:R-:W4:Y:S01]  /*1cc90*/  LDL.LU R16, [R1+0xc0] ;  /* 0x0000c00001107983 */ /* 0x000f220000300800 */
[----:B---3--:R-:W-:-:S03]  /*1cca0*/  LOP3.LUT R20, R17, 0x10, R20, 0x78, !PT ;  /* 0x0000001011147812 */ /* 0x008fc600078e7814 */
[----:B------:R-:W4:Y:S01]  /*1ccb0*/  LDL.LU R17, [R1+0xc4] ;  /* 0x0000c40001117983 */ /* 0x000f220000300800 */
[----:B--2---:R-:W-:-:S03]  /*1ccc0*/  LOP3.LUT R20, R20, 0x400, R18, 0xf8, !PT ;  /* 0x0000040014147812 */ /* 0x004fc600078ef812 */
[----:B------:R-:W4:Y:S04]  /*1ccd0*/  LDL.LU R18, [R1+0xc8] ;  /* 0x0000c80001127983 */ /* 0x000f280000300800 */
[----:B------:R-:W0:Y:S01]  /*1cce0*/  LDSM.16.MT88.4 R4, [R20+0x2800] ;  /* 0x002800001404783b */ /* 0x000e220000004200 */
[----:B------:R-:W4:Y:S02]  /*1ccf0*/  LDL.LU R19, [R1+0xcc] ;  /* 0x0000cc0001137983 */ /* 0x000f240000300800 */
[----:B0-----:R-:W-:Y:S02]  /*1cd00*/  IMAD.MOV.U32 R14, RZ, RZ, R6 ;  /* 0x000000ffff0e7224 */ /* 0x001fe400078e0006 */
[----:B------:R-:W-:Y:S02]  /*1cd10*/  IMAD.MOV.U32 R15, RZ, RZ, R7 ;  /* 0x000000ffff0f7224 */ /* 0x000fe400078e0007 */
[----:B------:R-:W-:-:S02]  /*1cd20*/  IMAD.MOV.U32 R12, RZ, RZ, R4 ;  /* 0x000000ffff0c7224 */ /* 0x000fc400078e0004 */
[----:B------:R-:W-:Y:S01]  /*1cd30*/  IMAD.MOV.U32 R13, RZ, RZ, R5 ;  /* 0x000000ffff0d7224 */ /* 0x000fe200078e0005 */
[----:B------:R-:W-:Y:S04]  /*1cd40*/  STL.64 [R1+0x10d0], R14 ;  /* 0x0010d00e01007387 */ /* 0x000fe80000100a00 */
[----:B------:R0:W-:Y:S02]  /*1cd50*/  STL.64 [R1+0x10c8], R12 ;  /* 0x0010c80c01007387 */ /* 0x0001e40000100a00 */
[----:B0-----:R-:W2:Y:S01]  /*1cd60*/  LDL.LU R12, [R1+0x190] ;  /* 0x00019000010c7983 */ /* 0x001ea20000300800 */
[----:B------:R-:W2:Y:S02]  /*1cd70*/  LDL.LU R13, [R1+0x194] ;  /* 0x00019400010d7983 */ /* 0x000ea40000300800 */
[----:B------:R-:W3:Y:S02]  /*1cd80*/  LDL.LU R14, [R1+0x198] ;  /* 0x00019800010e7983 */ /* 0x000ee40000300800 */
[----:B------:R-:W3:Y:S02]  /*1cd90*/  LDL.LU R15, [R1+0x19c] ;  /* 0x00019c00010f7983 */ /* 0x000ee40000300800 */
[----:B---3--:R-:W-:Y:S01]  /*1cda0*/  STL.64 [R1+0x1190], R14 ;  /* 0x0011900e01007387 */ /* 0x008fe20000100a00 */
[----:B--2---:R0:W-:Y:S03]  /*1cdb0*/  STL.64 [R1+0x1188], R12 ;  /* 0x0011880c01007387 */ /* 0x0041e60000100a00 */
[----:B0-----:R-:W2:Y:S01]  /*1cdc0*/  LDL.LU R12, [R1+0x1a0] ;  /* 0x0001a000010c7983 */ /* 0x001ea20000300800 */
[----:B------:R-:W2:Y:S02]  /*1cdd0*/  LDL.LU R13, [R1+0x1a4] ;  /* 0x0001a400010d7983 */ /* 0x000ea40000300800 */
[----:B------:R-:W2:Y:S02]  /*1cde0*/  LDL.LU R14, [R1+0x1a8] ;  /* 0x0001a800010e7983 */ /* 0x000ea40000300800 */
[----:B------:R-:W2:Y:S01]  /*1cdf0*/  LDL.LU R15, [R1+0x1ac] ;  /* 0x0001ac00010f7983 */ /* 0x000ea20000300800 */
[----:B------:R-:W3:Y:S01]  /*1ce00*/  LDL.LU R4, [R1+0x180] ;  /* 0x0001800001047983 */ /* 0x000ee20000300800 */
[----:B------:R-:W3:Y:S02]  /*1ce10*/  LDL.LU R5, [R1+0x184] ;  /* 0x0001840001057983 */ /* 0x000ee40000300800 */
[----:B------:R-:W2:Y:S02]  /*1ce20*/  LDL.LU R6, [R1+0x188] ;  /* 0x0001880001067983 */ /* 0x000ea40000300800 */
[----:B------:R-:W2:Y:S02]  /*1ce30*/  LDL.LU R7, [R1+0x18c] ;  /* 0x00018c0001077983 */ /* 0x000ea40000300800 */
[----:B--2---:R-:W-:Y:S01]  /*1ce40*/  STL.64 [R1+0x1180], R6 ;  /* 0x0011800601007387 */ /* 0x004fe20000100a00 */
[----:B---3--:R0:W-:Y:S03]  /*1ce50*/  STL.64 [R1+0x1178], R4 ;  /* 0x0011780401007387 */ /* 0x0081e60000100a00 */
[----:B0-----:R-:W2:Y:S04]  /*1ce60*/  LDL.64 R4, [R1+0x60] ;  /* 0x0000600001047983 */ /* 0x001ea80000100a00 */
[----:B--2---:R0:W-:Y:S04]  /*1ce70*/  STL.64 [R1+0x1198], R4 ;  /* 0x0011980401007387 */ /* 0x0041e80000100a00 */
[----:B0-----:R-:W2:Y:S01]  /*1ce80*/  LDL.64 R4, [R1+0x50] ;  /* 0x0000500001047983 */ /* 0x001ea20000100a00 */
[----:B------:R0:W-:Y:S02]  /*1ce90*/  STL.64 [R1+0x1020], R26 ;  /* 0x0010201a01007387 */ /* 0x0001e40000100a00 */
[----:B------:R1:W-:Y:S02]  /*1cea0*/  STL.64 [R1+0x1018], R24 ;  /* 0x0010181801007387 */ /* 0x0003e40000100a00 */
[----:B0-----:R-:W-:-:S02]  /*1ceb0*/  IMAD.MOV.U32 R26, RZ, RZ, R2 ;  /* 0x000000ffff1a7224 */ /* 0x001fc400078e0002 */
[----:B-1----:R-:W-:Y:S02]  /*1cec0*/  IMAD.MOV.U32 R24, RZ, RZ, R10 ;  /* 0x000000ffff187224 */ /* 0x002fe400078e000a */
[----:B------:R-:W-:Y:S02]  /*1ced0*/  IMAD.MOV.U32 R25, RZ, RZ, R3 ;  /* 0x000000ffff197224 */ /* 0x000fe400078e0003 */
[----:B------:R-:W-:-:S07]  /*1cee0*/  IMAD.MOV.U32 R27, RZ, RZ, R0 ;  /* 0x000000ffff1b7224 */ /* 0x000fce00078e0000 */
[----:B----4-:R-:W-:Y:S01]  /*1cef0*/  HMMA.16816.F32.BF16 R24, R24, R22, R16 ;  /* 0x000000161818723c */ /* 0x010fe20000041810 */
[----:B------:R-:W3:Y:S01]  /*1cf00*/  LDL.LU R19, [R1+0x11b0] ;  /* 0x0011b00001137983 */ /* 0x000ee20000300800 */
[----:B------:R-:W2:Y:S02]  /*1cf10*/  LDL.LU.64 R22, [R1+0x11a8] ;  /* 0x0011a80001167983 */ /* 0x000ea40000300a00 */
[----:B------:R-:W2:Y:S11]  /*1cf20*/  LDL.LU.64 R20, [R1+0x11a0] ;  /* 0x0011a00001147983 */ /* 0x000eb60000300a00 */
[----:B------:R-:W-:Y:S09]  /*1cf30*/  @!UPT UIADD3 URZ, URZ, URZ, URZ ;  /* 0x0000003f3f3ff290 */ /* 0x000ff2000fffe03f */
[----:B------:R-:W-:Y:S01]  /*1cf40*/  IMAD.MOV.U32 R29, RZ, RZ, R27 ;  /* 0x000000ffff1d7224 */ /* 0x000fe200078e001b */
[----:B------:R0:W-:Y:S01]  /*1cf50*/  STL.64 [R1+0x80], R24 ;  /* 0x0000801801007387 */ /* 0x0001e20000100a00 */
[----:B------:R1:W-:Y:S03]  /*1cf60*/  STL [R1+0x88], R26 ;  /* 0x0000881a01007387 */ /* 0x0003e60000100800 */
[----:B------:R-:W-:Y:S04]  /*1cf70*/  STL [R1+0x10e8], R29 ;  /* 0x0010e81d01007387 */ /* 0x000fe80000100800 */
[----:B0-----:R-:W4:Y:S01]  /*1cf80*/  LDL.LU R24, [R1+0x170] ;  /* 0x0001700001187983 */ /* 0x001f220000300800 */
[----:B------:R-:W4:Y:S02]  /*1cf90*/  LDL.LU R25, [R1+0x174] ;  /* 0x0001740001197983 */ /* 0x000f240000300800 */
[----:B-1----:R-:W4:Y:S02]  /*1cfa0*/  LDL.LU R26, [R1+0x178] ;  /* 0x00017800011a7983 */ /* 0x002f240000300800 */
[----:B------:R-:W4:Y:S01]  /*1cfb0*/  LDL.LU R27, [R1+0x17c] ;  /* 0x00017c00011b7983 */ /* 0x000f220000300800 */
[----:B---3--:R-:W0:Y:S01]  /*1cfc0*/  LDSM.16.MT88.4 R16, [R19+0x2800] ;  /* 0x002800001310783b */ /* 0x008e220000004200 */
[----:B--2---:R-:W-:Y:S01]  /*1cfd0*/  HMMA.16816.F32.BF16 R12, R20, R4, R12 ;  /* 0x00000004140c723c */ /* 0x004fe2000004180c */
[----:B------:R-:W-:-:S02]  /*1cfe0*/  IMAD.MOV.U32 R11, RZ, RZ, R4 ;  /* 0x000000ffff0b7224 */ /* 0x000fc400078e0004 */
[----:B------:R-:W-:Y:S11]  /*1cff0*/  IMAD.MOV.U32 R10, RZ, RZ, R5 ;  /* 0x000000ffff0a7224 */ /* 0x000ff600078e0005 */
[----:B------:R-:W-:Y:S10]  /*1d000*/  @!UPT UIADD3 URZ, URZ, URZ, URZ ;  /* 0x0000003f3f3ff290 */ /* 0x000ff4000fffe03f */
[----:B------:R-:W-:Y:S02]  /*1d010*/  IMAD.MOV.U32 R2, RZ, RZ, R14 ;  /* 0x000000ffff027224 */ /* 0x000fe400078e000e */
[----:B------:R-:W-:Y:S02]  /*1d020*/  IMAD.MOV.U32 R3, RZ, RZ, R12 ;  /* 0x000000ffff037224 */ /* 0x000fe400078e000c */
[----:B------:R-:W-:Y:S01]  /*1d030*/  IMAD.MOV.U32 R28, RZ, RZ, R13 ;  /* 0x000000ffff1c7224 */ /* 0x000fe200078e000d */
[----:B0-----:R-:W-:Y:S01]  /*1d040*/  STL.64 [R1+0xfd0], R18 ;  /* 0x000fd01201007387 */ /* 0x001fe20000100a00 */
[----:B------:R0:W-:Y:S03]  /*1d050*/  STL.64 [R1+0xfc8], R16 ;  /* 0x000fc81001007387 */ /* 0x0001e60000100a00 */
[----:B0-----:R-:W2:Y:S04]  /*1d060*/  LDL R16, [R1+0xa0] ;  /* 0x0000a00001107983 */ /* 0x001ea80000100800 */
[----:B------:R-:W2:Y:S01]  /*1d070*/  LDL R17, [R1+0xa4] ;  /* 0x0000a40001117983 */ /* 0x000ea20000100800 */
[----:B------:R-:W3:Y:S02]  /*1d080*/  LDL.LU.64 R4, [R1+0x1198] ;  /* 0x0011980001047983 */ /* 0x000ee40000300a00 */
[----:B------:R0:W-:Y:S02]  /*1d090*/  STL [R1+0xdc], R15 ;  /* 0x0000dc0f01007387 */ /* 0x0001e40000100800 */
[----:B0-----:R-:W2:Y:S01]  /*1d0a0*/  LDL.LU.64 R14, [R1+0x1190] ;  /* 0x00119000010e7983 */ /* 0x001ea20000300a00 */
[----:B------:R-:W2:Y:S02]  /*1d0b0*/  LDL.LU.64 R12, [R1+0x1188] ;  /* 0x00118800010c7983 */ /* 0x000ea40000300a00 */
[----:B------:R-:W-:Y:S02]  /*1d0c0*/  STL [R1+0x1104], R2 ;  /* 0x0011040201007387 */ /* 0x000fe40000100800 */
[----:B------:R3:W-:Y:S01]  /*1d0d0*/  STL [R1+0x1100], R28 ;  /* 0x0011001c01007387 */ /* 0x0007e20000100800 */
[----:B------:R0:W-:Y:S01]  /*1d0e0*/  STL [R1+0x10fc], R3 ;  /* 0x0010fc0301007387 */ /* 0x0001e20000100800 */
[----:B------:R-:W4:Y:S02]  /*1d0f0*/  LDL.LU.64 R6, [R1+0x1180] ;  /* 0x0011800001067983 */ /* 0x000f240000300a00 */
[----:B---3--:R-:W-:-:S02]  /*1d100*/  IMAD.MOV.U32 R28, RZ, RZ, R4 ;  /* 0x000000ffff1c7224 */ /* 0x008fc400078e0004 */
[----:B0-----:R-:W-:Y:S01]  /*1d110*/  IMAD.MOV.U32 R3, RZ, RZ, R5 ;  /* 0x000000ffff037224 */ /* 0x001fe200078e0005 */
[C---:B--2---:R-:W-:Y:S01]  /*1d120*/  HMMA.16816.F32.BF16 R12, R20.reuse, R4, R12 ;  /* 0x00000004140c723c */ /* 0x044fe2000004180c */
[----:B------:R-:W4:Y:S11]  /*1d130*/  LDL.LU.64 R4, [R1+0x1178] ;  /* 0x0011780001047983 */ /* 0x000f360000300a00 */
[----:B------:R-:W-:Y:S11]  /*1d140*/  @!UPT UIADD3 URZ, URZ, URZ, URZ ;  /* 0x0000003f3f3ff290 */ /* 0x000ff6000fffe03f */
[----:B------:R0:W-:Y:S01]  /*1d150*/  STL.64 [R1+0xc0], R12 ;  /* 0x0000c00c01007387 */ /* 0x0001e20000100a00 */
[----:B------:R1:W-:Y:S02]  /*1d160*/  STL [R1+0xc8], R14 ;  /* 0x0000c80e01007387 */ /* 0x0003e40000100800 */
[----:B------:R-:W-:Y:S01]  /*1d170*/  IMAD.MOV.U32 R0, RZ, RZ, R15 ;  /* 0x000000ffff007224 */ /* 0x000fe200078e000f */
[----:B0-----:R-:W2:Y:S01]  /*1d180*/  LDL.LU R12, [R1+0x160] ;  /* 0x00016000010c7983 */ /* 0x001ea20000300800 */
[----:B------:R-:W2:Y:S02]  /*1d190*/  LDL.LU R13, [R1+0x164] ;  /* 0x00016400010d7983 */ /* 0x000ea40000300800 */
[----:B-1----:R-:W2:Y:S02]  /*1d1a0*/  LDL.LU R14, [R1+0x168] ;  /* 0x00016800010e7983 */ /* 0x002ea40000300800 */
[----:B------:R-:W2:Y:S01]  /*1d1b0*/  LDL.LU R15, [R1+0x16c] ;  /* 0x00016c00010f7983 */ /* 0x000ea20000300800 */
[----:B------:R-:W-:Y:S01]  /*1d1c0*/  STL [R1+0x1108], R0 ;  /* 0x0011080001007387 */ /* 0x000fe20000100800 */
[C---:B----4-:R-:W-:Y:S03]  /*1d1d0*/  HMMA.16816.F32.BF16 R16, R20.reuse, R16, R4 ;  /* 0x000000101410723c */ /* 0x050fe60000041804 */
[----:B------:R-:W2:Y:S01]  /*1d1e0*/  LDL.LU.64 R6, [R1+0x1170] ;  /* 0x0011700001067983 */ /* 0x000ea20000300a00 */
[----:B------:R-:W2:Y:S11]  /*1d1f0*/  LDL.LU.64 R4, [R1+0x1168] ;  /* 0x0011680001047983 */ /* 0x000eb60000300a00 */
[----:B------:R-:W-:Y:S08]  /*1d200*/  @!UPT UIADD3 URZ, URZ, URZ, URZ ;  /* 0x0000003f3f3ff290 */ /* 0x000ff0000fffe03f */
[----:B------:R0:W-:Y:S01]  /*1d210*/  STL.64 [R1+0xb0], R16 ;  /* 0x0000b01001007387 */ /* 0x0001e20000100a00 */
[----:B------:R1:W-:Y:S02]  /*1d220*/  STL [R1+0xb8], R18 ;  /* 0x0000b81201007387 */ /* 0x0003e40000100800 */
[----:B------:R-:W-:Y:S01]  /*1d230*/  IMAD.MOV.U32 R2, RZ, RZ, R19 ;  /* 0x000000ffff027224 */ /* 0x000fe200078e0013 */
[----:B0-----:R-:W3:Y:S01]  /*1d240*/  LDL.LU R16, [R1+0xe0] ;  /* 0x0000e00001107983 */ /* 0x001ee20000300800 */
[----:B------:R-:W3:Y:S02]  /*1d250*/  LDL.LU R17, [R1+0xe4] ;  /* 0x0000e40001117983 */ /* 0x000ee40000300800 */
[----:B-1----:R-:W4:Y:S02]  /*1d260*/  LDL.LU R18, [R1+0xe8] ;  /* 0x0000e80001127983 */ /* 0x002f240000300800 */
[----:B------:R-:W4:Y:S02]  /*1d270*/  LDL.LU R19, [R1+0xec] ;  /* 0x0000ec0001137983 */ /* 0x000f240000300800 */
[----:B----4-:R-:W-:Y:S01]  /*1d280*/  STL.64 [R1+0x1140], R18 ;  /* 0x0011401201007387 */ /* 0x010fe20000100a00 */
[----:B---3--:R0:W-:Y:S03]  /*1d290*/  STL.64 [R1+0x1138], R16 ;  /* 0x0011381001007387 */ /* 0x0081e60000100a00 */
[----:B0-----:R-:W3:Y:S01]  /*1d2a0*/  LDL.LU R16, [R1+0x20] ;  /* 0x0000200001107983 */ /* 0x001ee20000300800 */
[----:B------:R-:W3:Y:S02]  /*1d2b0*/  LDL.LU R17, [R1+0x24] ;  /* 0x0000240001117983 */ /* 0x000ee40000300800 */
[----:B------:R-:W4:Y:S02]  /*1d2c0*/  LDL.LU R18, [R1+0x28] ;  /* 0x0000280001127983 */ /* 0x000f240000300800 */
[----:B------:R-:W4:Y:S01]  /*1d2d0*/  LDL.LU R19, [R1+0x2c] ;  /* 0x00002c0001137983 */ /* 0x000f220000300800 */
[----:B------:R-:W-:Y:S07]  /*1d2e0*/  HMMA.16816.F32.BF16 R24, R20, R8, R24 ;  /* 0x000000081418723c */ /* 0x000fee0000041818 */
[----:B------:R-:W-:-:S02]  /*1d2f0*/  IMAD.MOV.U32 R20, RZ, RZ, R11 ;  /* 0x000000ffff147224 */ /* 0x000fc400078e000b */
[----:B------:R-:W-:Y:S01]  /*1d300*/  IMAD.MOV.U32 R21, RZ, RZ, R10 ;  /* 0x000000ffff157224 */ /* 0x000fe200078e000a */
[----:B----4-:R-:W-:Y:S01]  /*1d310*/  STL.64 [R1+0x1158], R18 ;  /* 0x0011581201007387 */ /* 0x010fe20000100a00 */
[----:B---3--:R0:W-:Y:S02]  /*1d320*/  STL.64 [R1+0x1150], R16 ;  /* 0x0011501001007387 */ /* 0x0081e40000100a00 */
[----:B0-----:R-:W-:Y:S02]  /*1d330*/  IMAD.MOV.U32 R16, RZ, RZ, R28 ;  /* 0x000000ffff107224 */ /* 0x001fe400078e001c */
[----:B------:R-:W-:-:S05]  /*1d340*/  IMAD.MOV.U32 R17, RZ, RZ, R3 ;  /* 0x000000ffff117224 */ /* 0x000fca00078e0003 */
[----:B------:R2:W-:Y:S02]  /*1d350*/  STL.64 [R1+0x1160], R16 ;  /* 0x0011601001007387 */ /* 0x0005e40000100a00 */
[----:B--2---:R-:W-:Y:S02]  /*1d360*/  HMMA.16816.F32.BF16 R16, R4, R20, R12 ;  /* 0x000000140410723c */ /* 0x004fe4000004180c */
[----:B------:R-:W-:Y:S01]  /*1d370*/  STL [R1+0x110c], R2 ;  /* 0x00110c0201007387 */ /* 0x000fe20000100800 */
[----:B------:R0:W-:Y:S03]  /*1d380*/  STL.64 [R1+0x1148], R8 ;  /* 0x0011480801007387 */ /* 0x0001e60000100a00 */
[----:B0-----:R-:W2:Y:S01]  /*1d390*/  LDL.LU.64 R8, [R1+0xa0] ;  /* 0x0000a00001087983 */ /* 0x001ea20000300a00 */
[----:B------:R-:W-:Y:S02]  /*1d3a0*/  STL.64 [R1+0x1030], R26 ;  /* 0x0010301a01007387 */ /* 0x000fe40000100a00 */
[----:B------:R0:W-:Y:S11]  /*1d3b0*/  STL.64 [R1+0x1028], R24 ;  /* 0x0010281801007387 */ /* 0x0001f60000100a00 */
[----:B------:R-:W-:Y:S04]  /*1d3c0*/  @!UPT UIADD3 URZ, URZ, URZ, URZ ;  /* 0x0000003f3f3ff290 */ /* 0x000fe8000fffe03f */
[----:B------:R-:W-:Y:S02]  /*1d3d0*/  IMAD.MOV.U32 R15, RZ, RZ, R16 ;  /* 0x000000ffff0f7224 */ /* 0x000fe400078e0010 */
[----:B------:R-:W-:Y:S01]  /*1d3e0*/  IMAD.MOV.U32 R14, RZ, RZ, R17 ;  /* 0x000000ffff0e7224 */ /* 0x000fe200078e0011 */
[----:B0-----:R-:W3:Y:S01]  /*1d3f0*/  LDL.LU R24, [R1+0x30] ;  /* 0x0000300001187983 */ /* 0x001ee20000300800 */
[----:B------:R-:W3:Y:S02]  /*1d400*/  LDL.LU R25, [R1+0x34] ;  /* 0x0000340001197983 */ /* 0x000ee40000300800 */
[----:B------:R-:W3:Y:S02]  /*1d410*/  LDL.LU R26, [R1+0x38] ;  /* 0x00003800011a7983 */ /* 0x000ee40000300800 */
[----:B------:R-:W3:Y:S01]  /*1d420*/  LDL.LU R27, [R1+0x3c] ;  /* 0x00003c00011b7983 */ /* 0x000ee20000300800 */
[----:B------:R-:W3:Y:S01]  /*1d430*/  LDL.LU.64 R16, [R1+0x1160] ;  /* 0x0011600001107983 */ /* 0x000ee20000300a00 */
[----:B------:R-:W-:-:S02]  /*1d440*/  IMAD.MOV.U32 R13, RZ, RZ, R18 ;  /* 0x000000ffff0d7224 */ /* 0x000fc400078e0012 */
[----:B------:R-:W-:Y:S02]  /*1d450*/  IMAD.MOV.U32 R12, RZ, RZ, R19 ;  /* 0x000000ffff0c7224 */ /* 0x000fe400078e0013 */
[----:B------:R-:W-:Y:S01]  /*1d460*/  STL [R1+0x1114], R14 ;  /* 0x0011140e01007387 */ /* 0x000fe20000100800 */
[----:B------:R-:W-:Y:S01]  /*1d470*/  STL [R1+0x1110], R15 ;  /* 0x0011100f01007387 */ /* 0x000fe20000100800 */
[----:B---3--:R-:W-:Y:S11]  /*1d480*/  HMMA.16816.F32.BF16 R16, R4, R16, R24 ;  /* 0x000000100410723c */ /* 0x008ff60000041818 */
[----:B------:R-:W-:Y:S11]  /*1d490*/  @!UPT UIADD3 URZ, URZ, URZ, URZ ;  /* 0x0000003f3f3ff290 */ /* 0x000ff6000fffe03f */
[----:B------:R-:W-:Y:S02]  /*1d4a0*/  @!UPT UIADD3 URZ, URZ, URZ, URZ ;  /* 0x0000003f3f3ff290 */ /* 0x000fe4000fffe03f */
[----:B------:R-:W-:Y:S02]  /*1d4b0*/  IMAD.MOV.U32 R25, RZ, RZ, R18 ;  /* 0x000000ffff197224 */ /* 0x000fe400078e0012 */
[----:B------:R-:W-:Y:S02]  /*1d4c0*/  IMAD.MOV.U32 R24, RZ, RZ, R19 ;  /* 0x000000ffff187224 */ /* 0x000fe400078e0013 */
[----:B------:R-:W-:Y:S02]  /*1d4d0*/  IMAD.MOV.U32 R27, RZ, RZ, R16 ;  /* 0x000000ffff1b7224 */ /* 0x000fe400078e0010 */
[----:B------:R-:W-:Y:S01]  /*1d4e0*/  IMAD.MOV.U32 R26, RZ, RZ, R17 ;  /* 0x000000ffff1a7224 */ /* 0x000fe200078e0011 */
[----:B------:R-:W3:Y:S01]  /*1d4f0*/  LDL.LU.64 R18, [R1+0x1158] ;  /* 0x0011580001127983 */ /* 0x000ee20000300a00 */
[----:B------:R-:W3:Y:S03]  /*1d500*/  LDL.LU.64 R16, [R1+0x1150] ;  /* 0x0011500001107983 */ /* 0x000ee60000300a00 */
[----:B------:R-:W-:Y:S01]  /*1d510*/  STL.64 [R1+0x1120], R26 ;  /* 0x0011201a01007387 */ /* 0x000fe20000100a00 */
[----:B------:R0:W-:Y:S02]  /*1d520*/  STL.64 [R1+0x1118], R24 ;  /* 0x0011181801007387 */ /* 0x0001e40000100a00 */
[----:B--2---:R-:W-:-:S02]  /*1d530*/  IMAD.MOV.U32 R22, RZ, RZ, R8 ;  /* 0x000000ffff167224 */ /* 0x004fc400078e0008 */
[----:B------:R-:W-:Y:S01]  /*1d540*/  IMAD.MOV.U32 R3, RZ, RZ, R9 ;  /* 0x000000ffff037224 */ /* 0x000fe200078e0009 */
[----:B0-----:R-:W2:Y:S01]  /*1d550*/  LDL.LU R24, [R1+0xf0] ;  /* 0x0000f00001187983 */ /* 0x001ea20000300800 */
[----:B------:R-:W2:Y:S02]  /*1d560*/  LDL.LU R25, [R1+0xf4] ;  /* 0x0000f40001197983 */ /* 0x000ea40000300800 */
[----:B------:R-:W2:Y:S02]  /*1d570*/  LDL.LU R26, [R1+0xf8] ;  /* 0x0000f800011a7983 */ /* 0x000ea40000300800 */
[----:B------:R-:W2:Y:S01]  /*1d580*/  LDL.LU R27, [R1+0xfc] ;  /* 0x0000fc00011b7983 */ /* 0x000ea20000300800 */
[C---:B---3--:R-:W-:Y:S01]  /*1d590*/  HMMA.16816.F32.BF16 R16, R4.reuse, R8, R16 ;  /* 0x000000080410723c */ /* 0x048fe20000041810 */
[----:B------:R-:W3:Y:S11]  /*1d5a0*/  LDL.LU.64 R8, [R1+0x1148] ;  /* 0x0011480001087983 */ /* 0x000ef60000300a00 */
[----:B------:R-:W-:Y:S11]  /*1d5b0*/  @!UPT UIADD3 URZ, URZ, URZ, URZ ;  /* 0x0000003f3f3ff290 */ /* 0x000ff6000fffe03f */
[----:B------:R-:W-:Y:S01]  /*1d5c0*/  @!UPT UIADD3 URZ, URZ, URZ, URZ ;  /* 0x0000003f3f3ff290 */ /* 0x000fe2000fffe03f */
[----:B------:R-:W-:Y:S02]  /*1d5d0*/  IMAD.MOV.U32 R2, RZ, RZ, R18 ;  /* 0x000000ffff027224 */ /* 0x000fe400078e0012 */
[----:B------:R-:W-:Y:S02]  /*1d5e0*/  IMAD.MOV.U32 R0, RZ, RZ, R19 ;  /* 0x000000ffff007224 */ /* 0x000fe400078e0013 */
[----:B------:R-:W-:Y:S02]  /*1d5f0*/  IMAD.MOV.U32 R14, RZ, RZ, R16 ;  /* 0x000000ffff0e7224 */ /* 0x000fe400078e0010 */
[----:B------:R-:W-:Y:S01]  /*1d600*/  IMAD.MOV.U32 R15, RZ, RZ, R17 ;  /* 0x000000ffff0f7224 */ /* 0x000fe200078e0011 */
[----:B------:R-:W4:Y:S01]  /*1d610*/  LDL.LU.64 R18, [R1+0x1140] ;  /* 0x0011400001127983 */ /* 0x000f220000300a00 */
[----:B------:R-:W4:Y:S02]  /*1d620*/  LDL.LU.64 R16, [R1+0x1138] ;  /* 0x0011380001107983 */ /* 0x000f240000300a00 */
[----:B------:R-:W2:Y:S02]  /*1d630*/  LDL.LU.64 R10, [R1+0x1130] ;  /* 0x00113000010a7983 */ /* 0x000ea40000300a00 */
[----:B---3--:R-:W-:Y:S01]  /*1d640*/  IMAD.MOV.U32 R29, RZ, RZ, R9 ;  /* 0x000000ffff1d7224 */ /* 0x008fe200078e0009 */
[----:B----4-:R-:W-:Y:S01]  /*1d650*/  HMMA.16816.F32.BF16 R16, R4, R8, R16 ;  /* 0x000000080410723c */ /* 0x010fe20000041810 */
[----:B------:R-:W2:Y:S01]  /*1d660*/  LDL.LU.64 R8, [R1+0x1128] ;  /* 0x0011280001087983 */ /* 0x000ea20000300a00 */
[----:B------:R-:W3:Y:S02]  /*1d670*/  LDL.LU R4, [R1+0x140] ;  /* 0x0001400001047983 */ /* 0x000ee40000300800 */
[----:B------:R-:W3:Y:S02]  /*1d680*/  LDL.LU R5, [R1+0x144] ;  /* 0x0001440001057983 */ /* 0x000ee40000300800 */
[----:B------:R-:W3:Y:S01]  /*1d690*/  LDL.LU R6, [R1+0x148] ;  /* 0x0001480001067983 */ /* 0x000ee20000300800 */
[----:B------:R-:W3:Y:S11]  /*1d6a0*/  LDL.LU R7, [R1+0x14c] ;  /* 0x00014c0001077983 */ /* 0x000ef60000300800 */
[----:B------:R-:W-:Y:S05]  /*1d6b0*/  @!UPT UIADD3 URZ, URZ, URZ, URZ ;  /* 0x0000003f3f3ff290 */ /* 0x000fea000fffe03f */
[----:B------:R0:W-:Y:S01]  /*1d6c0*/  STL.64 [R1+0xfe0], R18 ;  /* 0x000fe01201007387 */ /* 0x0001e20000100a00 */
[----:B------:R1:W-:Y:S03]  /*1d6d0*/  STL.64 [R1+0xfd8], R16 ;  /* 0x000fd81001007387 */ /* 0x0003e60000100a00 */
[----:B0-----:R-:W4:Y:S01]  /*1d6e0*/  LDL R18, [R1+0xa8] ;  /* 0x0000a80001127983 */ /* 0x001f220000100800 */
[----:B-1----:R-:W-:-:S03]  /*1d6f0*/  IMAD.MOV.U32 R16, RZ, RZ, R22 ;  /* 0x000000ffff107224 */ /* 0x002fc600078e0016 */
[----:B------:R-:W4:Y:S01]  /*1d700*/  LDL R19, [R1+0xac] ;  /* 0x0000ac0001137983 */ /* 0x000f220000100800 */
[C---:B--2---:R-:W-:Y:S03]  /*1d710*/  HMMA.16816.F32.BF16 R20, R8.reuse, R20, R24 ;  /* 0x000000140814723c */ /* 0x044fe60000041818 */
[----:B------:R-:W2:Y:S01]  /*1d720*/  LDL.LU.64 R26, [R1+0x1120] ;  /* 0x00112000011a7983 */ /* 0x000ea20000300a00 */
[----:B------:R-:W2:Y:S11]  /*1d730*/  LDL.LU.64 R24, [R1+0x1118] ;  /* 0x0011180001187983 */ /* 0x000eb60000300a00 */
[----:B------:R-:W-:Y:S08]  /*1d740*/  @!UPT UIADD3 URZ, URZ, URZ, URZ ;  /* 0x0000003f3f3ff290 */ /* 0x000ff0000fffe03f */
[----:B------:R-:W-:Y:S01]  /*1d750*/  STL.64 [R1+0xff0], R22 ;  /* 0x000ff01601007387 */ /* 0x000fe20000100a00 */
[----:B------:R0:W-:Y:S03]  /*1d760*/  STL.64 [R1+0xfe8], R20 ;  /* 0x000fe81401007387 */ /* 0x0001e60000100a00 */
[----:B0-----:R-:W3:Y:S01]  /*1d770*/  LDL.LU.64 R20, [R1+0x60] ;  /* 0x0000600001147983 */ /* 0x001ee20000300a00 */
[----:B------:R-:W-:Y:S02]  /*1d780*/  IMAD.MOV.U32 R17, RZ, RZ, R3 ;  /* 0x000000ffff117224 */ /* 0x000fe400078e0003 */
[----:B------:R-:W-:Y:S02]  /*1d790*/  IMAD.MOV.U32 R22, RZ, RZ, R2 ;  /* 0x000000ffff167224 */ /* 0x000fe400078e0002 */
[----:B------:R-:W-:Y:S01]  /*1d7a0*/  IMAD.MOV.U32 R23, RZ, RZ, R0 ;  /* 0x000000ffff177224 */ /* 0x000fe200078e0000 */
[----:B---3--:R-:W-:Y:S01]  /*1d7b0*/  HMMA.16816.F32.BF16 R4, R8, R20, R4 ;  /* 0x000000140804723c */ /* 0x008fe20000041804 */
[----:B------:R-:W-:-:S02]  /*1d7c0*/  IMAD.MOV.U32 R28, RZ, RZ, R20 ;  /* 0x000000ffff1c7224 */ /* 0x000fc400078e0014 */
[----:B------:R-:W-:-:S04]  /*1d7d0*/  IMAD.MOV.U32 R3, RZ, RZ, R21 ;  /* 0x000000ffff037224 */ /* 0x000fc800078e0015 */
[----:B------:R-:W-:Y:S02]  /*1d7e0*/  IMAD.MOV.U32 R20, RZ, RZ, R14 ;  /* 0x000000ffff147224 */ /* 0x000fe400078e000e */
[----:B------:R-:W-:Y:S01]  /*1d7f0*/  IMAD.MOV.U32 R21, RZ, RZ, R15 ;  /* 0x000000ffff157224 */ /* 0x000fe200078e000f */
[----:B------:R-:W3:Y:S01]  /*1d800*/  LDL.LU R14, [R1+0x1114] ;  /* 0x00111400010e7983 */ /* 0x000ee20000300800 */
[----:B------:R-:W3:Y:S02]  /*1d810*/  LDL.LU R15, [R1+0x1110] ;  /* 0x00111000010f7983 */ /* 0x000ee40000300800 */
[----:B------:R-:W3:Y:S02]  /*1d820*/  LDL.LU R2, [R1+0x110c] ;  /* 0x00110c0001027983 */ /* 0x000ee40000300800 */
[----:B------:R-:W4:Y:S01]  /*1d830*/  LDL.LU R0, [R1+0x1108] ;  /* 0x0011080001007983 */ /* 0x000f220000300800 */
[----:B------:R2:W-:Y:S01]  /*1d840*/  STL.64 [R1+0x1000], R22 ;  /* 0x0010001601007387 */ /* 0x0005e20000100a00 */
[----:B------:R0:W-:Y:S02]  /*1d850*/  STL.64 [R1+0xff8], R20 ;  /* 0x000ff81401007387 */ /* 0x0001e40000100a00 */
[----:B--2---:R-:W-:-:S02]  /*1d860*/  IMAD.MOV.U32 R23, RZ, RZ, R24 ;  /* 0x000000ffff177224 */ /* 0x004fc400078e0018 */
[----:B------:R-:W-:Y:S01]  /*1d870*/  IMAD.MOV.U32 R22, RZ, RZ, R25 ;  /* 0x000000ffff167224 */ /* 0x000fe200078e0019 */
[----:B------:R-:W2:Y:S01]  /*1d880*/  LDL.LU R24, [R1+0xb0] ;  /* 0x0000b00001187983 */ /* 0x000ea20000300800 */
[----:B0-----:R-:W-:Y:S02]  /*1d890*/  IMAD.MOV.U32 R21, RZ, RZ, R26 ;  /* 0x000000ffff157224 */ /* 0x001fe400078e001a */
[----:B------:R-:W2:Y:S02]  /*1d8a0*/  LDL.LU R25, [R1+0xb4] ;  /* 0x0000b40001197983 */ /* 0x000ea40000300800 */
[----:B------:R-:W2:Y:S02]  /*1d8b0*/  LDL.LU R26, [R1+0xb8] ;  /* 0x0000b800011a7983 */ /* 0x000ea40000300800 */
[----:B------:R-:W-:Y:S02]  /*1d8c0*/  IMAD.MOV.U32 R20, RZ, RZ, R27 ;  /* 0x000000ffff147224 */ /* 0x000fe400078e001b */
[----:B---3--:R-:W-:-:S02]  /*1d8d0*/  IMAD.MOV.U32 R27, RZ, RZ, R2 ;  /* 0x000000ffff1b7224 */ /* 0x008fc400078e0002 */
[----:B------:R-:W3:Y:S04]  /*1d8e0*/  LDL.LU R2, [R1+0x1104] ;  /* 0x0011040001027983 */ /* 0x000ee80000300800 */
[----:B--2---:R-:W-:Y:S01]  /*1d8f0*/  STL.64 [R1+0x1040], R26 ;  /* 0x0010401a01007387 */ /* 0x004fe20000100a00 */
[----:B------:R0:W-:Y:S02]  /*1d900*/  STL.64 [R1+0x1038], R24 ;  /* 0x0010381801007387 */ /* 0x0001e40000100a00 */
[----:B0-----:R-:W-:Y:S02]  /*1d910*/  IMAD.MOV.U32 R24, RZ, RZ, R28 ;  /* 0x000000ffff187224 */ /* 0x001fe400078e001c */
[----:B------:R-:W-:Y:S01]  /*1d920*/  IMAD.MOV.U32 R25, RZ, RZ, R3 ;  /* 0x000000ffff197224 */ /* 0x000fe200078e0003 */
[----:B------:R-:W2:Y:S01]  /*1d930*/  LDL.LU R28, [R1+0x1100] ;  /* 0x00110000011c7983 */ /* 0x000ea20000300800 */
[----:B------:R-:W2:Y:S02]  /*1d940*/  LDL.LU R3, [R1+0x10fc] ;  /* 0x0010fc0001037983 */ /* 0x000ea40000300800 */
[----:B------:R-:W2:Y:S02]  /*1d950*/  LDL R26, [R1+0x68] ;  /* 0x00006800011a7983 */ /* 0x000ea40000100800 */
[----:B------:R-:W2:Y:S02]  /*1d960*/  LDL R27, [R1+0x6c] ;  /* 0x00006c00011b7983 */ /* 0x000ea40000100800 */
[----:B--2---:R-:W-:Y:S01]  /*1d970*/  STL.64 [R1+0x10a8], R26 ;  /* 0x0010a81a01007387 */ /* 0x004fe20000100a00 */
[----:B------:R-:W-:Y:S02]  /*1d980*/  STL.64 [R1+0x10a0], R24 ;  /* 0x0010a01801007387 */ /* 0x000fe40000100a00 */
[----:B------:R0:W-:Y:S02]  /*1d990*/  STL.64 [R1+0x1010], R22 ;  /* 0x0010101601007387 */ /* 0x0001e40000100a00 */
[----:B------:R1:W-:Y:S02]  /*1d9a0*/  STL.64 [R1+0x1008], R20 ;  /* 0x0010081401007387 */ /* 0x0003e40000100a00 */
[----:B0-----:R-:W-:-:S02]  /*1d9b0*/  IMAD.MOV.U32 R23, RZ, RZ, R12 ;  /* 0x000000ffff177224 */ /* 0x001fc400078e000c */
[----:B------:R-:W-:Y:S01]  /*1d9c0*/  IMAD.MOV.U32 R22, RZ, RZ, R13 ;  /* 0x000000ffff167224 */ /* 0x000fe200078e000d */
[----:B------:R-:W2:Y:S01]  /*1d9d0*/  LDL.LU R12, [R1+0x130] ;  /* 0x00013000010c7983 */ /* 0x000ea20000300800 */
[----:B-1----:R-:W-:Y:S02]  /*1d9e0*/  IMAD.MOV.U32 R21, RZ, RZ, R14 ;  /* 0x000000ffff157224 */ /* 0x002fe400078e000e */
[----:B------:R-:W2:Y:S02]  /*1d9f0*/  LDL.LU R13, [R1+0x134] ;  /* 0x00013400010d7983 */ /* 0x000ea40000300800 */
[----:B------:R-:W-:Y:S01]  /*1da00*/  IMAD.MOV.U32 R20, RZ, RZ, R15 ;  /* 0x000000ffff147224 */ /* 0x000fe200078e000f */
[----:B------:R-:W2:Y:S01]  /*1da10*/  LDL.LU R14, [R1+0x138] ;  /* 0x00013800010e7983 */ /* 0x000ea20000300800 */
[----:B------:R-:W2:Y:S03]  /*1da20*/  LDL.LU R15, [R1+0x13c] ;  /* 0x00013c00010f7983 */ /* 0x000ea60000300800 */
[----:B--2---:R-:W-:Y:S01]  /*1da30*/  STL.64 [R1+0x10e0], R14 ;  /* 0x0010e00e01007387 */ /* 0x004fe20000100a00 */
[----:B------:R0:W-:Y:S03]  /*1da40*/  STL.64 [R1+0x10d8], R12 ;  /* 0x0010d80c01007387 */ /* 0x0001e60000100a00 */
[----:B0-----:R-:W2:Y:S01]  /*1da50*/  LDL.LU R12, [R1+0x150] ;  /* 0x00015000010c7983 */ /* 0x001ea20000300800 */
[----:B------:R-:W2:Y:S02]  /*1da60*/  LDL.LU R13, [R1+0x154] ;  /* 0x00015400010d7983 */ /* 0x000ea40000300800 */
[----:B------:R-:W2:Y:S02]  /*1da70*/  LDL.LU R14, [R1+0x158] ;  /* 0x00015800010e7983 */ /* 0x000ea40000300800 */
[----:B------:R-:W2:Y:S01]  /*1da80*/  LDL.LU R15, [R1+0x15c] ;  /* 0x00015c00010f7983 */ /* 0x000ea20000300800 */
[----:B------:R-:W-:Y:S01]  /*1da90*/  STL.64 [R1+0x1050], R22 ;  /* 0x0010501601007387 */ /* 0x000fe20000100a00 */
[----:B------:R0:W-:Y:S03]  /*1daa0*/  STL.64 [R1+0x1048], R20 ;  /* 0x0010481401007387 */ /* 0x0001e60000100a00 */
[----:B0-----:R-:W2:Y:S01]  /*1dab0*/  LDL.LU R20, [R1+0xc0] ;  /* 0x0000c00001147983 */ /* 0x001ea20000300800 */
[----:B------:R-:W2:Y:S02]  /*1dac0*/  LDL.LU R21, [R1+0xc4] ;  /* 0x0000c40001157983 */ /* 0x000ea40000300800 */
[----:B------:R-:W2:Y:S02]  /*1dad0*/  LDL.LU R22, [R1+0xc8] ;  /* 0x0000c80001167983 */ /* 0x000ea40000300800 */
[----:B----4-:R-:W-:-:S02]  /*1dae0*/  IMAD.MOV.U32 R23, RZ, RZ, R0 ;  /* 0x000000ffff177224 */ /* 0x010fc400078e0000 */
[----:B------:R-:W4:Y:S04]  /*1daf0*/  LDL.LU R0, [R1+0x10f8] ;  /* 0x0010f80001007983 */ /* 0x000f280000300800 */
[----:B--2---:R-:W-:Y:S01]  /*1db00*/  STL.64 [R1+0x1060], R22 ;  /* 0x0010601601007387 */ /* 0x004fe20000100a00 */
[----:B------:R0:W-:Y:S02]  /*1db10*/  STL.64 [R1+0x1058], R20 ;  /* 0x0010581401007387 */ /* 0x0001e40000100a00 */
[----:B0-----:R-:W-:Y:S02]  /*1db20*/  IMAD.MOV.U32 R20, RZ, RZ, R3 ;  /* 0x000000ffff147224 */ /* 0x001fe400078e0003 */
[----:B------:R-:W-:Y:S01]  /*1db30*/  IMAD.MOV.U32 R21, RZ, RZ, R28 ;  /* 0x000000ffff157224 */ /* 0x000fe200078e001c */
[----:B------:R-:W2:Y:S01]  /*1db40*/  LDL.LU R3, [R1+0x10f4] ;  /* 0x0010f40001037983 */ /* 0x000ea20000300800 */
[----:B------:R-:W2:Y:S02]  /*1db50*/  LDL.LU R28, [R1+0x10f0] ;  /* 0x0010f000011c7983 */ /* 0x000ea40000300800 */
[----:B---3--:R-:W-:-:S02]  /*1db60*/  IMAD.MOV.U32 R22, RZ, RZ, R2 ;  /* 0x000000ffff167224 */ /* 0x008fc400078e0002 */
[----:B------:R-:W3:Y:S01]  /*1db70*/  LDL.LU R2, [R1+0x10ec] ;  /* 0x0010ec0001027983 */ /* 0x000ee20000300800 */
[----:B------:R-:W2:Y:S01]  /*1db80*/  LDL.LU R23, [R1+0xdc] ;  /* 0x0000dc0001177983 */ /* 0x000ea20000300800 */
[----:B------:R-:W-:Y:S01]  /*1db90*/  HMMA.16816.F32.BF16 R12, R8, R16, R12 ;  /* 0x00000010080c723c */ /* 0x000fe2000004180c */
[----:B----4-:R-:W-:Y:S11]  /*1dba0*/  IMAD.MOV.U32 R27, RZ, RZ, R0 ;  /* 0x000000ffff1b7224 */ /* 0x010ff600078e0000 */
[----:B------:R-:W-:Y:S11]  /*1dbb0*/  @!UPT UIADD3 URZ, URZ, URZ, URZ ;  /* 0x0000003f3f3ff290 */ /* 0x000ff6000fffe03f */
[----:B------:R-:W-:Y:S01]  /*1dbc0*/  @!UPT UIADD3 URZ, URZ, URZ, URZ ;  /* 0x0000003f3f3ff290 */ /* 0x000fe2000fffe03f */
[----:B------:R-:W-:Y:S01]  /*1dbd0*/  IMAD.MOV.U32 R0, RZ, RZ, R15 ;  /* 0x000000ffff007224 */ /* 0x000fe200078e000f */
[----:B--2---:R-:W-:Y:S01]  /*1dbe0*/  STL.64 [R1+0x1070], R22 ;  /* 0x0010701601007387 */ /* 0x004fe20000100a00 */
[----:B------:R0:W-:Y:S02]  /*1dbf0*/  STL.64 [R1+0x1068], R20 ;  /* 0x0010681401007387 */ /* 0x0001e40000100a00 */
[----:B---3--:R-:W-:Y:S02]  /*1dc00*/  IMAD.MOV.U32 R26, RZ, RZ, R2 ;  /* 0x000000ffff1a7224 */ /* 0x008fe400078e0002 */
[----:B------:R-:W-:Y:S02]  /*1dc10*/  IMAD.MOV.U32 R24, RZ, RZ, R28 ;  /* 0x000000ffff187224 */ /* 0x000fe400078e001c */
[----:B------:R-:W-:Y:S02]  /*1dc20*/  IMAD.MOV.U32 R25, RZ, RZ, R3 ;  /* 0x000000ffff197224 */ /* 0x000fe400078e0003 */
[----:B------:R-:W-:-:S02]  /*1dc30*/  IMAD.MOV.U32 R2, RZ, RZ, R14 ;  /* 0x000000ffff027224 */ /* 0x000fc400078e000e */
[----:B------:R-:W-:Y:S02]  /*1dc40*/  IMAD.MOV.U32 R28, RZ, RZ, R12 ;  /* 0x000000ffff1c7224 */ /* 0x000fe400078e000c */
[----:B------:R-:W-:Y:S01]  /*1dc50*/  IMAD.MOV.U32 R3, RZ, RZ, R13 ;  /* 0x000000ffff037224 */ /* 0x000fe200078e000d */
[----:B0-----:R-:W2:Y:S01]  /*1dc60*/  LDL.LU R20, [R1+0x90] ;  /* 0x0000900001147983 */ /* 0x001ea20000300800 */
[----:B------:R-:W-:Y:S02]  /*1dc70*/  IMAD.MOV.U32 R21, RZ, RZ, R29 ;  /* 0x000000ffff157224 */ /* 0x000fe400078e001d */
[----:B------:R-:W3:Y:S02]  /*1dc80*/  LDL.LU R29, [R1+0x10e8] ;  /* 0x0010e800011d7983 */ /* 0x000ee40000300800 */
[----:B------:R-:W-:Y:S01]  /*1dc90*/  STL.64 [R1+0xfc0], R6 ;  /* 0x000fc00601007387 */ /* 0x000fe20000100a00 */
[----:B------:R0:W-:Y:S04]  /*1dca0*/  STL.64 [R1+0xfb8], R4 ;  /* 0x000fb80401007387 */ /* 0x0001e80000100a00 */
[----:B0-----:R-:W4:Y:S01]  /*1dcb0*/  LDL.LU.64 R4, [R1+0x50] ;  /* 0x0000500001047983 */ /* 0x001f220000300a00 */
[----:B------:R-:W2:Y:S02]  /*1dcc0*/  LDL.LU.64 R6, [R1+0x58] ;  /* 0x0000580001067983 */ /* 0x000ea40000300a00 */
[----:B------:R-:W2:Y:S02]  /*1dcd0*/  LDL.LU.64 R14, [R1+0x10e0] ;  /* 0x0010e000010e7983 */ /* 0x000ea40000300a00 */
[----:B------:R-:W2:Y:S01]  /*1dce0*/  LDL.LU.64 R12, [R1+0x10d8] ;  /* 0x0010d800010c7983 */ /* 0x000ea20000300a00 */
[----:B------:R-:W-:Y:S01]  /*1dcf0*/  STL.64 [R1+0x1098], R18 ;  /* 0x0010981201007387 */ /* 0x000fe20000100a00 */
[----:B------:R0:W-:Y:S03]  /*1dd00*/  STL.64 [R1+0x1090], R16 ;  /* 0x0010901001007387 */ /* 0x0001e60000100a00 */
[----:B0-----:R-:W3:Y:S01]  /*1dd10*/  LDL.LU R16, [R1+0x110] ;  /* 0x0001100001107983 */ /* 0x001ee20000300800 */
[----:B------:R-:W3:Y:S02]  /*1dd20*/  LDL.LU R17, [R1+0x114] ;  /* 0x0001140001117983 */ /* 0x000ee40000300800 */
[----:B------:R-:W3:Y:S02]  /*1dd30*/  LDL.LU R18, [R1+0x118] ;  /* 0x0001180001127983 */ /* 0x000ee40000300800 */
[----:B------:R-:W3:Y:S01]  /*1dd40*/  LDL.LU R19, [R1+0x11c] ;  /* 0x00011c0001137983 */ /* 0x000ee20000300800 */
[----:B--2---:R-:W-:Y:S01]  /*1dd50*/  HMMA.16816.F32.BF16 R8, R8, R20, R12 ;  /* 0x000000140808723c */ /* 0x004fe2000004180c */
[----:B------:R-:W2:Y:S01]  /*1dd60*/  LDL.LU.64 R14, [R1+0x10d0] ;  /* 0x0010d000010e7983 */ /* 0x000ea20000300a00 */
[----:B------:R-:W2:Y:S02]  /*1dd70*/  LDL.LU.64 R12, [R1+0x10c8] ;  /* 0x0010c800010c7983 */ /* 0x000ea40000300a00 */
[----:B------:R0:W-:Y:S02]  /*1dd80*/  STL.64 [R1+0x1088], R20 ;  /* 0x0010881401007387 */ /* 0x0001e40000100a00 */
[----:B0-----:R-:W3:Y:S01]  /*1dd90*/  LDL.LU R20, [R1+0x100] ;  /* 0x0001000001147983 */ /* 0x001ee20000300800 */
[----:B------:R-:W3:Y:S02]  /*1dda0*/  LDL.LU R21, [R1+0x104] ;  /* 0x0001040001157983 */ /* 0x000ee40000300800 */
[----:B------:R-:W3:Y:S02]  /*1ddb0*/  LDL.LU R22, [R1+0x108] ;  /* 0x0001080001167983 */ /* 0x000ee40000300800 */
[----:B------:R-:W3:Y:S11]  /*1ddc0*/  LDL.LU R23, [R1+0x10c] ;  /* 0x00010c0001177983 */ /* 0x000ef60000300800 */
[----:B------:R-:W-:Y:S01]  /*1ddd0*/  @!UPT UIADD3 URZ, URZ, URZ, URZ ;  /* 0x0000003f3f3ff290 */ /* 0x000fe2000fffe03f */
[----:B------:R-:W-:Y:S01]  /*1dde0*/  STL.64 [R1+0xf98], R10 ;  /* 0x000f980a01007387 */ /* 0x000fe20000100a00 */
[----:B------:R2:W-:Y:S02]  /*1ddf0*/  STL.64 [R1+0xf90], R8 ;  /* 0x000f900801007387 */ /* 0x0005e40000100a00 */
[----:B--2---:R-:W-:Y:S02]  /*1de00*/  IMAD.MOV.U32 R8, RZ, RZ, R12 ;  /* 0x000000ffff087224 */ /* 0x004fe400078e000c */
[----:B------:R-:W-:Y:S01]  /*1de10*/  IMAD.MOV.U32 R9, RZ, RZ, R13 ;  /* 0x000000ffff097224 */ /* 0x000fe200078e000d */
[----:B------:R-:W4:Y:S01]  /*1de20*/  LDL.LU R12, [R1+0x10c0] ;  /* 0x0010c000010c7983 */ /* 0x000f220000300800 */
[----:B------:R-:W4:Y:S02]  /*1de30*/  LDL.LU R13, [R1+0x10bc] ;  /* 0x0010bc00010d7983 */ /* 0x000f240000300800 */
[----:B------:R-:W-:Y:S02]  /*1de40*/  IMAD.MOV.U32 R10, RZ, RZ, R14 ;  /* 0x000000ffff0a7224 */ /* 0x000fe400078e000e */
[----:B------:R-:W-:Y:S01]  /*1de50*/  IMAD.MOV.U32 R11, RZ, RZ, R15 ;  /* 0x000000ffff0b7224 */ /* 0x000fe200078e000f */
[----:B------:R-:W4:Y:S01]  /*1de60*/  LDL.LU R14, [R1+0x10b8] ;  /* 0x0010b800010e7983 */ /* 0x000f220000300800 */
[----:B------:R-:W4:Y:S03]  /*1de70*/  LDL.LU R15, [R1+0x10b4] ;  /* 0x0010b400010f7983 */ /* 0x000f260000300800 */
[----:B------:R-:W-:Y:S01]  /*1de80*/  STL.64 [R1+0x1080], R10 ;  /* 0x0010800a01007387 */ /* 0x000fe20000100a00 */
[----:B------:R0:W-:Y:S03]  /*1de90*/  STL.64 [R1+0x1078], R8 ;  /* 0x0010780801007387 */ /* 0x0001e60000100a00 */
[----:B0-----:R-:W2:Y:S01]  /*1dea0*/  LDL.LU R8, [R1+0x80] ;  /* 0x0000800001087983 */ /* 0x001ea20000300800 */
[----:B------:R-:W2:Y:S02]  /*1deb0*/  LDL.LU R9, [R1+0x84] ;  /* 0x0000840001097983 */ /* 0x000ea40000300800 */
[----:B------:R-:W2:Y:S02]  /*1dec0*/  LDL.LU R10, [R1+0x88] ;  /* 0x00008800010a7983 */ /* 0x000ea40000300800 */
[----:B---3--:R-:W-:-:S02]  /*1ded0*/  IMAD.MOV.U32 R11, RZ, RZ, R29 ;  /* 0x000000ffff0b7224 */ /* 0x008fc400078e001d */
[----:B------:R-:W3:Y:S01]  /*1dee0*/  LDL.LU R29, [R1+0x10b0] ;  /* 0x0010b000011d7983 */ /* 0x000ee20000300800 */
[C---:B----4-:R-:W-:Y:S11]  /*1def0*/  HMMA.16816.F32.BF16 R24, R12.reuse, R4, R24 ;  /* 0x000000040c18723c */ /* 0x050ff60000041818 */
[----:B------:R-:W-:Y:S11]  /*1df00*/  @!UPT UIADD3 URZ, URZ, URZ, URZ ;  /* 0x0000003f3f3ff290 */ /* 0x000ff6000fffe03f */
[----:B------:R-:W-:Y:S01]  /*1df10*/  @!UPT UIADD3 URZ, URZ, URZ, URZ ;  /* 0x0000003f3f3ff290 */ /* 0x000fe2000fffe03f */
[----:B------:R-:W-:Y:S01]  /*1df20*/  STL.64 [R1+0xf0], R24 ;  /* 0x0000f01801007387 */ /* 0x000fe20000100a00 */
[----:B------:R0:W-:Y:S03]  /*1df30*/  STL.64 [R1+0xf8], R26 ;  /* 0x0000f81a01007387 */ /* 0x0001e60000100a00 */
[----:B0-----:R-:W4:Y:S01]  /*1df40*/  LDL.LU.64 R26, [R1+0x10a8] ;  /* 0x0010a800011a7983 */ /* 0x001f220000300a00 */
[----:B------:R-:W2:Y:S02]  /*1df50*/  LDL.LU.64 R24, [R1+0x10a0] ;  /* 0x0010a00001187983 */ /* 0x000ea40000300a00 */
[C---:B--2---:R-:W-:Y:S11]  /*1df60*/  HMMA.16816.F32.BF16 R16, R12.reuse, R24, R16 ;  /* 0x000000180c10723c */ /* 0x044ff60000041810 */
[----:B------:R-:W-:Y:S11]  /*1df70*/  @!UPT UIADD3 URZ, URZ, URZ, URZ ;  /* 0x0000003f3f3ff290 */ /* 0x000ff6000fffe03f */
[----:B------:R-:W-:Y:S01]  /*1df80*/  @!UPT UIADD3 URZ, URZ, URZ, URZ ;  /* 0x0000003f3f3ff290 */ /* 0x000fe2000fffe03f */
[----:B------:R-:W-:Y:S01]  /*1df90*/  STL.64 [R1+0x110], R16 ;  /* 0x0001101001007387 */ /* 0x000fe20000100a00 */
[----:B------:R0:W-:Y:S03]  /*1dfa0*/  STL.64 [R1+0x118], R18 ;  /* 0x0001181201007387 */ /* 0x0001e60000100a00 */
[----:B0-----:R-:W2:Y:S01]  /*1dfb0*/  LDL.LU.64 R18, [R1+0x1098] ;  /* 0x0010980001127983 */ /* 0x001ea20000300a00 */
[----:B------:R-:W2:Y:S02]  /*1dfc0*/  LDL.LU.64 R16, [R1+0x1090] ;  /* 0x0010900001107983 */ /* 0x000ea40000300a00 */
[C---:B--2---:R-:W-:Y:S11]  /*1dfd0*/  HMMA.16816.F32.BF16 R20, R12.reuse, R16, R20 ;  /* 0x000000100c14723c */ /* 0x044ff60000041814 */
[----:B------:R-:W-:Y:S11]  /*1dfe0*/  @!UPT UIADD3 URZ, URZ, URZ, URZ ;  /* 0x0000003f3f3ff290 */ /* 0x000ff6000fffe03f */
[----:B------:R-:W-:Y:S01]  /*1dff0*/  @!UPT UIADD3 URZ, URZ, URZ, URZ ;  /* 0x0000003f3f3ff290 */ /* 0x000fe2000fffe03f */
[----:B------:R0:W-:Y:S01]  /*1e000*/  STL.64 [R1+0x120], R20 ;  /* 0x0001201401007387 */ /* 0x0001e20000100a00 */
[----:B------:R1:W-:Y:S03]  /*1e010*/  STL.64 [R1+0x128], R22 ;  /* 0x0001281601007387 */ /* 0x0003e60000100a00 */
[----:B0-----:R-:W2:Y:S02]  /*1e020*/  LDL.LU.64 R20, [R1+0x1088] ;  /* 0x0010880001147983 */ /* 0x001ea40000300a00 */
[----:B--2---:R-:W-:Y:S02]  /*1e030*/  HMMA.16816.F32.BF16 R12, R12, R20, R8 ;  /* 0x000000140c0c723c */ /* 0x004fe40000041808 */
[----:B------:R-:W2:Y:S01]  /*1e040*/  LDL.LU.64 R10, [R1+0x1080] ;  /* 0x00108000010a7983 */ /* 0x000ea20000300a00 */
[----:B------:R-:W2:Y:S02]  /*1e050*/  LDL.LU.64 R8, [R1+0x1078] ;  /* 0x0010780001087983 */ /* 0x000ea40000300a00 */
[----:B-1----:R-:W2:Y:S02]  /*1e060*/  LDL.LU.64 R22, [R1+0x1070] ;  /* 0x0010700001167983 */ /* 0x002ea40000300a00 */
[----:B------:R-:W2:Y:S11]  /*1e070*/  LDL.LU.64 R20, [R1+0x1068] ;  /* 0x0010680001147983 */ /* 0x000eb60000300a00 */
[----:B------:R-:W-:Y:S05]  /*1e080*/  @!UPT UIADD3 URZ, URZ, URZ, URZ ;  /* 0x0000003f3f3ff290 */ /* 0x000fea000fffe03f */
[----:B------:R-:W-:Y:S01]  /*1e090*/  STL.64 [R1+0x100], R12 ;  /* 0x0001000c01007387 */ /* 0x000fe20000100a00 */
[----:B------:R-:W-:Y:S02]  /*1e0a0*/  STL.64 [R1+0x108], R14 ;  /* 0x0001080e01007387 */ /* 0x000fe40000100a00 */
[----:B---3--:R-:W0:Y:S02]  /*1e0b0*/  LDSM.16.MT88.4 R12, [R29+0x2800] ;  /* 0x002800001d0c783b */ /* 0x008e240000004200 */
[----:B0-----:R0:W-:Y:S02]  /*1e0c0*/  STL.64 [R1+0xf88], R14 ;  /* 0x000f880e01007387 */ /* 0x0011e40000100a00 */
[----:B------:R-:W-:Y:S02]  /*1e0d0*/  STL.64 [R1+0xf80], R12 ;  /* 0x000f800c01007387 */ /* 0x000fe40000100a00 */
[----:B0-----:R-:W3:Y:S01]  /*1e0e0*/  LDL.LU.64 R14, [R1+0x98] ;  /* 0x00009800010e7983 */ /* 0x001ee20000300a00 */
[C---:B--2---:R-:W-:Y:S11]  /*1e0f0*/  HMMA.16816.F32.BF16 R20, R8.reuse, R6, R20 ;  /* 0x000000060814723c */ /* 0x044ff60000041814 */
[----:B------:R-:W-:Y:S11]  /*1e100*/  @!UPT UIADD3 URZ, URZ, URZ, URZ ;  /* 0x0000003f3f3ff290 */ /* 0x000ff6000fffe03f */
[----:B------:R-:W-:Y:S01]  /*1e110*/  @!UPT UIADD3 URZ, URZ, URZ, URZ ;  /* 0x0000003f3f3ff290 */ /* 0x000fe2000fffe03f */
[----:B------:R-:W-:Y:S01]  /*1e120*/  STL.64 [R1+0xd0], R20 ;  /* 0x0000d01401007387 */ /* 0x000fe20000100a00 */
[----:B------:R0:W-:Y:S03]  /*1e130*/  STL.64 [R1+0xd8], R22 ;  /* 0x0000d81601007387 */ /* 0x0001e60000100a00 */
[----:B0-----:R-:W4:Y:S01]  /*1e140*/  LDL.LU.64 R22, [R1+0x1060] ;  /* 0x0010600001167983 */ /* 0x001f220000300a00 */
[----:B------:R-:W4:Y:S02]  /*1e150*/  LDL.LU.64 R20, [R1+0x1058] ;  /* 0x0010580001147983 */ /* 0x000f240000300a00 */
[C---:B----4-:R-:W-:Y:S01]  /*1e160*/  HMMA.16816.F32.BF16 R24, R8.reuse, R26, R20 ;  /* 0x0000001a0818723c */ /* 0x050fe20000041814 */
[----:B------:R-:W2:Y:S01]  /*1e170*/  LDL.LU.64 R22, [R1+0x1050] ;  /* 0x0010500001167983 */ /* 0x000ea20000300a00 */
[----:B------:R-:W2:Y:S11]  /*1e180*/  LDL.LU.64 R20, [R1+0x1048] ;  /* 0x0010480001147983 */ /* 0x000eb60000300a00 */
[----:B------:R-:W-:Y:S10]  /*1e190*/  @!UPT UIADD3 URZ, URZ, URZ, URZ ;  /* 0x0000003f3f3ff290 */ /* 0x000ff4000fffe03f */
[----:B------:R-:W-:Y:S01]  /*1e1a0*/  STL.64 [R1+0x80], R24 ;  /* 0x0000801801007387 */ /* 0x000fe20000100a00 */
[----:B------:R0:W-:Y:S03]  /*1e1b0*/  STL.64 [R1+0x88], R26 ;  /* 0x0000881a01007387 */ /* 0x0001e60000100a00 */
[----:B0-----:R-:W4:Y:S01]  /*1e1c0*/  LDL.LU.64 R26, [R1+0x1040] ;  /* 0x00104000011a7983 */ /* 0x001f220000300a00 */
[----:B------:R-:W4:Y:S02]  /*1e1d0*/  LDL.LU.64 R24, [R1+0x1038] ;  /* 0x0010380001187983 */ /* 0x000f240000300a00 */
[C---:B----4-:R-:W-:Y:S11]  /*1e1e0*/  HMMA.16816.F32.BF16 R24, R8.reuse, R18, R24 ;  /* 0x000000120818723c */ /* 0x050ff60000041818 */
[----:B------:R-:W-:Y:S11]  /*1e1f0*/  @!UPT UIADD3 URZ, URZ, URZ, URZ ;  /* 0x0000003f3f3ff290 */ /* 0x000ff6000fffe03f */
[----:B------:R-:W-:Y:S01]  /*1e200*/  @!UPT UIADD3 URZ, URZ, URZ, URZ ;  /* 0x0000003f3f3ff290 */ /* 0x000fe2000fffe03f */
[----:B------:R-:W-:Y:S01]  /*1e210*/  STL.64 [R1+0xb0], R24 ;  /* 0x0000b01801007387 */ /* 0x000fe20000100a00 */
[----:B------:R0:W-:Y:S03]  /*1e220*/  STL.64 [R1+0xb8], R26 ;  /* 0x0000b81a01007387 */ /* 0x0001e60000100a00 */
[----:B0-----:R-:W3:Y:S01]  /*1e230*/  LDL.LU.64 R26, [R1+0x1030] ;  /* 0x00103000011a7983 */ /* 0x001ee20000300a00 */
[----:B------:R-:W3:Y:S02]  /*1e240*/  LDL.LU.64 R24, [R1+0x1028] ;  /* 0x0010280001187983 */ /* 0x000ee40000300a00 */
[----:B---3--:R-:W-:Y:S01]  /*1e250*/  HMMA.16816.F32.BF16 R8, R8, R14, R24 ;  /* 0x0000000e0808723c */ /* 0x008fe20000041818 */
[----:B------:R-:W2:Y:S01]  /*1e260*/  LDL.LU.64 R26, [R1+0x1020] ;  /* 0x00102000011a7983 */ /* 0x000ea20000300a00 */
[----:B------:R-:W2:Y:S11]  /*1e270*/  LDL.LU.64 R24, [R1+0x1018] ;  /* 0x0010180001187983 */ /* 0x000eb60000300a00 */
[----:B------:R-:W-:Y:S10]  /*1e280*/  @!UPT UIADD3 URZ, URZ, URZ, URZ ;  /* 0x0000003f3f3ff290 */ /* 0x000ff4000fffe03f */
[----:B------:R0:W-:Y:S01]  /*1e290*/  STL.64 [R1+0xc0], R8 ;  /* 0x0000c00801007387 */ /* 0x0001e20000100a00 */
[----:B------:R1:W-:Y:S02]  /*1e2a0*/  STL.64 [R1+0xc8], R10 ;  /* 0x0000c80a01007387 */ /* 0x0003e40000100a00 */
[----:B0-----:R-:W-:Y:S02]  /*1e2b0*/  IMAD.MOV.U32 R8, RZ, RZ, R28 ;  /* 0x000000ffff087224 */ /* 0x001fe400078e001c */
[----:B-1----:R-:W-:Y:S02]  /*1e2c0*/  IMAD.MOV.U32 R10, RZ, RZ, R2 ;  /* 0x000000ffff0a7224 */ /* 0x002fe400078e0002 */
[----:B------:R-:W-:Y:S02]  /*1e2d0*/  IMAD.MOV.U32 R11, RZ, RZ, R0 ;  /* 0x000000ffff0b7224 */ /* 0x000fe400078e0000 */
[----:B------:R-:W-:-:S03]  /*1e2e0*/  IMAD.MOV.U32 R9, RZ, RZ, R3 ;  /* 0x000000ffff097224 */ /* 0x000fc600078e0003 */
[----:B------:R0:W-:Y:S02]  /*1e2f0*/  STL.64 [R1+0xfb0], R10 ;  /* 0x000fb00a01007387 */ /* 0x0001e40000100a00 */
[----:B------:R-:W-:Y:S02]  /*1e300*/  STL.64 [R1+0xfa8], R8 ;  /* 0x000fa80801007387 */ /* 0x000fe40000100a00 */
[----:B0-----:R-:W3:Y:S01]  /*1e310*/  LDL.LU.64 R10, [R1+0x68] ;  /* 0x00006800010a7983 */ /* 0x001ee20000300a00 */
[C---:B--2---:R-:W-:Y:S11]  /*1e320*/  HMMA.16816.F32.BF16 R20, R24.reuse, R6, R20 ;  /* 0x000000061814723c */ /* 0x044ff60000041814 */
[----:B------:R-:W-:Y:S11]  /*1e330*/  @!UPT UIADD3 URZ, URZ, URZ, URZ ;  /* 0x0000003f3f3ff290 */ /* 0x000ff6000fffe03f */
[----:B------:R-:W-:Y:S01]  /*1e340*/  @!UPT UIADD3 URZ, URZ, URZ, URZ ;  /* 0x0000003f3f3ff290 */ /* 0x000fe2000fffe03f */
[----:B------:R-:W-:Y:S01]  /*1e350*/  STL.64 [R1+0x1b0], R20 ;  /* 0x0001b01401007387 */ /* 0x000fe20000100a00 */
[----:B------:R0:W-:Y:S02]  /*1e360*/  STL [R1+0x1b8], R22 ;  /* 0x0001b81601007387 */ /* 0x0001e40000100800 */
[----:B------:R-:W-:Y:S02]  /*1e370*/  IMAD.MOV.U32 R29, RZ, RZ, R23 ;  /* 0x000000ffff1d7224 */ /* 0x000fe400078e0017 */
[----:B0-----:R-:W3:Y:S01]  /*1e380*/  LDL.LU.64 R22, [R1+0x1010] ;  /* 0x0010100001167983 */ /* 0x001ee20000300a00 */
[----:B------:R-:W3:Y:S02]  /*1e390*/  LDL.LU.64 R20, [R1+0x1008] ;  /* 0x0010080001147983 */ /* 0x000ee40000300a00 */
[----:B------:R-:W-:Y:S01]  /*1e3a0*/  STL [R1+0xf18], R29 ;  /* 0x000f181d01007387 */ /* 0x000fe20000100800 */
[C---:B---3--:R-:W-:Y:S11]  /*1e3b0*/  HMMA.16816.F32.BF16 R20, R24.reuse, R10, R20 ;  /* 0x0000000a1814723c */ /* 0x048ff60000041814 */
[----:B------:R-:W-:Y:S11]  /*1e3c0*/  @!UPT UIADD3 URZ, URZ, URZ, URZ ;  /* 0x0000003f3f3ff290 */ /* 0x000ff6000fffe03f */
[----:B------:R-:W-:Y:S01]  /*1e3d0*/  @!UPT UIADD3 URZ, URZ, URZ, URZ ;  /* 0x0000003f3f3ff290 */ /* 0x000fe2000fffe03f */
[----:B------:R-:W-:Y:S01]  /*1e3e0*/  STL.64 [R1+0x1a0], R20 ;  /* 0x0001a01401007387 */ /* 0x000fe20000100a00 */
[----:B------:R0:W-:Y:S03]  /*1e3f0*/  STL.64 [R1+0x1a8], R22 ;  /* 0x0001a81601007387 */ /* 0x0001e60000100a00 */
[----:B0-----:R-:W2:Y:S01]  /*1e400*/  LDL.LU.64 R22, [R1+0x1000] ;  /* 0x0010000001167983 */ /* 0x001ea20000300a00 */
[----:B------:R-:W2:Y:S02]  /*1e410*/  LDL.LU.64 R20, [R1+0xff8] ;  /* 0x000ff80001147983 */ /* 0x000ea40000300a00 */
[C---:B--2---:R-:W-:Y:S01]  /*1e420*/  HMMA.16816.F32.BF16 R16, R24.reuse, R18, R20 ;  /* 0x000000121810723c */ /* 0x044fe20000041814 */
[----:B------:R-:W2:Y:S01]  /*1e430*/  LDL.LU.64 R22, [R1+0xff0] ;  /* 0x000ff00001167983 */ /* 0x000ea20000300a00 */
[----:B------:R-:W2:Y:S11]  /*1e440*/  LDL.LU.64 R20, [R1+0xfe8] ;  /* 0x000fe80001147983 */ /* 0x000eb60000300a00 */
[----:B------:R-:W-:Y:S10]  /*1e450*/  @!UPT UIADD3 URZ, URZ, URZ, URZ ;  /* 0x0000003f3f3ff290 */ /* 0x000ff4000fffe03f */
[----:B------:R-:W-:Y:S01]  /*1e460*/  STL.64 [R1+0x190], R16 ;  /* 0x0001901001007387 */ /* 0x000fe20000100a00 */
[----:B------:R0:W-:Y:S02]  /*1e470*/  STL [R1+0x19c], R19 ;  /* 0x00019c1301007387 */ /* 0x0001e40000100800 */
[----:B------:R-:W-:Y:S02]  /*1e480*/  IMAD.MOV.U32 R29, RZ, RZ, R18 ;  /* 0x000000ffff1d7224 */ /* 0x000fe400078e0012 */
[----:B0-----:R-:W3:Y:S01]  /*1e490*/  LDL.LU.64 R18, [R1+0xfe0] ;  /* 0x000fe00001127983 */ /* 0x001ee20000300a00 */
[----:B------:R-:W3:Y:S02]  /*1e4a0*/  LDL.LU.64 R16, [R1+0xfd8] ;  /* 0x000fd80001107983 */ /* 0x000ee40000300a00 */
[----:B------:R-:W-:Y:S01]  /*1e4b0*/  STL [R1+0xf70], R29 ;  /* 0x000f701d01007387 */ /* 0x000fe20000100800 */
[----:B---3--:R-:W-:Y:S01]  /*1e4c0*/  HMMA.16816.F32.BF16 R24, R24, R14, R16 ;  /* 0x0000000e1818723c */ /* 0x008fe20000041810 */
[----:B------:R-:W2:Y:S01]  /*1e4d0*/  LDL.LU.64 R18, [R1+0xfd0] ;  /* 0x000fd00001127983 */ /* 0x000ea20000300a00 */
[----:B------:R-:W2:Y:S03]  /*1e4e0*/  LDL.LU.64 R16, [R1+0xfc8] ;  /* 0x000fc80001107983 */ /* 0x000ea60000300a00 */
[----:B------:R-:W0:Y:S01]  /*1e4f0*/  S2R R0, SR_TID.X ;  /* 0x0000000000007919 */ /* 0x000e220000002100 */
[----:B------:R1:W-:Y:S02]  /*1e500*/  STL.64 [R1+0xfa0], R14 ;  /* 0x000fa00e01007387 */ /* 0x0003e40000100a00 */
[----:B------:R-:W-:Y:S11]  /*1e510*/  IMAD.MOV.U32 R2, RZ, RZ, R6 ;  /* 0x000000ffff027224 */ /* 0x000ff600078e0006 */
[----:B------:R-:W-:Y:S04]  /*1e520*/  @!UPT UIADD3 URZ, URZ, URZ, URZ ;  /* 0x0000003f3f3ff290 */ /* 0x000fe8000fffe03f */
[----:B------:R3:W-:Y:S01]  /*1e530*/  STL.64 [R1+0x180], R24 ;  /* 0x0001801801007387 */ /* 0x0007e20000100a00 */
[----:B------:R4:W-:Y:S02]  /*1e540*/  STL.64 [R1+0x188], R26 ;  /* 0x0001881a01007387 */ /* 0x0009e40000100a00 */
[----:B-1----:R-:W3:Y:S01]  /*1e550*/  LDL.LU.64 R14, [R1+0xa8] ;  /* 0x0000a800010e7983 */ /* 0x002ee20000300a00 */
[----:B0-----:R-:W-:Y:S01]  /*1e560*/  LOP3.LUT R13, R0, 0x7, RZ, 0xc0, !PT ;  /* 0x00000007000d7812 */ /* 0x001fe200078ec0ff */
[----:B------:R-:W-:Y:S01]  /*1e570*/  IMAD.MOV.U32 R0, RZ, RZ, R7 ;  /* 0x000000ffff007224 */ /* 0x000fe200078e0007 */
[----:B--2---:R-:W-:Y:S11]  /*1e580*/  HMMA.16816.F32.BF16 R20, R16, R6, R20 ;  /* 0x000000061014723c */ /* 0x004ff60000041814 */
[----:B------:R-:W-:Y:S11]  /*1e590*/  @!UPT UIADD3 URZ, URZ, URZ, URZ ;  /* 0x0000003f3f3ff290 */ /* 0x000ff6000fffe03f */
[----:B------:R-:W-:Y:S01]  /*1e5a0*/  @!UPT UIADD3 URZ, URZ, URZ, URZ ;  /* 0x0000003f3f3ff290 */ /* 0x000fe2000fffe03f */
[----:B------:R-:W-:Y:S01]  /*1e5b0*/  STL.64 [R1+0x170], R20 ;  /* 0x0001701401007387 */ /* 0x000fe20000100a00 */
[----:B------:R0:W-:Y:S02]  /*1e5c0*/  STL.64 [R1+0x178], R22 ;  /* 0x0001781601007387 */ /* 0x0001e40000100a00 */
[----:B------:R-:W0:Y:S02]  /*1e5d0*/  LDL.LU.64 R6, [R1+0xfc0] ;  /* 0x000fc00001067983 */ /* 0x000e240000300a00 */
[----:B------:R-:W0:Y:S01]  /*1e5e0*/  LDL.LU.64 R4, [R1+0xfb8] ;  /* 0x000fb80001047983 */ /* 0x000e220000300a00 */
[----:B------:R-:W1:Y:S01]  /*1e5f0*/  S2R R28, SR_TID.X ;  /* 0x00000000001c7919 */ /* 0x000e620000002100 */
[C---:B---3--:R-:W-:Y:S02]  /*1e600*/  IMAD R25, R13.reuse, 0x90, RZ ;  /* 0x000000900d197824 */ /* 0x048fe400078e02ff */
[----:B------:R-:W-:Y:S02]  /*1e610*/  IMAD R13, R13, 0x110, RZ ;  /* 0x000001100d0d7824 */ /* 0x000fe400078e02ff */
[----:B------:R-:W-:-:S02]  /*1e620*/  IMAD.MOV.U32 R3, RZ, RZ, R11 ;  /* 0x000000ffff037224 */ /* 0x000fc400078e000b */
[C---:B-1----:R-:W-:Y:S02]  /*1e630*/  IMAD.SHL.U32 R12, R28.reuse, 0x2, RZ ;  /* 0x000000021c0c7824 */ /* 0x042fe400078e00ff */
[C---:B------:R-:W-:Y:S02]  /*1e640*/  IMAD.SHL.U32 R24, R28.reuse, 0x2, RZ ;  /* 0x000000021c187824 */ /* 0x040fe400078e00ff */
[C---:B----4-:R-:W-:Y:S02]  /*1e650*/  IMAD.SHL.U32 R26, R28.reuse, 0x40, RZ ;  /* 0x000000401c1a7824 */ /* 0x050fe400078e00ff */
[----:B------:R-:W-:Y:S01]  /*1e660*/  IMAD.SHL.U32 R28, R28, 0x40, RZ ;  /* 0x000000401c1c7824 */ /* 0x000fe200078e00ff */
[----:B------:R-:W-:-:S04]  /*1e670*/  LOP3.LUT R27, R25, 0x10, R24, 0x78, !PT ;  /* 0x00000010191b7812 */ /* 0x000fc800078e7818 */
[----:B------:R-:W-:Y:S01]  /*1e680*/  LOP3.LUT R27, R27, 0x400, R26, 0xf8, !PT ;  /* 0x000004001b1b7812 */ /* 0x000fe200078ef81a */
[----:B0-----:R-:W-:Y:S07]  /*1e690*/  HMMA.16816.F32.BF16 R20, R16, R10, R4 ;  /* 0x0000000a1014723c */ /* 0x001fee0000041804 */
[----:B------:R-:W-:-:S04]  /*1e6a0*/  LOP3.LUT R7, R13, 0x30, R12, 0x78, !PT ;  /* 0x000000300d077812 */ /* 0x000fc800078e780c */
[----:B------:R-:W-:-:S04]  /*1e6b0*/  LOP3.LUT R7, R7, 0x800, R28, 0xf8, !PT ;  /* 0x0000080007077812 */ /* 0x000fc800078ef81c */
[----:B------:R-:W-:Y:S01]  /*1e6c0*/  LOP3.LUT R7, R7, 0x40, RZ, 0x3c, !PT ;  /* 0x0000004007077812 */ /* 0x000fe200078e3cff */
[----:B------:R-:W-:-:S04]  /*1e6d0*/  IMAD.MOV.U32 R4, RZ, RZ, R10 ;  /* 0x000000ffff047224 */ /* 0x000fc800078e000a */
[----:B------:R-:W-:Y:S04]  /*1e6e0*/  LDSM.16.M88.4 R8, [R7+0x4080] ;  /* 0x004080000708783b */ /* 0x000fe80000000200 */
[----:B------:R-:W-:Y:S01]  /*1e6f0*/  STL.64 [R1+0x160], R20 ;  /* 0x0001601401007387 */ /* 0x000fe20000100a00 */
[----:B------:R-:W-:Y:S02]  /*1e700*/  STL.64 [R1+0x168], R22 ;  /* 0x0001681601007387 */ /* 0x000fe40000100a00 */
[----:B------:R-:W0:Y:S02]  /*1e710*/  LDSM.16.MT88.4 R20, [R27+0x3000] ;  /* 0x003000001b14783b */ /* 0x000e240000004200 */
[----:B0-----:R-:W-:Y:S02]  /*1e720*/  STL.64 [R1+0xf48], R22 ;  /* 0x000f481601007387 */ /* 0x001fe40000100a00 */
[----:B------:R-:W-:Y:S02]  /*1e730*/  STL.64 [R1+0xf40], R20 ;  /* 0x000f401401007387 */ /* 0x000fe40000100a00 */
[----:B------:R-:W-:Y:S02]  /*1e740*/  STL [R1+0xf1c], R27 ;  /* 0x000f1c1b01007387 */ /* 0x000fe40000100800 */
[----:B------:R-:W-:Y:S01]  /*1e750*/  STL.64 [R1+0x40], R8 ;  /* 0x0000400801007387 */ /* 0x000fe20000100a00 */
[----:B------:R-:W-:Y:S02]  /*1e760*/  STL.64 [R1+0x48], R10 ;  /* 0x0000480a01007387 */ /* 0x000fe40000100a00 */
[----:B------:R-:W0:Y:S02]  /*1e770*/  LDSM.16.M88.4 R8, [R7+0x5080] ;  /* 0x005080000708783b */ /* 0x000e240000000200 */
[----:B0-----:R-:W-:Y:S02]  /*1e780*/  STL.64 [R1+0x30], R8 ;  /* 0x0000300801007387 */ /* 0x001fe40000100a00 */
[----:B------:R0:W-:Y:S02]  /*1e790*/  STL.64 [R1+0x38], R10 ;  /* 0x0000380a01007387 */ /* 0x0001e40000100a00 */
[----:B0-----:R-:W2:Y:S01]  /*1e7a0*/  LDL.LU.64 R10, [R1+0xfb0] ;  /* 0x000fb000010a7983 */ /* 0x001ea20000300a00 */
[----:B------:R-:W2:Y:S02]  /*1e7b0*/  LDL.LU.64 R8, [R1+0xfa8] ;  /* 0x000fa80001087983 */ /* 0x000ea40000300a00 */
[----:B------:R-:W-:-:S02]  /*1e7c0*/  IMAD.MOV.U32 R29, RZ, RZ, R14 ;  /* 0x000000ffff1d7224 */ /* 0x000fc400078e000e */
[----:B------:R-:W-:Y:S02]  /*1e7d0*/  IMAD.MOV.U32 R27, RZ, RZ, R15 ;  /* 0x000000ffff1b7224 */ /* 0x000fe400078e000f */
[----:B------:R-:W-:Y:S02]  /*1e7e0*/  IMAD.MOV.U32 R22, RZ, RZ, R2 ;  /* 0x000000ffff167224 */ /* 0x000fe400078e0002 */
[----:B------:R-:W-:Y:S02]  /*1e7f0*/  IMAD.MOV.U32 R23, RZ, RZ, R0 ;  /* 0x000000ffff177224 */ /* 0x000fe400078e0000 */
[----:B------:R-:W-:Y:S01]  /*1e800*/  IMAD.MOV.U32 R21, RZ, RZ, R3 ;  /* 0x000000ffff157224 */ /* 0x000fe200078e0003 */
[----:B--2---:R-:W-:Y:S01]  /*1e810*/  HMMA.16816.F32.BF16 R8, R16, R14, R8 ;  /* 0x0000000e1008723c */ /* 0x004fe20000041808 */
[----:B------:R-:W2:Y:S11]  /*1e820*/  LDL.LU.64 R14, [R1+0xfa0] ;  /* 0x000fa000010e7983 */ /* 0x000eb60000300a00 */
[----:B------:R-:W-:Y:S11]  /*1e830*/  @!UPT UIADD3 URZ, URZ, URZ, URZ ;  /* 0x0000003f3f3ff290 */ /* 0x000ff6000fffe03f */
[----:B------:R-:W-:Y:S01]  /*1e840*/  STL.64 [R1+0x70], R8 ;  /* 0x0000700801007387 */ /* 0x000fe20000100a00 */
[----:B------:R-:W-:Y:S02]  /*1e850*/  IMAD.MOV.U32 R2, RZ, RZ, R10 ;  /* 0x000000ffff027224 */ /* 0x000fe400078e000a */
[----:B------:R-:W-:Y:S02]  /*1e860*/  IMAD.MOV.U32 R0, RZ, RZ, R11 ;  /* 0x000000ffff007224 */ /* 0x000fe400078e000b */
[----:B------:R-:W0:Y:S04]  /*1e870*/  LDSM.16.M88.4 R8, [R7+0x6080] ;  /* 0x006080000708783b */ /* 0x000e280000000200 */
[----:B------:R-:W-:Y:S01]  /*1e880*/  STL [R1+0xecc], R0 ;  /* 0x000ecc0001007387 */ /* 0x000fe20000100800 */
[----:B------:R-:W-:Y:S02]  /*1e890*/  STL [R1+0xec8], R2 ;  /* 0x000ec80201007387 */ /* 0x000fe40000100800 */
[----:B0-----:R-:W-:Y:S01]  /*1e8a0*/  IMAD.MOV.U32 R28, RZ, RZ, R10 ;  /* 0x000000ffff1c7224 */ /* 0x001fe200078e000a */
[----:B------:R0:W-:Y:S01]  /*1e8b0*/  STL.64 [R1+0x20], R8 ;  /* 0x0000200801007387 */ /* 0x0001e20000100a00 */
[----:B------:R-:W-:-:S02]  /*1e8c0*/  IMAD.MOV.U32 R3, RZ, RZ, R11 ;  /* 0x000000ffff037224 */ /* 0x000fc400078e000b */
[----:B------:R-:W3:Y:S01]  /*1e8d0*/  LDL.LU.64 R10, [R1+0xf98] ;  /* 0x000f9800010a7983 */ /* 0x000ee20000300a00 */
[----:B0-----:R-:W3:Y:S01]  /*1e8e0*/  LDL.LU.64 R8, [R1+0xf90] ;  /* 0x000f900001087983 */ /* 0x001ee20000300a00 */
[----:B------:R2:W-:Y:S02]  /*1e8f0*/  STL [R1+0xe44], R28 ;  /* 0x000e441c01007387 */ /* 0x0005e40000100800 */
[----:B------:R0:W-:Y:S02]  /*1e900*/  STL [R1+0xe40], R3 ;  /* 0x000e400301007387 */ /* 0x0001e40000100800 */
[----:B------:R-:W-:Y:S02]  /*1e910*/  IMAD.MOV.U32 R20, RZ, RZ, R4 ;  /* 0x000000ffff147224 */ /* 0x000fe400078e0004 */
[----:B------:R-:W1:Y:S01]  /*1e920*/  LDSM.16.M88.4 R4, [R7+0x7080] ;  /* 0x007080000704783b */ /* 0x000e620000000200 */
[----:B--2---:R-:W-:Y:S02]  /*1e930*/  IMAD.MOV.U32 R28, RZ, RZ, R14 ;  /* 0x000000ffff1c7224 */ /* 0x004fe400078e000e */
[----:B0-----:R-:W-:Y:S01]  /*1e940*/  IMAD.MOV.U32 R3, RZ, RZ, R15 ;  /* 0x000000ffff037224 */ /* 0x001fe200078e000f */
[----:B---3--:R-:W-:Y:S01]  /*1e950*/  HMMA.16816.F32.BF16 R8, R16, R14, R8 ;  /* 0x0000000e1008723c */ /* 0x008fe20000041808 */
[----:B------:R-:W2:Y:S01]  /*1e960*/  LDL.LU.64 R14, [R1+0xf88] ;  /* 0x000f8800010e7983 */ /* 0x000ea20000300a00 */
[----:B------:R-:W2:Y:S11]  /*1e970*/  LDL.LU.64 R12, [R1+0xf80] ;  /* 0x000f8000010c7983 */ /* 0x000eb60000300a00 */
[----:B------:R-:W-:Y:S10]  /*1e980*/  @!UPT UIADD3 URZ, URZ, URZ, URZ ;  /* 0x0000003f3f3ff290 */ /* 0x000ff4000fffe03f */
[----:B------:R0:W-:Y:S01]  /*1e990*/  STL.64 [R1+0x158], R10 ;  /* 0x0001580a01007387 */ /* 0x0001e20000100a00 */
[----:B------:R-:W-:Y:S02]  /*1e9a0*/  IMAD.MOV.U32 R2, RZ, RZ, R9 ;  /* 0x000000ffff027224 */ /* 0x000fe400078e0009 */
[----:B------:R-:W-:-:S03]  /*1e9b0*/  IMAD.MOV.U32 R0, RZ, RZ, R8 ;  /* 0x000000ffff007224 */ /* 0x000fc600078e0008 */
[----:B------:R-:W-:Y:S02]  /*1e9c0*/  STL [R1+0xed4], R2 ;  /* 0x000ed40201007387 */ /* 0x000fe40000100800 */
[----:B------:R-:W-:Y:S02]  /*1e9d0*/  STL [R1+0xed0], R0 ;  /* 0x000ed00001007387 */ /* 0x000fe40000100800 */
[----:B0-----:R-:W-:Y:S02]  /*1e9e0*/  IMAD.MOV.U32 R10, RZ, RZ, R20 ;  /* 0x000000ffff0a7224 */ /* 0x001fe400078e0014 */
[----:B------:R-:W-:-:S05]  /*1e9f0*/  IMAD.MOV.U32 R11, RZ, RZ, R21 ;  /* 0x000000ffff0b7224 */ /* 0x000fca00078e0015 */
[----:B------:R0:W-:Y:S01]  /*1ea00*/  STL.64 [R1+0xf78], R10 ;  /* 0x000f780a01007387 */ /* 0x0001e20000100a00 */
[----:B------:R-:W2:Y:S02]  /*1ea10*/  LDL.LU R8, [R1+0xf0] ;  /* 0x0000f00001087983 */ /* 0x000ea40000300800 */
[----:B------:R-:W2:Y:S01]  /*1ea20*/  LDL.LU R9, [R1+0xf4] ;  /* 0x0000f40001097983 */ /* 0x000ea20000300800 */
[----:B0-----:R-:W2:Y:S01]  /*1ea30*/  LDL.LU R10, [R1+0xf8] ;  /* 0x0000f800010a7983 */ /* 0x001ea20000300800 */
[----:B------:R-:W2:Y:S01]  /*1ea40*/  LDL.LU R11, [R1+0xfc] ;  /* 0x0000fc00010b7983 */ /* 0x000ea20000300800 */
[----:B------:R-:W-:-:S04]  /*1ea50*/  LOP3.LUT R18, R25, 0x10, R24, 0x78, !PT ;  /* 0x0000001019127812 */ /* 0x000fc800078e7818 */
[----:B------:R-:W-:-:S04]  /*1ea60*/  LOP3.LUT R18, R18, 0x400, R26, 0xf8, !PT ;  /* 0x0000040012127812 */ /* 0x000fc800078ef81a */
[----:B------:R-:W-:Y:S01]  /*1ea70*/  LOP3.LUT R18, R18, 0x20, RZ, 0x3c, !PT ;  /* 0x0000002012127812 */ /* 0x000fe200078e3cff */
[----:B-1----:R-:W-:Y:S01]  /*1ea80*/  STL [R1+0xe0c], R6 ;  /* 0x000e0c0601007387 */ /* 0x002fe20000100800 */
[----:B------:R-:W-:Y:S01]  /*1ea90*/  STL [R1+0xe08], R7 ;  /* 0x000e080701007387 */ /* 0x000fe20000100800 */
[----:B--2---:R-:W-:Y:S02]  /*1eaa0*/  HMMA.16816.F32.BF16 R20, R12, R22, R8 ;  /* 0x000000160c14723c */ /* 0x004fe40000041808 */
[----:B------:R-:W0:Y:S04]  /*1eab0*/  LDSM.16.MT88.4 R8, [R18+0x3000] ;  /* 0x003000001208783b */ /* 0x000e280000004200 */
[----:B0-----:R-:W-:Y:S11]  /*1eac0*/  STL.64 [R1+0x10], R8 ;  /* 0x0000100801007387 */ /* 0x001ff60000100a00 */
[----:B------:R-:W-:Y:S06]  /*1ead0*/  @!UPT UIADD3 URZ, URZ, URZ, URZ ;  /* 0x0000003f3f3ff290 */ /* 0x000fec000fffe03f */
[----:B------:R0:W-:Y:S02]  /*1eae0*/  STL.64 [R1+0x50], R20 ;  /* 0x0000501401007387 */ /* 0x0001e40000100a00 */
[----:B------:R1:W-:Y:S02]  /*1eaf0*/  STL.64 [R1+0x58], R22 ;  /* 0x0000581601007387 */ /* 0x0003e40000100a00 */
[----:B------:R-:W-:Y:S01]  /*1eb00*/  STL [R1+0x18], R10 ;  /* 0x0000180a01007387 */ /* 0x000fe20000100800 */
[----:B0-----:R-:W2:Y:S01]  /*1eb10*/  LDL.LU R20, [R1+0x100] ;  /* 0x0001000001147983 */ /* 0x001ea20000300800 */
[----:B------:R-:W2:Y:S02]  /*1eb20*/  LDL.LU R21, [R1+0x104] ;  /* 0x0001040001157983 */ /* 0x000ea40000300800 */
[----:B-1----:R-:W3:Y:S02]  /*1eb30*/  LDL.LU R22, [R1+0x108] ;  /* 0x0001080001167983 */ /* 0x002ee40000300800 */
[----:B------:R-:W3:Y:S01]  /*1eb40*/  LDL.LU R23, [R1+0x10c] ;  /* 0x00010c0001177983 */ /* 0x000ee20000300800 */
[----:B------:R-:W-:-:S04]  /*1eb50*/  LOP3.LUT R19, R25, 0x10, R24, 0x78, !PT ;  /* 0x0000001019137812 */ /* 0x000fc800078e7818 */
[----:B------:R-:W-:-:S04]  /*1eb60*/  LOP3.LUT R19, R19, 0x400, R26, 0xf8, !PT ;  /* 0x0000040013137812 */ /* 0x000fc800078ef81a */
[----:B------:R-:W-:Y:S01]  /*1eb70*/  LOP3.LUT R19, R19, 0x40, RZ, 0x3c, !PT ;  /* 0x0000004013137812 */ /* 0x000fe200078e3cff */
[----:B------:R-:W-:-:S04]  /*1eb80*/  IMAD.MOV.U32 R7, RZ, RZ, R11 ;  /* 0x000000ffff077224 */ /* 0x000fc800078e000b */
[----:B------:R-:W0:Y:S04]  /*1eb90*/  LDSM.16.MT88.4 R8, [R19+0x3000] ;  /* 0x003000001308783b */ /* 0x000e280000004200 */
[----:B---3--:R-:W-:Y:S01]  /*1eba0*/  STL.64 [R1+0xf58], R22 ;  /* 0x000f581601007387 */ /* 0x008fe20000100a00 */
[----:B--2---:R1:W-:Y:S03]  /*1ebb0*/  STL.64 [R1+0xf50], R20 ;  /* 0x000f501401007387 */ /* 0x0043e60000100a00 */
[----:B-1----:R-:W2:Y:S01]  /*1ebc0*/  LDL.LU R20, [R1+0x120] ;  /* 0x0001200001147983 */ /* 0x002ea20000300800 */
[----:B------:R-:W2:Y:S02]  /*1ebd0*/  LDL.LU R21, [R1+0x124] ;  /* 0x0001240001157983 */ /* 0x000ea40000300800 */
[----:B------:R-:W3:Y:S02]  /*1ebe0*/  LDL.LU R22, [R1+0x128] ;  /* 0x0001280001167983 */ /* 0x000ee40000300800 */
[----:B------:R-:W3:Y:S01]  /*1ebf0*/  LDL.LU R23, [R1+0x12c] ;  /* 0x00012c0001177983 */ /* 0x000ee20000300800 */
[----:B------:R-:W-:-:S04]  /*1ec00*/  LOP3.LUT R6, R25, 0x10, R24, 0x78, !PT ;  /* 0x0000001019067812 */ /* 0x000fc800078e7818 */
[----:B------:R-:W-:Y:S01]  /*1ec10*/  LOP3.LUT R6, R6, 0x400, R26, 0xf8, !PT ;  /* 0x0000040006067812 */ /* 0x000fe200078ef81a */
[----:B---3--:R-:W-:Y:S01]  /*1ec20*/  STL.64 [R1+0xf68], R22 ;  /* 0x000f681601007387 */ /* 0x008fe20000100a00 */
[----:B--2---:R1:W-:Y:S03]  /*1ec30*/  STL.64 [R1+0xf60], R20 ;  /* 0x000f601401007387 */ /* 0x0043e60000100a00 */
[----:B-1----:R-:W2:Y:S01]  /*1ec40*/  LDL.LU R20, [R1+0x110] ;  /* 0x0001100001147983 */ /* 0x002ea20000300800 */
[----:B------:R-:W2:Y:S02]  /*1ec50*/  LDL.LU R21, [R1+0x114] ;  /* 0x0001140001157983 */ /* 0x000ea40000300800 */
[----:B------:R-:W2:Y:S02]  /*1ec60*/  LDL.LU R22, [R1+0x118] ;  /* 0x0001180001167983 */ /* 0x000ea40000300800 */
[----:B------:R-:W2:Y:S01]  /*1ec70*/  LDL.LU R23, [R1+0x11c] ;  /* 0x00011c0001177983 */ /* 0x000ea20000300800 */
[----:B0-----:R-:W-:Y:S01]  /*1ec80*/  STL.64 [R1], R8 ;  /* 0x0000000801007387 */ /* 0x001fe20000100a00 */
[----:B------:R0:W-:Y:S03]  /*1ec90*/  STL.64 [R1+0x8], R10 ;  /* 0x0000080a01007387 */ /* 0x0001e60000100a00 */
[----:B0-----:R-:W2:Y:S01]  /*1eca0*/  LDL.LU.64 R10, [R1+0xf78] ;  /* 0x000f7800010a7983 */ /* 0x001ea20000300a00 */
[----:B------:R0:W-:Y:S02]  /*1ecb0*/  STL.64 [R1+0xf10], R18 ;  /* 0x000f101201007387 */ /* 0x0001e40000100a00 */
[----:B0-----:R-:W-:-:S02]  /*1ecc0*/  IMAD.MOV.U32 R18, RZ, RZ, R29 ;  /* 0x000000ffff127224 */ /* 0x001fc400078e001d */
[----:B------:R-:W3:Y:S01]  /*1ecd0*/  LDL.LU R29, [R1+0xf70] ;  /* 0x000f7000011d7983 */ /* 0x000ee20000300800 */
[----:B------:R-:W4:Y:S02]  /*1ece0*/  LDL.LU R24, [R1+0x80] ;  /* 0x0000800001187983 */ /* 0x000f240000300800 */
[----:B------:R-:W4:Y:S02]  /*1ecf0*/  LDL.LU R25, [R1+0x84] ;  /* 0x0000840001197983 */ /* 0x000f240000300800 */
[----:B------:R-:W-:Y:S01]  /*1ed00*/  IMAD.MOV.U32 R19, RZ, RZ, R27 ;  /* 0x000000ffff137224 */ /* 0x000fe200078e001b */
[----:B------:R-:W3:Y:S01]  /*1ed10*/  LDL.LU R26, [R1+0x88] ;  /* 0x00008800011a7983 */ /* 0x000ee20000300800 */
[----:B------:R-:W3:Y:S01]  /*1ed20*/  LDL.LU R27, [R1+0x8c] ;  /* 0x00008c00011b7983 */ /* 0x000ee20000300800 */
[----:B------:R-:W-:Y:S01]  /*1ed30*/  LOP3.LUT R6, R6, 0x60, RZ, 0x3c, !PT ;  /* 0x0000006006067812 */ /* 0x000fe200078e3cff */
[C---:B--2---:R-:W-:Y:S01]  /*1ed40*/  HMMA.16816.F32.BF16 R8, R12.reuse, R10, R20 ;  /* 0x0000000a0c08723c */ /* 0x044fe20000041814 */
[----:B---3--:R-:W-:Y:S01]  /*1ed50*/  STL.64 [R1+0xf28], R26 ;  /* 0x000f281a01007387 */ /* 0x008fe20000100a00 */
[----:B----4-:R0:W-:Y:S03]  /*1ed60*/  STL.64 [R1+0xf20], R24 ;  /* 0x000f201801007387 */ /* 0x0101e60000100a00 */
[----:B0-----:R-:W2:Y:S01]  /*1ed70*/  LDL.LU R24, [R1+0xd0] ;  /* 0x0000d00001187983 */ /* 0x001ea20000300800 */
[----:B------:R-:W2:Y:S02]  /*1ed80*/  LDL.LU R25, [R1+0xd4] ;  /* 0x0000d40001197983 */ /* 0x000ea40000300800 */
[----:B------:R-:W2:Y:S02]  /*1ed90*/  LDL.LU R26, [R1+0xd8] ;  /* 0x0000d800011a7983 */ /* 0x000ea40000300800 */
[----:B------:R-:W2:Y:S01]  /*1eda0*/  LDL.LU R27, [R1+0xdc] ;  /* 0x0000dc00011b7983 */ /* 0x000ea20000300800 */
[----:B------:R-:W3:Y:S01]  /*1edb0*/  LDL.LU.64 R22, [R1+0xf68] ;  /* 0x000f680001167983 */ /* 0x000ee20000300a00 */
[----:B------:R-:W3:Y:S11]  /*1edc0*/  LDL.LU.64 R20, [R1+0xf60] ;  /* 0x000f600001147983 */ /* 0x000ef60000300a00 */
[----:B------:R-:W-:Y:S01]  /*1edd0*/  @!UPT UIADD3 URZ, URZ, URZ, URZ ;  /* 0x0000003f3f3ff290 */ /* 0x000fe2000fffe03f */
[----:B------:R-:W-:Y:S02]  /*1ede0*/  IMAD.MOV.U32 R2, RZ, RZ, R10 ;  /* 0x000000ffff027224 */ /* 0x000fe400078e000a */
[----:B------:R-:W-:Y:S02]  /*1edf0*/  STL.64 [R1+0x140], R8 ;  /* 0x0001400801007387 */ /* 0x000fe40000100a00 */
[----:B------:R-:W-:Y:S02]  /*1ee00*/  IMAD.MOV.U32 R0, RZ, RZ, R11 ;  /* 0x000000ffff007224 */ /* 0x000fe400078e000b */
[----:B------:R-:W0:Y:S04]  /*1ee10*/  LDSM.16.MT88.4 R8, [R6+0x3000] ;  /* 0x003000000608783b */ /* 0x000e280000004200 */
[----:B------:R-:W-:Y:S01]  /*1ee20*/  STL [R1+0xedc], R2 ;  /* 0x000edc0201007387 */ /* 0x000fe20000100800 */
[----:B------:R-:W-:Y:S02]  /*1ee30*/  STL [R1+0xed8], R0 ;  /* 0x000ed80001007387 */ /* 0x000fe40000100800 */
[----:B------:R-:W-:Y:S02]  /*1ee40*/  STL.64 [R1+0xf38], R6 ;  /* 0x000f380601007387 */ /* 0x000fe40000100a00 */
[----:B------:R1:W-:Y:S02]  /*1ee50*/  STL.64 [R1+0xf30], R4 ;  /* 0x000f300401007387 */ /* 0x0003e40000100a00 */
[----:B-1----:R-:W4:Y:S04]  /*1ee60*/  LDL.64 R4, [R1+0x40] ;  /* 0x0000400001047983 */ /* 0x002f280000100a00 */
[----:B0-----:R0:W-:Y:S01]  /*1ee70*/  STL.64 [R1+0xe90], R10 ;  /* 0x000e900a01007387 */ /* 0x0011e20000100a00 */
[----:B------:R-:W-:Y:S01]  /*1ee80*/  STL.64 [R1+0xe88], R8 ;  /* 0x000e880801007387 */ /* 0x000fe20000100a00 */
[----:B---3--:R-:W-:Y:S02]  /*1ee90*/  HMMA.16816.F32.BF16 R16, R12, R18, R20 ;  /* 0x000000120c10723c */ /* 0x008fe40000041814 */
[----:B------:R-:W3:Y:S01]  /*1eea0*/  LDL.LU.64 R22, [R1+0xf58] ;  /* 0x000f580001167983 */ /* 0x000ee20000300a00 */
[----:B------:R-:W3:Y:S02]  /*1eeb0*/  LDL.LU.64 R20, [R1+0xf50] ;  /* 0x000f500001147983 */ /* 0x000ee40000300a00 */
[----:B0-----:R-:W-:-:S02]  /*1eec0*/  IMAD.MOV.U32 R10, RZ, RZ, R28 ;  /* 0x000000ffff0a7224 */ /* 0x001fc400078e001c */
[----:B------:R-:W-:Y:S11]  /*1eed0*/  IMAD.MOV.U32 R11, RZ, RZ, R3 ;  /* 0x000000ffff0b7224 */ /* 0x000ff600078e0003 */
[----:B------:R-:W-:Y:S05]  /*1eee0*/  @!UPT UIADD3 URZ, URZ, URZ, URZ ;  /* 0x0000003f3f3ff290 */ /* 0x000fea000fffe03f */
[----:B------:R0:W-:Y:S01]  /*1eef0*/  STL.64 [R1+0x130], R16 ;  /* 0x0001301001007387 */ /* 0x0001e20000100a00 */
[----:B------:R-:W-:Y:S03]  /*1ef00*/  STL.64 [R1+0x138], R18 ;  /* 0x0001381201007387 */ /* 0x000fe60000100a00 */
[----:B0-----:R-:W2:Y:S01]  /*1ef10*/  LDL.LU.64 R16, [R1+0x20] ;  /* 0x0000200001107983 */ /* 0x001ea20000300a00 */
[----:B---3--:R-:W-:Y:S03]  /*1ef20*/  HMMA.16816.F32.BF16 R12, R12, R10, R20 ;  /* 0x0000000a0c0c723c */ /* 0x008fe60000041814 */
[----:B------:R-:W2:Y:S01]  /*1ef30*/  LDL.LU.64 R22, [R1+0xf48] ;  /* 0x000f480001167983 */ /* 0x000ea20000300a00 */
[----:B------:R-:W2:Y:S11]  /*1ef40*/  LDL.LU.64 R20, [R1+0xf40] ;  /* 0x000f400001147983 */ /* 0x000eb60000300a00 */
[----:B------:R-:W-:Y:S09]  /*1ef50*/  @!UPT UIADD3 URZ, URZ, URZ, URZ ;  /* 0x0000003f3f3ff290 */ /* 0x000ff2000fffe03f */
[----:B------:R-:W-:Y:S02]  /*1ef60*/  IMAD.MOV.U32 R11, RZ, RZ, R12 ;  /* 0x000000ffff0b7224 */ /* 0x000fe400078e000c */
[----:B------:R-:W-:Y:S02]  /*1ef70*/  IMAD.MOV.U32 R10, RZ, RZ, R13 ;  /* 0x000000ffff0a7224 */ /* 0x000fe400078e000d */
[----:B------:R-:W-:Y:S02]  /*1ef80*/  IMAD.MOV.U32 R9, RZ, RZ, R14 ;  /* 0x000000ffff097224 */ /* 0x000fe400078e000e */
[----:B------:R-:W-:Y:S01]  /*1ef90*/  IMAD.MOV.U32 R8, RZ, RZ, R15 ;  /* 0x000000ffff087224 */ /* 0x000fe200078e000f */
[----:B------:R-:W3:Y:S01]  /*1efa0*/  LDL.LU R12, [R1+0xb0] ;  /* 0x0000b000010c7983 */ /* 0x000ee20000300800 */
[----:B------:R-:W3:Y:S02]  /*1efb0*/  LDL.LU R13, [R1+0xb4] ;  /* 0x0000b400010d7983 */ /* 0x000ee40000300800 */
[----:B------:R-:W3:Y:S02]  /*1efc0*/  LDL.LU R14, [R1+0xb8] ;  /* 0x0000b800010e7983 */ /* 0x000ee40000300800 */
[----:B------:R-:W3:Y:S01]  /*1efd0*/  LDL.LU R15, [R1+0xbc] ;  /* 0x0000bc00010f7983 */ /* 0x000ee20000300800 */
[----:B------:R4:W-:Y:S01]  /*1efe0*/  STL.64 [R1+0xef0], R10 ;  /* 0x000ef00a01007387 */ /* 0x0009e20000100a00 */
[----:B------:R0:W-:Y:S02]  /*1eff0*/  STL.64 [R1+0xee8], R8 ;  /* 0x000ee80801007387 */ /* 0x0001e40000100a00 */
[----:B----4-:R-:W-:Y:S01]  /*1f000*/  IMAD.MOV.U32 R11, RZ, RZ, R4 ;  /* 0x000000ffff0b7224 */ /* 0x010fe200078e0004 */
[----:B0-----:R-:W4:Y:S01]  /*1f010*/  LDL.LU.64 R8, [R1+0x30] ;  /* 0x0000300001087983 */ /* 0x001f220000300a00 */
[----:B------:R-:W-:-:S02]  /*1f020*/  IMAD.MOV.U32 R10, RZ, RZ, R5 ;  /* 0x000000ffff0a7224 */ /* 0x000fc400078e0005 */
[----:B------:R-:W3:Y:S01]  /*1f030*/  LDL.LU.64 R6, [R1+0xf38] ;  /* 0x000f380001067983 */ /* 0x000ee20000300a00 */
[C---:B--2---:R-:W-:Y:S01]  /*1f040*/  HMMA.16816.F32.BF16 R24, R20.reuse, R4, R24 ;  /* 0x000000041418723c */ /* 0x044fe20000041818 */
[----:B------:R-:W2:Y:S11]  /*1f050*/  LDL.LU.64 R4, [R1+0xf30] ;  /* 0x000f300001047983 */ /* 0x000eb60000300a00 */
[----:B------:R-:W-:Y:S11]  /*1f060*/  @!UPT UIADD3 URZ, URZ, URZ, URZ ;  /* 0x0000003f3f3ff290 */ /* 0x000ff6000fffe03f */
[----:B------:R-:W-:Y:S01]  /*1f070*/  STL [R1+0x120], R24 ;  /* 0x0001201801007387 */ /* 0x000fe20000100800 */
[----:B------:R0:W-:Y:S02]  /*1f080*/  STL [R1+0x12c], R27 ;  /* 0x00012c1b01007387 */ /* 0x0001e40000100800 */
[----:B------:R-:W-:Y:S02]  /*1f090*/  IMAD.MOV.U32 R0, RZ, RZ, R26 ;  /* 0x000000ffff007224 */ /* 0x000fe400078e001a */
[----:B------:R-:W-:Y:S01]  /*1f0a0*/  IMAD.MOV.U32 R2, RZ, RZ, R25 ;  /* 0x000000ffff027224 */ /* 0x000fe200078e0019 */
[----:B0-----:R-:W4:Y:S01]  /*1f0b0*/  LDL.LU.64 R26, [R1+0xf28] ;  /* 0x000f2800011a7983 */ /* 0x001f220000300a00 */
[----:B------:R-:W4:Y:S02]  /*1f0c0*/  LDL.LU.64 R24, [R1+0xf20] ;  /* 0x000f200001187983 */ /* 0x000f240000300a00 */
[----:B------:R-:W-:Y:S02]  /*1f0d0*/  STL [R1+0xee4], R0 ;  /* 0x000ee40001007387 */ /* 0x000fe40000100800 */
[----:B------:R-:W-:Y:S01]  /*1f0e0*/  STL [R1+0xee0], R2 ;  /* 0x000ee00201007387 */ /* 0x000fe20000100800 */
[C---:B----4-:R-:W-:Y:S11]  /*1f0f0*/  HMMA.16816.F32.BF16 R24, R20.reuse, R8, R24 ;  /* 0x000000081418723c */ /* 0x050ff60000041818 */
[----:B------:R-:W-:Y:S11]  /*1f100*/  @!UPT UIADD3 URZ, URZ, URZ, URZ ;  /* 0x0000003f3f3ff290 */ /* 0x000ff6000fffe03f */
[----:B------:R-:W-:Y:S01]  /*1f110*/  @!UPT UIADD3 URZ, URZ, URZ, URZ ;  /* 0x0000003f3f3ff290 */ /* 0x000fe2000fffe03f */
[----:B------:R0:W-:Y:S04]  /*1f120*/  STL.64 [R1+0x118], R26 ;  /* 0x0001181a01007387 */ /* 0x0001e80000100a00 */
[----:B0-----:R-:W4:Y:S01]  /*1f130*/  LDL.LU R27, [R1+0xf1c] ;  /* 0x000f1c00011b7983 */ /* 0x001f220000300800 */
[----:B------:R-:W-:Y:S02]  /*1f140*/  IMAD.MOV.U32 R28, RZ, RZ, R24 ;  /* 0x000000ffff1c7224 */ /* 0x000fe400078e0018 */
[----:B------:R-:W-:Y:S02]  /*1f150*/  IMAD.MOV.U32 R3, RZ, RZ, R25 ;  /* 0x000000ffff037224 */ /* 0x000fe400078e0019 */
[----:B------:R-:W-:Y:S01]  /*1f160*/  STL.64 [R1+0xef8], R8 ;  /* 0x000ef80801007387 */ /* 0x000fe20000100a00 */
[----:B----4-:R-:W0:Y:S04]  /*1f170*/  LDSM.16.MT88.4 R24, [R27+0x3800] ;  /* 0x003800001b18783b */ /* 0x010e280000004200 */
[----:B0-----:R0:W-:Y:S01]  /*1f180*/  STL.64 [R1+0xe38], R26 ;  /* 0x000e381a01007387 */ /* 0x0011e20000100a00 */
[----:B------:R1:W-:Y:S02]  /*1f190*/  STL.64 [R1+0xe30], R24 ;  /* 0x000e301801007387 */ /* 0x0003e40000100a00 */
[----:B0-----:R-:W-:Y:S01]  /*1f1a0*/  IMAD.MOV.U32 R26, RZ, RZ, R29 ;  /* 0x000000ffff1a7224 */ /* 0x001fe200078e001d */
[----:B-1----:R-:W4:Y:S01]  /*1f1b0*/  LDL.LU R24, [R1+0x190] ;  /* 0x0001900001187983 */ /* 0x002f220000300800 */
[----:B------:R-:W4:Y:S02]  /*1f1c0*/  LDL.LU R25, [R1+0x194] ;  /* 0x0001940001197983 */ /* 0x000f240000300800 */
[----:B------:R-:W2:Y:S02]  /*1f1d0*/  LDL.LU R29, [R1+0xf18] ;  /* 0x000f1800011d7983 */ /* 0x000ea40000300800 */
[----:B------:R-:W2:Y:S01]  /*1f1e0*/  LDL.LU R27, [R1+0x19c] ;  /* 0x00019c00011b7983 */ /* 0x000ea20000300800 */
[----:B---3--:R-:W-:Y:S01]  /*1f1f0*/  HMMA.16816.F32.BF16 R12, R20, R16, R12 ;  /* 0x00000010140c723c */ /* 0x008fe2000004180c */
[----:B--2---:R-:W-:Y:S01]  /*1f200*/  STL.64 [R1+0xf08], R26 ;  /* 0x000f081a01007387 */ /* 0x004fe20000100a00 */
[----:B----4-:R0:W-:Y:S03]  /*1f210*/  STL.64 [R1+0xf00], R24 ;  /* 0x000f001801007387 */ /* 0x0101e60000100a00 */
[----:B0-----:R-:W2:Y:S01]  /*1f220*/  LDL.LU R24, [R1+0x1b0] ;  /* 0x0001b00001187983 */ /* 0x001ea20000300800 */
[----:B------:R-:W2:Y:S02]  /*1f230*/  LDL.LU R25, [R1+0x1b4] ;  /* 0x0001b40001197983 */ /* 0x000ea40000300800 */
[----:B------:R-:W2:Y:S02]  /*1f240*/  LDL.LU R26, [R1+0x1b8] ;  /* 0x0001b800011a7983 */ /* 0x000ea40000300800 */
[----:B------:R-:W3:Y:S02]  /*1f250*/  LDL.LU.64 R18, [R1+0xf10] ;  /* 0x000f100001127983 */ /* 0x000ee40000300a00 */
[----:B------:R-:W-:-:S11]  /*1f260*/  IMAD.MOV.U32 R27, RZ, RZ, R29 ;  /* 0x000000ffff1b7224 */ /* 0x000fd600078e001d */
[----:B------:R-:W-:Y:S01]  /*1f270*/  STL.64 [R1+0x100], R12 ;  /* 0x0001000c01007387 */ /* 0x000fe20000100a00 */
[----:B------:R-:W-:Y:S02]  /*1f280*/  STL [R1+0x108], R14 ;  /* 0x0001080e01007387 */ /* 0x000fe40000100800 */
[----:B------:R-:W-:Y:S02]  /*1f290*/  IMAD.MOV.U32 R29, RZ, RZ, R15 ;  /* 0x000000ffff1d7224 */ /* 0x000fe400078e000f */
[----:B------:R-:W-:Y:S02]  /*1f2a0*/  IMAD.MOV.U32 R2, RZ, RZ, R16 ;  /* 0x000000ffff027224 */ /* 0x000fe400078e0010 */
[----:B------:R-:W-:Y:S01]  /*1f2b0*/  IMAD.MOV.U32 R0, RZ, RZ, R17 ;  /* 0x000000ffff007224 */ /* 0x000fe200078e0011 */
[----:B---3--:R-:W0:Y:S02]  /*1f2c0*/  LDSM.16.MT88.4 R12, [R18+0x3800] ;  /* 0x00380000120c783b */ /* 0x008e240000004200 */
[----:B------:R-:W1:Y:S02]  /*1f2d0*/  LDSM.16.MT88.4 R16, [R19+0x3800] ;  /* 0x003800001310783b */ /* 0x000e640000004200 */
[----:B0-----:R-:W-:Y:S02]  /*1f2e0*/  STL.64 [R1+0xdf0], R14 ;  /* 0x000df00e01007387 */ /* 0x001fe40000100a00 */
[----:B------:R0:W-:Y:S02]  /*1f2f0*/  STL.64 [R1+0xde8], R12 ;  /* 0x000de80c01007387 */ /* 0x0001e40000100a00 */
[----:B0-----:R-:W3:Y:S01]  /*1f300*/  LDL.LU R12, [R1+0xc0] ;  /* 0x0000c000010c7983 */ /* 0x001ee20000300800 */
[----:B------:R-:W3:Y:S02]  /*1f310*/  LDL.LU R13, [R1+0xc4] ;  /* 0x0000c400010d7983 */ /* 0x000ee40000300800 */
[----:B------:R-:W3:Y:S02]  /*1f320*/  LDL.LU R14, [R1+0xc8] ;  /* 0x0000c800010e7983 */ /* 0x000ee40000300800 */
[----:B------:R-:W3:Y:S01]  /*1f330*/  LDL.LU R15, [R1+0xcc] ;  /* 0x0000cc00010f7983 */ /* 0x000ee20000300800 */
[----:B-1----:R-:W-:Y:S01]  /*1f340*/  STL.64 [R1+0xda8], R18 ;  /* 0x000da81201007387 */ /* 0x002fe20000100a00 */
[----:B------:R0:W-:Y:S03]  /*1f350*/  STL.64 [R1+0xda0], R16 ;  /* 0x000da01001007387 */ /* 0x0001e60000100a00 */
[----:B0-----:R-:W2:Y:S01]  /*1f360*/  LDL.LU R16, [R1+0x10] ;  /* 0x0000100001107983 */ /* 0x001ea20000300800 */
[----:B------:R-:W2:Y:S02]  /*1f370*/  LDL.LU R17, [R1+0x14] ;  /* 0x0000140001117983 */ /* 0x000ea40000300800 */
[----:B------:R-:W2:Y:S02]  /*1f380*/  LDL.LU R18, [R1+0x18] ;  /* 0x0000180001127983 */ /* 0x000ea40000300800 */
[----:B------:R-:W-:-:S02]  /*1f390*/  IMAD.MOV.U32 R8, RZ, RZ, R11 ;  /* 0x000000ffff087224 */ /* 0x000fc400078e000b */
[----:B------:R-:W-:Y:S02]  /*1f3a0*/  IMAD.MOV.U32 R9, RZ, RZ, R10 ;  /* 0x000000ffff097224 */ /* 0x000fe400078e000a */
[----:B------:R-:W-:Y:S01]  /*1f3b0*/  IMAD.MOV.U32 R19, RZ, RZ, R7 ;  /* 0x000000ffff137224 */ /* 0x000fe200078e0007 */
[----:B---3--:R-:W-:Y:S01]  /*1f3c0*/  HMMA.16816.F32.BF16 R12, R20, R4, R12 ;  /* 0x00000004140c723c */ /* 0x008fe2000004180c */
[----:B------:R-:W0:Y:S07]  /*1f3d0*/  LDSM.16.MT88.4 R20, [R6+0x3800] ;  /* 0x003800000614783b */ /* 0x000e2e0000004200 */
[----:B--2---:R-:W-:Y:S11]  /*1f3e0*/  HMMA.16816.F32.BF16 R8, R16, R8, R24 ;  /* 0x000000081008723c */ /* 0x004ff60000041818 */
[----:B------:R-:W-:Y:S04]  /*1f3f0*/  @!UPT UIADD3 URZ, URZ, URZ, URZ ;  /* 0x0000003f3f3ff290 */ /* 0x000fe8000fffe03f */
[----:B------:R-:W-:Y:S01]  /*1f400*/  STL.64 [R1+0xe00], R14 ;  /* 0x000e000e01007387 */ /* 0x000fe20000100a00 */
[----:B------:R1:W-:Y:S03]  /*1f410*/  STL.64 [R1+0xdf8], R12 ;  /* 0x000df80c01007387 */ /* 0x0003e60000100a00 */
[----:B-1----:R-:W2:Y:S01]  /*1f420*/  LDL.LU R12, [R1+0x1a0] ;  /* 0x0001a000010c7983 */ /* 0x002ea20000300800 */
[----:B------:R-:W2:Y:S02]  /*1f430*/  LDL.LU R13, [R1+0x1a4] ;  /* 0x0001a400010d7983 */ /* 0x000ea40000300800 */
[----:B------:R-:W2:Y:S02]  /*1f440*/  LDL.LU R14, [R1+0x1a8] ;  /* 0x0001a800010e7983 */ /* 0x000ea40000300800 */
[----:B------:R-:W2:Y:S01]  /*1f450*/  LDL.LU R15, [R1+0x1ac] ;  /* 0x0001ac00010f7983 */ /* 0x000ea20000300800 */
[----:B0-----:R-:W-:Y:S01]  /*1f460*/  STL [R1+0xd68], R20 ;  /* 0x000d681401007387 */ /* 0x001fe20000100800 */
[----:B------:R-:W-:Y:S02]  /*1f470*/  STL [R1+0xd64], R21 ;  /* 0x000d641501007387 */ /* 0x000fe40000100800 */
[----:B------:R-:W-:Y:S02]  /*1f480*/  STL [R1+0xd60], R22 ;  /* 0x000d601601007387 */ /* 0x000fe40000100800 */
[----:B------:R-:W-:Y:S01]  /*1f490*/  STL [R1+0xd5c], R23 ;  /* 0x000d5c1701007387 */ /* 0x000fe20000100800 */
[----:B------:R-:W3:Y:S01]  /*1f4a0*/  LDL.LU.64 R26, [R1+0xf08] ;  /* 0x000f0800011a7983 */ /* 0x000ee20000300a00 */
[----:B------:R-:W3:Y:S02]  /*1f4b0*/  LDL.LU.64 R24, [R1+0xf00] ;  /* 0x000f000001187983 */ /* 0x000ee40000300a00 */
[----:B------:R0:W-:Y:S02]  /*1f4c0*/  STL.64 [R1+0xd0], R8 ;  /* 0x0000d00801007387 */ /* 0x0001e40000100a00 */
[----:B------:R1:W-:Y:S01]  /*1f4d0*/  STL.64 [R1+0xd8], R10 ;  /* 0x0000d80a01007387 */ /* 0x0003e20000100a00 */
[----:B0-----:R-:W2:Y:S01]  /*1f4e0*/  LDL.LU.64 R8, [R1+0xef8] ;  /* 0x000ef80001087983 */ /* 0x001ea20000300a00 */
[----:B------:R-:W-:-:S02]  /*1f4f0*/  IMAD.MOV.U32 R20, RZ, RZ, R2 ;  /* 0x000000ffff147224 */ /* 0x000fc400078e0002 */
[----:B------:R-:W-:Y:S02]  /*1f500*/  IMAD.MOV.U32 R21, RZ, RZ, R0 ;  /* 0x000000ffff157224 */ /* 0x000fe400078e0000 */
[----:B-1----:R-:W4:Y:S01]  /*1f510*/  LDL.LU.64 R10, [R1+0xef0] ;  /* 0x000ef000010a7983 */ /* 0x002f220000300a00 */
[C---:B--2---:R-:W-:Y:S01]  /*1f520*/  HMMA.16816.F32.BF16 R12, R16.reuse, R8, R12 ;  /* 0x00000008100c723c */ /* 0x044fe2000004180c */
[----:B------:R-:W-:Y:S02]  /*1f530*/  IMAD.MOV.U32 R0, RZ, RZ, R8 ;  /* 0x000000ffff007224 */ /* 0x000fe400078e0008 */
[----:B------:R-:W-:Y:S02]  /*1f540*/  IMAD.MOV.U32 R2, RZ, RZ, R9 ;  /* 0x000000ffff027224 */ /* 0x000fe400078e0009 */
[----:B------:R-:W2:Y:S03]  /*1f550*/  LDL.LU.64 R8, [R1+0xee8] ;  /* 0x000ee80001087983 */ /* 0x000ea60000300a00 */
[----:B---3--:R-:W-:Y:S11]  /*1f560*/  HMMA.16816.F32.BF16 R24, R16, R20, R24 ;  /* 0x000000141018723c */ /* 0x008ff60000041818 */
[----:B------:R-:W-:Y:S05]  /*1f570*/  @!UPT UIADD3 URZ, URZ, URZ, URZ ;  /* 0x0000003f3f3ff290 */ /* 0x000fea000fffe03f */
[----:B------:R-:W-:Y:S02]  /*1f580*/  IMAD.MOV.U32 R6, RZ, RZ, R12 ;  /* 0x000000ffff067224 */ /* 0x000fe400078e000c */
[----:B------:R-:W-:Y:S01]  /*1f590*/  IMAD.MOV.U32 R7, RZ, RZ, R13 ;  /* 0x000000ffff077224 */ /* 0x000fe200078e000d */
[----:B------:R0:W-:Y:S02]  /*1f5a0*/  STL.64 [R1+0xc8], R14 ;  /* 0x0000c80e01007387 */ /* 0x0001e40000100a00 */
[----:B------:R-:W-:Y:S02]  /*1f5b0*/  STL [R1+0xe14], R6 ;  /* 0x000e140601007387 */ /* 0x000fe40000100800 */
[----:B------:R-:W-:Y:S01]  /*1f5c0*/  STL [R1+0xe10], R7 ;  /* 0x000e100701007387 */ /* 0x000fe20000100800 */
[----:B------:R1:W-:Y:S02]  /*1f5d0*/  STL.64 [R1+0xeb8], R20 ;  /* 0x000eb81401007387 */ /* 0x0003e40000100a00 */
[----:B------:R-:W-:-:S02]  /*1f5e0*/  IMAD.MOV.U32 R13, RZ, RZ, R26 ;  /* 0x000000ffff0d7224 */ /* 0x000fc400078e001a */
[----:B------:R-:W-:Y:S02]  /*1f5f0*/  IMAD.MOV.U32 R12, RZ, RZ, R27 ;  /* 0x000000ffff0c7224 */ /* 0x000fe400078e001b */
[----:B0-----:R-:W-:Y:S02]  /*1f600*/  IMAD.MOV.U32 R15, RZ, RZ, R24 ;  /* 0x000000ffff0f7224 */ /* 0x001fe400078e0018 */
[----:B------:R-:W-:Y:S01]  /*1f610*/  IMAD.MOV.U32 R14, RZ, RZ, R25 ;  /* 0x000000ffff0e7224 */ /* 0x000fe200078e0019 */
[----:B-1----:R-:W3:Y:S01]  /*1f620*/  LDL.LU R20, [R1+0x180] ;  /* 0x0001800001147983 */ /* 0x002ee20000300800 */
[----:B------:R-:W3:Y:S02]  /*1f630*/  LDL.LU R21, [R1+0x184] ;  /* 0x0001840001157983 */ /* 0x000ee40000300800 */
[----:B------:R-:W3:Y:S02]  /*1f640*/  LDL.LU R22, [R1+0x188] ;  /* 0x0001880001167983 */ /* 0x000ee40000300800 */
[----:B------:R-:W3:Y:S02]  /*1f650*/  LDL.LU R23, [R1+0x18c] ;  /* 0x00018c0001177983 */ /* 0x000ee40000300800 */
[----:B----4-:R-:W-:-:S02]  /*1f660*/  IMAD.MOV.U32 R24, RZ, RZ, R11 ;  /* 0x000000ffff187224 */ /* 0x010fc400078e000b */
[----:B------:R-:W-:Y:S02]  /*1f670*/  IMAD.MOV.U32 R25, RZ, RZ, R10 ;  /* 0x000000ffff197224 */ /* 0x000fe400078e000a */
[----:B--2---:R-:W-:Y:S02]  /*1f680*/  IMAD.MOV.U32 R26, RZ, RZ, R9 ;  /* 0x000000ffff1a7224 */ /* 0x004fe400078e0009 */
[----:B------:R-:W-:Y:S02]  /*1f690*/  IMAD.MOV.U32 R27, RZ, RZ, R8 ;  /* 0x000000ffff1b7224 */ /* 0x000fe400078e0008 */
[----:B------:R-:W2:Y:S01]  /*1f6a0*/  LDL.LU R8, [R1] ;  /* 0x0000000001087983 */ /* 0x000ea20000300800 */
        /* <DEDUP_REMOVED lines=8> */
[----:B------:R-:W2:Y:S01]  /*1f730*/  LDL.LU R27, [R1+0x13c] ;  /* 0x00013c00011b7983 */ /* 0x000ea20000300800 */
[----:B---3--:R-:W-:Y:S01]  /*1f740*/  HMMA.16816.F32.BF16 R16, R16, R4, R20 ;  /* 0x000000041010723c */ /* 0x008fe20000041814 */
[----:B--2---:R-:W-:Y:S01]  /*1f750*/  STL.64 [R1+0xe60], R26 ;  /* 0x000e601a01007387 */ /* 0x004fe20000100a00 */
[----:B----4-:R0:W-:Y:S02]  /*1f760*/  STL.64 [R1+0xe58], R24 ;  /* 0x000e581801007387 */ /* 0x0101e40000100a00 */
[----:B0-----:R-:W-:-:S02]  /*1f770*/  IMAD.MOV.U32 R24, RZ, RZ, R0 ;  /* 0x000000ffff187224 */ /* 0x001fc400078e0000 */
[----:B------:R-:W-:Y:S01]  /*1f780*/  IMAD.MOV.U32 R25, RZ, RZ, R2 ;  /* 0x000000ffff197224 */ /* 0x000fe200078e0002 */
[----:B------:R-:W2:Y:S01]  /*1f790*/  LDL.LU R0, [R1+0xee4] ;  /* 0x000ee40001007983 */ /* 0x000ea20000300800 */
[----:B------:R-:W3:Y:S03]  /*1f7a0*/  LDL.LU R2, [R1+0xee0] ;  /* 0x000ee00001027983 */ /* 0x000ee60000300800 */
[----:B------:R-:W-:Y:S01]  /*1f7b0*/  STL.64 [R1+0xec0], R24 ;  /* 0x000ec01801007387 */ /* 0x000fe20000100a00 */
[----:B------:R-:W-:Y:S02]  /*1f7c0*/  STL.64 [R1+0xe28], R14 ;  /* 0x000e280e01007387 */ /* 0x000fe40000100a00 */
[----:B------:R0:W-:Y:S02]  /*1f7d0*/  STL.64 [R1+0xe20], R12 ;  /* 0x000e200c01007387 */ /* 0x0001e40000100a00 */
[----:B0-----:R-:W4:Y:S01]  /*1f7e0*/  LDL.LU.64 R12, [R1+0x40] ;  /* 0x00004000010c7983 */ /* 0x001f220000300a00 */
[----:B------:R-:W4:Y:S02]  /*1f7f0*/  LDL.LU.64 R14, [R1+0x48] ;  /* 0x00004800010e7983 */ /* 0x000f240000300a00 */
[----:B------:R-:W4:Y:S02]  /*1f800*/  LDL.LU R20, [R1+0x160] ;  /* 0x0001600001147983 */ /* 0x000f240000300800 */
[----:B------:R-:W4:Y:S01]  /*1f810*/  LDL.LU R21, [R1+0x164] ;  /* 0x0001640001157983 */ /* 0x000f220000300800 */
[----:B------:R-:W4:Y:S01]  /*1f820*/  LDL.LU R22, [R1+0x168] ;  /* 0x0001680001167983 */ /* 0x000f220000300800 */
[----:B------:R-:W4:Y:S02]  /*1f830*/  LDL.LU R23, [R1+0x16c] ;  /* 0x00016c0001177983 */ /* 0x000f240000300800 */
[----:B------:R-:W4:Y:S02]  /*1f840*/  LDL.LU R24, [R1+0x170] ;  /* 0x0001700001187983 */ /* 0x000f240000300800 */
[----:B------:R-:W4:Y:S01]  /*1f850*/  LDL.LU R25, [R1+0x174] ;  /* 0x0001740001197983 */ /* 0x000f220000300800 */
[----:B------:R-:W4:Y:S01]  /*1f860*/  LDL.LU R26, [R1+0x178] ;  /* 0x00017800011a7983 */ /* 0x000f220000300800 */
[----:B------:R-:W4:Y:S02]  /*1f870*/  LDL.LU R27, [R1+0x17c] ;  /* 0x00017c00011b7983 */ /* 0x000f240000300800 */
[----:B------:R-:W-:Y:S02]  /*1f880*/  STL.64 [R1+0xdb8], R18 ;  /* 0x000db81201007387 */ /* 0x000fe40000100a00 */
[----:B------:R0:W-:Y:S02]  /*1f890*/  STL.64 [R1+0xdb0], R16 ;  /* 0x000db01001007387 */ /* 0x0001e40000100a00 */
[----:B0-----:R-:W4:Y:S01]  /*1f8a0*/  LDL.LU R16, [R1+0x120] ;  /* 0x0001200001107983 */ /* 0x001f220000300800 */
[----:B--2---:R-:W-:-:S02]  /*1f8b0*/  IMAD.MOV.U32 R18, RZ, RZ, R0 ;  /* 0x000000ffff127224 */ /* 0x004fc400078e0000 */
[----:B---3--:R-:W-:Y:S02]  /*1f8c0*/  IMAD.MOV.U32 R17, RZ, RZ, R2 ;  /* 0x000000ffff117224 */ /* 0x008fe400078e0002 */
[----:B------:R-:W2:Y:S01]  /*1f8d0*/  LDL.LU R2, [R1+0xedc] ;  /* 0x000edc0001027983 */ /* 0x000ea20000300800 */
[----:B------:R-:W3:Y:S02]  /*1f8e0*/  LDL.LU R0, [R1+0xed8] ;  /* 0x000ed80001007983 */ /* 0x000ee40000300800 */
[----:B------:R-:W2:Y:S02]  /*1f8f0*/  LDL.LU R19, [R1+0x12c] ;  /* 0x00012c0001137983 */ /* 0x000ea40000300800 */
[----:B--2---:R-:W-:Y:S01]  /*1f900*/  STL.64 [R1+0xe70], R18 ;  /* 0x000e701201007387 */ /* 0x004fe20000100a00 */
[----:B----4-:R0:W-:Y:S03]  /*1f910*/  STL.64 [R1+0xe68], R16 ;  /* 0x000e681001007387 */ /* 0x0101e60000100a00 */
[----:B0-----:R-:W2:Y:S01]  /*1f920*/  LDL.LU R16, [R1+0x140] ;  /* 0x0001400001107983 */ /* 0x001ea20000300800 */
[----:B------:R-:W2:Y:S02]  /*1f930*/  LDL.LU R17, [R1+0x144] ;  /* 0x0001440001117983 */ /* 0x000ea40000300800 */
[----:B------:R-:W-:-:S02]  /*1f940*/  IMAD.MOV.U32 R18, RZ, RZ, R2 ;  /* 0x000000ffff127224 */ /* 0x000fc400078e0002 */
[----:B---3--:R-:W-:Y:S01]  /*1f950*/  IMAD.MOV.U32 R19, RZ, RZ, R0 ;  /* 0x000000ffff137224 */ /* 0x008fe200078e0000 */
[----:B------:R-:W3:Y:S01]  /*1f960*/  LDL.LU R2, [R1+0xed4] ;  /* 0x000ed40001027983 */ /* 0x000ee20000300800 */
[----:B------:R-:W4:Y:S03]  /*1f970*/  LDL.LU R0, [R1+0xed0] ;  /* 0x000ed00001007983 */ /* 0x000f260000300800 */
[----:B------:R-:W-:Y:S04]  /*1f980*/  STL.64 [R1+0xe80], R18 ;  /* 0x000e801201007387 */ /* 0x000fe80000100a00 */
[----:B--2---:R0:W-:Y:S04]  /*1f990*/  STL.64 [R1+0xe78], R16 ;  /* 0x000e781001007387 */ /* 0x0041e80000100a00 */
[----:B0-----:R-:W2:Y:S01]  /*1f9a0*/  LDL.LU R16, [R1+0x50] ;  /* 0x0000500001107983 */ /* 0x001ea20000300800 */
[----:B------:R-:W2:Y:S02]  /*1f9b0*/  LDL.LU R17, [R1+0x54] ;  /* 0x0000540001117983 */ /* 0x000ea40000300800 */
[----:B------:R-:W2:Y:S02]  /*1f9c0*/  LDL.LU R18, [R1+0x58] ;  /* 0x0000580001127983 */ /* 0x000ea40000300800 */
[----:B------:R-:W2:Y:S01]  /*1f9d0*/  LDL.LU R19, [R1+0x5c] ;  /* 0x00005c0001137983 */ /* 0x000ea20000300800 */
[----:B------:R-:W-:Y:S01]  /*1f9e0*/  HMMA.16816.F32.BF16 R24, R8, R12, R24 ;  /* 0x0000000c0818723c */ /* 0x000fe20000041818 */
[----:B--2---:R-:W-:Y:S01]  /*1f9f0*/  STL.64 [R1+0xea0], R18 ;  /* 0x000ea01201007387 */ /* 0x004fe20000100a00 */
[----:B------:R4:W-:Y:S02]  /*1fa00*/  STL.64 [R1+0xe98], R16 ;  /* 0x000e981001007387 */ /* 0x0009e40000100a00 */
[----:B----4-:R-:W-:-:S02]  /*1fa10*/  IMAD.MOV.U32 R16, RZ, RZ, R0 ;  /* 0x000000ffff107224 */ /* 0x010fc400078e0000 */
[----:B---3--:R-:W-:Y:S01]  /*1fa20*/  IMAD.MOV.U32 R17, RZ, RZ, R2 ;  /* 0x000000ffff117224 */ /* 0x008fe200078e0002 */
[----:B------:R-:W2:Y:S01]  /*1fa30*/  LDL.LU R0, [R1+0xecc] ;  /* 0x000ecc0001007983 */ /* 0x000ea20000300800 */
[----:B------:R-:W3:Y:S02]  /*1fa40*/  LDL.LU R2, [R1+0xec8] ;  /* 0x000ec80001027983 */ /* 0x000ee40000300800 */
[----:B------:R-:W4:Y:S02]  /*1fa50*/  LDL.LU R18, [R1+0x158] ;  /* 0x0001580001127983 */ /* 0x000f240000300800 */
[----:B------:R-:W4:Y:S02]  /*1fa60*/  LDL.LU R19, [R1+0x15c] ;  /* 0x00015c0001137983 */ /* 0x000f240000300800 */
[----:B----4-:R-:W-:Y:S01]  /*1fa70*/  STL.64 [R1+0xeb0], R18 ;  /* 0x000eb01201007387 */ /* 0x010fe20000100a00 */
[----:B------:R0:W-:Y:S03]  /*1fa80*/  STL.64 [R1+0xea8], R16 ;  /* 0x000ea81001007387 */ /* 0x0001e60000100a00 */
[----:B0-----:R-:W4:Y:S01]  /*1fa90*/  LDL.LU R16, [R1+0x70] ;  /* 0x0000700001107983 */ /* 0x001f220000300800 */
[----:B------:R-:W4:Y:S04]  /*1faa0*/  LDL.LU R17, [R1+0x74] ;  /* 0x0000740001117983 */ /* 0x000f280000300800 */
[----:B------:R0:W-:Y:S02]  /*1fab0*/  STL.64 [R1+0x90], R24 ;  /* 0x0000901801007387 */ /* 0x0001e40000100a00 */
[----:B------:R-:W-:Y:S01]  /*1fac0*/  STL.64 [R1+0x98], R26 ;  /* 0x0000981a01007387 */ /* 0x000fe20000100a00 */
[----:B0-----:R-:W2:Y:S02]  /*1fad0*/  LDL.LU.64 R24, [R1+0xec0] ;  /* 0x000ec00001187983 */ /* 0x001ea40000300a00 */
[C---:B--2---:R-:W-:Y:S11]  /*1fae0*/  HMMA.16816.F32.BF16 R20, R8.reuse, R24, R20 ;  /* 0x000000180814723c */ /* 0x044ff60000041814 */
[----:B------:R-:W-:Y:S11]  /*1faf0*/  @!UPT UIADD3 URZ, URZ, URZ, URZ ;  /* 0x0000003f3f3ff290 */ /* 0x000ff6000fffe03f */
[----:B------:R-:W-:Y:S01]  /*1fb00*/  @!UPT UIADD3 URZ, URZ, URZ, URZ ;  /* 0x0000003f3f3ff290 */ /* 0x000fe2000fffe03f */
[----:B------:R0:W-:Y:S01]  /*1fb10*/  STL [R1+0x84], R21 ;  /* 0x0000841501007387 */ /* 0x0001e20000100800 */
[----:B------:R-:W-:Y:S02]  /*1fb20*/  STL.64 [R1+0x88], R22 ;  /* 0x0000881601007387 */ /* 0x000fe40000100a00 */
[----:B------:R-:W-:Y:S02]  /*1fb30*/  IMAD.MOV.U32 R7, RZ, RZ, R20 ;  /* 0x000000ffff077224 */ /* 0x000fe400078e0014 */
[----:B0-----:R-:W4:Y:S01]  /*1fb40*/  LDL.LU.64 R20, [R1+0xeb8] ;  /* 0x000eb80001147983 */ /* 0x001f220000300a00 */
[----:B---3--:R-:W-:Y:S02]  /*1fb50*/  IMAD.MOV.U32 R18, RZ, RZ, R2 ;  /* 0x000000ffff127224 */ /* 0x008fe400078e0002 */
[----:B------:R-:W-:Y:S02]  /*1fb60*/  IMAD.MOV.U32 R19, RZ, RZ, R0 ;  /* 0x000000ffff137224 */ /* 0x000fe400078e0000 */
[----:B------:R-:W-:Y:S05]  /*1fb70*/  STL [R1+0xe18], R7 ;  /* 0x000e180701007387 */ /* 0x000fea0000100800 */
[C---:B----4-:R-:W-:Y:S11]  /*1fb80*/  HMMA.16816.F32.BF16 R16, R8.reuse, R20, R16 ;  /* 0x000000140810723c */ /* 0x050ff60000041810 */
[----:B------:R-:W-:Y:S11]  /*1fb90*/  @!UPT UIADD3 URZ, URZ, URZ, URZ ;  /* 0x0000003f3f3ff290 */ /* 0x000ff6000fffe03f */
[----:B------:R-:W-:Y:S01]  /*1fba0*/  @!UPT UIADD3 URZ, URZ, URZ, URZ ;  /* 0x0000003f3f3ff290 */ /* 0x000fe2000fffe03f */
[----:B------:R-:W-:Y:S01]  /*1fbb0*/  STL.64 [R1+0x70], R16 ;  /* 0x0000701001007387 */ /* 0x000fe20000100a00 */
[----:B------:R0:W-:Y:S02]  /*1fbc0*/  STL [R1+0x78], R18 ;  /* 0x0000781201007387 */ /* 0x0001e40000100800 */
[----:B------:R-:W-:Y:S02]  /*1fbd0*/  IMAD.MOV.U32 R6, RZ, RZ, R19 ;  /* 0x000000ffff067224 */ /* 0x000fe400078e0013 */
[----:B0-----:R-:W2:Y:S01]  /*1fbe0*/  LDL.LU.64 R18, [R1+0xeb0] ;  /* 0x000eb00001127983 */ /* 0x001ea20000300a00 */
[----:B------:R-:W2:Y:S02]  /*1fbf0*/  LDL.LU.64 R16, [R1+0xea8] ;  /* 0x000ea80001107983 */ /* 0x000ea40000300a00 */
[----:B--2---:R-:W-:Y:S01]  /*1fc00*/  HMMA.16816.F32.BF16 R8, R8, R4, R16 ;  /* 0x000000040808723c */ /* 0x004fe20000041810 */
[----:B------:R-:W2:Y:S01]  /*1fc10*/  LDL.LU.64 R18, [R1+0xea0] ;  /* 0x000ea00001127983 */ /* 0x000ea20000300a00 */
[----:B------:R-:W2:Y:S11]  /*1fc20*/  LDL.LU.64 R16, [R1+0xe98] ;  /* 0x000e980001107983 */ /* 0x000eb60000300a00 */
[----:B------:R-:W-:Y:S10]  /*1fc30*/  @!UPT UIADD3 URZ, URZ, URZ, URZ ;  /* 0x0000003f3f3ff290 */ /* 0x000ff4000fffe03f */
[----:B------:R-:W-:Y:S01]  /*1fc40*/  STL.64 [R1+0x60], R8 ;  /* 0x0000600801007387 */ /* 0x000fe20000100a00 */
[----:B------:R0:W-:Y:S02]  /*1fc50*/  STL [R1+0x68], R10 ;  /* 0x0000680a01007387 */ /* 0x0001e40000100800 */
[----:B------:R-:W-:Y:S02]  /*1fc60*/  IMAD.MOV.U32 R7, RZ, RZ, R11 ;  /* 0x000000ffff077224 */ /* 0x000fe400078e000b */
[----:B0-----:R-:W2:Y:S01]  /*1fc70*/  LDL.LU.64 R10, [R1+0xe90] ;  /* 0x000e9000010a7983 */ /* 0x001ea20000300a00 */
        /* <DEDUP_REMOVED lines=12> */
[----:B------:R0:W-:Y:S01]  /*1fd40*/  STL.64 [R1+0x10], R24 ;  /* 0x0000101801007387 */ /* 0x0001e20000100a00 */
[----:B------:R-:W-:Y:S02]  /*1fd50*/  IMAD.MOV.U32 R0, RZ, RZ, R26 ;  /* 0x000000ffff007224 */ /* 0x000fe400078e001a */
[----:B------:R-:W-:Y:S02]  /*1fd60*/  IMAD.MOV.U32 R2, RZ, RZ, R27 ;  /* 0x000000ffff027224 */ /* 0x000fe400078e001b */
[----:B------:R-:W3:Y:S04]  /*1fd70*/  LDL.LU.64 R26, [R1+0xe60] ;  /* 0x000e6000011a7983 */ /* 0x000ee80000300a00 */
[----:B0-----:R-:W3:Y:S02]  /*1fd80*/  LDL.LU.64 R24, [R1+0xe58] ;  /* 0x000e580001187983 */ /* 0x001ee40000300a00 */
        /* <DEDUP_REMOVED lines=8> */
[----:B------:R-:W3:Y:S02]  /*1fe10*/  LDL.LU.64 R24, [R1+0xe48] ;  /* 0x000e480001187983 */ /* 0x000ee40000300a00 */
[----:B------:R-:W-:Y:S01]  /*1fe20*/  STL.64 [R1+0xd78], R22 ;  /* 0x000d781601007387 */ /* 0x000fe20000100a00 */
[----:B------:R0:W-:Y:S02]  /*1fe30*/  STL.64 [R1+0xd70], R20 ;  /* 0x000d701401007387 */ /* 0x0001e40000100a00 */
[----:B0-----:R-:W-:-:S02]  /*1fe40*/  IMAD.MOV.U32 R20, RZ, RZ, R28 ;  /* 0x000000ffff147224 */ /* 0x001fc400078e001c */
[----:B------:R-:W-:Y:S01]  /*1fe50*/  IMAD.MOV.U32 R21, RZ, RZ, R3 ;  /* 0x000000ffff157224 */ /* 0x000fe200078e0003 */
[----:B------:R-:W4:Y:S01]  /*1fe60*/  LDL.LU R28, [R1+0xe44] ;  /* 0x000e4400011c7983 */ /* 0x000f220000300800 */
[----:B------:R-:W2:Y:S02]  /*1fe70*/  LDL.LU R3, [R1+0xe40] ;  /* 0x000e400001037983 */ /* 0x000ea40000300800 */
[----:B------:R-:W2:Y:S02]  /*1fe80*/  LDL.LU R22, [R1+0x118] ;  /* 0x0001180001167983 */ /* 0x000ea40000300800 */
[----:B------:R-:W2:Y:S01]  /*1fe90*/  LDL.LU R23, [R1+0x11c] ;  /* 0x00011c0001177983 */ /* 0x000ea20000300800 */
[----:B---3--:R-:W-:Y:S01]  /*1fea0*/  HMMA.16816.F32.BF16 R8, R8, R4, R24 ;  /* 0x000000040808723c */ /* 0x008fe20000041818 */
[----:B------:R-:W2:Y:S01]  /*1feb0*/  LDL.LU.64 R26, [R1+0xe38] ;  /* 0x000e3800011a7983 */ /* 0x000ea20000300a00 */
[----:B------:R-:W2:Y:S05]  /*1fec0*/  LDL.LU.64 R24, [R1+0xe30] ;  /* 0x000e300001187983 */ /* 0x000eaa0000300a00 */
[----:B------:R-:W-:-:S02]  /*1fed0*/  IMAD.MOV.U32 R5, RZ, RZ, R14 ;  /* 0x000000ffff057224 */ /* 0x000fc400078e000e */
[----:B------:R-:W-:Y:S11]  /*1fee0*/  IMAD.MOV.U32 R4, RZ, RZ, R15 ;  /* 0x000000ffff047224 */ /* 0x000ff600078e000f */
[----:B------:R-:W-:Y:S03]  /*1fef0*/  @!UPT UIADD3 URZ, URZ, URZ, URZ ;  /* 0x0000003f3f3ff290 */ /* 0x000fe6000fffe03f */
[----:B------:R4:W-:Y:S01]  /*1ff00*/  STL.64 [R1+0xd40], R10 ;  /* 0x000d400a01007387 */ /* 0x0009e20000100a00 */
[----:B------:R-:W-:Y:S01]  /*1ff10*/  STL.64 [R1+0xd38], R8 ;  /* 0x000d380801007387 */ /* 0x000fe20000100a00 */
[----:B--2---:R-:W-:Y:S02]  /*1ff20*/  HMMA.16816.F32.BF16 R16, R24, R14, R16 ;  /* 0x0000000e1810723c */ /* 0x004fe40000041810 */
[----:B------:R-:W2:Y:S01]  /*1ff30*/  LDL.LU.64 R14, [R1+0xe28] ;  /* 0x000e2800010e7983 */ /* 0x000ea20000300a00 */
[----:B------:R-:W3:Y:S02]  /*1ff40*/  LDL.LU.64 R12, [R1+0xe20] ;  /* 0x000e2000010c7983 */ /* 0x000ee40000300a00 */
[----:B----4-:R-:W-:Y:S02]  /*1ff50*/  IMAD.MOV.U32 R10, RZ, RZ, R28 ;  /* 0x000000ffff0a7224 */ /* 0x010fe400078e001c */
[----:B------:R-:W-:Y:S11]  /*1ff60*/  IMAD.MOV.U32 R11, RZ, RZ, R3 ;  /* 0x000000ffff0b7224 */ /* 0x000ff600078e0003 */
[----:B------:R-:W-:Y:S05]  /*1ff70*/  @!UPT UIADD3 URZ, URZ, URZ, URZ ;  /* 0x0000003f3f3ff290 */ /* 0x000fea000fffe03f */
[----:B------:R2:W-:Y:S01]  /*1ff80*/  STL.64 [R1+0x1e0], R16 ;  /* 0x0001e01001007387 */ /* 0x0005e20000100a00 */
[----:B------:R3:W-:Y:S02]  /*1ff90*/  STL.64 [R1+0x1e8], R18 ;  /* 0x0001e81201007387 */ /* 0x0007e40000100a00 */
[----:B------:R-:W-:Y:S02]  /*1ffa0*/  IMAD.MOV.U32 R28, RZ, RZ, R17 ;  /* 0x000000ffff1c7224 */ /* 0x000fe400078e0011 */
[----:B------:R-:W-:Y:S02]  /*1ffb0*/  IMAD.MOV.U32 R3, RZ, RZ, R16 ;  /* 0x000000ffff037224 */ /* 0x000fe400078e0010 */
[----:B--2---:R-:W-:Y:S02]  /*1ffc0*/  IMAD.MOV.U32 R16, RZ, RZ, R15 ;  /* 0x000000ffff107224 */ /* 0x004fe400078e000f */
[----:B---3--:R-:W-:Y:S02]  /*1ffd0*/  IMAD.MOV.U32 R18, RZ, RZ, R13 ;  /* 0x000000ffff127224 */ /* 0x008fe400078e000d */
[----:B------:R-:W-:-:S02]  /*1ffe0*/  IMAD.MOV.U32 R19, RZ, RZ, R12 ;  /* 0x000000ffff137224 */ /* 0x000fc400078e000c */
[----:B------:R-:W-:-:S03]  /*1fff0*/  IMAD.MOV.U32 R17, RZ, RZ, R14 ;  /* 0x000000ffff117224 */ /* 0x000fc600078e000e */
[----:B------:R0:W-:Y:S02]  /*20000*/  STL.64 [R1+0xdc8], R18 ;  /* 0x000dc81201007387 */ /* 0x0001e40000100a00 */
[----:B------:R1:W-:Y:S02]  /*20010*/  STL.64 [R1+0xdc0], R16 ;  /* 0x000dc01001007387 */ /* 0x0003e40000100a00 */
[----:B0-----:R-:W2:Y:S04]  /*20020*/  LDL R18, [R1+0x38] ;  /* 0x0000380001127983 */ /* 0x001ea80000100800 */
[----:B------:R-:W2:Y:S01]  /*20030*/  LDL R19, [R1+0x3c] ;  /* 0x00003c0001137983 */ /* 0x000ea20000100800 */
[----:B------:R-:W3:Y:S02]  /*20040*/  LDL.LU R12, [R1+0x100] ;  /* 0x00010000010c7983 */ /* 0x000ee40000300800 */
[----:B------:R-:W3:Y:S02]  /*20050*/  LDL.LU R13, [R1+0x104] ;  /* 0x00010400010d7983 */ /* 0x000ee40000300800 */
[----:B------:R-:W3:Y:S01]  /*20060*/  LDL.LU R14, [R1+0x108] ;  /* 0x00010800010e7983 */ /* 0x000ee20000300800 */
[----:B------:R-:W-:Y:S01]  /*20070*/  STL [R1+0xc70], R3 ;  /* 0x000c700301007387 */ /* 0x000fe20000100800 */
[----:B------:R-:W-:Y:S02]  /*20080*/  STL [R1+0xc6c], R28 ;  /* 0x000c6c1c01007387 */ /* 0x000fe40000100800 */
[----:B------:R-:W-:Y:S01]  /*20090*/  IMAD.MOV.U32 R15, RZ, RZ, R29 ;  /* 0x000000ffff0f7224 */ /* 0x000fe200078e001d */
[----:B--2---:R-:W-:Y:S11]  /*200a0*/  HMMA.16816.F32.BF16 R20, R24, R18, R20 ;  /* 0x000000121814723c */ /* 0x004ff60000041814 */
[----:B------:R-:W-:Y:S11]  /*200b0*/  @!UPT UIADD3 URZ, URZ, URZ, URZ ;  /* 0x0000003f3f3ff290 */ /* 0x000ff6000fffe03f */
[----:B------:R-:W-:Y:S01]  /*200c0*/  @!UPT UIADD3 URZ, URZ, URZ, URZ ;  /* 0x0000003f3f3ff290 */ /* 0x000fe2000fffe03f */
[----:B------:R-:W-:Y:S01]  /*200d0*/  STL.64 [R1+0x1c0], R20 ;  /* 0x0001c01401007387 */ /* 0x000fe20000100a00 */
[----:B------:R-:W-:Y:S02]  /*200e0*/  STL.64 [R1+0x1c8], R22 ;  /* 0x0001c81601007387 */ /* 0x000fe40000100a00 */
[----:B------:R0:W-:Y:S02]  /*200f0*/  STL.64 [R1+0xde0], R18 ;  /* 0x000de01201007387 */ /* 0x0001e40000100a00 */
[----:B-1----:R-:W2:Y:S01]  /*20100*/  LDL.LU R16, [R1+0xd0] ;  /* 0x0000d00001107983 */ /* 0x002ea20000300800 */
[----:B------:R-:W2:Y:S01]  /*20110*/  LDL.LU R17, [R1+0xd4] ;  /* 0x0000d40001117983 */ /* 0x000ea20000300800 */
[----:B------:R-:W-:-:S03]  /*20120*/  IMAD.MOV.U32 R29, RZ, RZ, R20 ;  /* 0x000000ffff1d7224 */ /* 0x000fc600078e0014 */
[----:B0-----:R-:W2:Y:S01]  /*20130*/  LDL.LU R18, [R1+0xd8] ;  /* 0x0000d80001127983 */ /* 0x001ea20000300800 */
[----:B------:R-:W2:Y:S02]  /*20140*/  LDL.LU R19, [R1+0xdc] ;  /* 0x0000dc0001137983 */ /* 0x000ea40000300800 */
[----:B------:R-:W4:Y:S02]  /*20150*/  LDL.LU R20, [R1+0x60] ;  /* 0x0000600001147983 */ /* 0x000f240000300800 */
[----:B------:R-:W4:Y:S01]  /*20160*/  LDL.LU R21, [R1+0x64] ;  /* 0x0000640001157983 */ /* 0x000f220000300800 */
[----:B------:R-:W2:Y:S01]  /*20170*/  LDL.LU R22, [R1+0x68] ;  /* 0x0000680001167983 */ /* 0x000ea20000300800 */
[----:B------:R-:W-:Y:S02]  /*20180*/  IMAD.MOV.U32 R23, RZ, RZ, R7 ;  /* 0x000000ffff177224 */ /* 0x000fe400078e0007 */
[----:B------:R-:W3:Y:S03]  /*20190*/  LDL.LU R7, [R1+0xe18] ;  /* 0x000e180001077983 */ /* 0x000ee60000300800 */
[----:B--2---:R-:W-:Y:S01]  /*201a0*/  STL.64 [R1+0xd88], R22 ;  /* 0x000d881601007387 */ /* 0x004fe20000100a00 */
[----:B----4-:R0:W-:Y:S03]  /*201b0*/  STL.64 [R1+0xd80], R20 ;  /* 0x000d801401007387 */ /* 0x0101e60000100a00 */
[----:B0-----:R-:W2:Y:S01]  /*201c0*/  LDL.LU R20, [R1+0x70] ;  /* 0x0000700001147983 */ /* 0x001ea20000300800 */
[----:B------:R-:W2:Y:S02]  /*201d0*/  LDL.LU R21, [R1+0x74] ;  /* 0x0000740001157983 */ /* 0x000ea40000300800 */
[----:B------:R-:W4:Y:S02]  /*201e0*/  LDL.LU R22, [R1+0x78] ;  /* 0x0000780001167983 */ /* 0x000f240000300800 */
[----:B------:R-:W-:-:S02]  /*201f0*/  IMAD.MOV.U32 R23, RZ, RZ, R6 ;  /* 0x000000ffff177224 */ /* 0x000fc400078e0006 */
[----:B------:R-:W2:Y:S01]  /*20200*/  LDL.LU R6, [R1+0xe14] ;  /* 0x000e140001067983 */ /* 0x000ea20000300800 */
[----:B---3--:R-:W-:Y:S03]  /*20210*/  HMMA.16816.F32.BF16 R12, R24, R10, R12 ;  /* 0x0000000a180c723c */ /* 0x008fe6000004180c */
[----:B----4-:R-:W-:Y:S01]  /*20220*/  STL.64 [R1+0xd98], R22 ;  /* 0x000d981601007387 */ /* 0x010fe20000100a00 */
[----:B--2---:R0:W-:Y:S02]  /*20230*/  STL.64 [R1+0xd90], R20 ;  /* 0x000d901401007387 */ /* 0x0041e40000100a00 */
[----:B0-----:R-:W-:Y:S02]  /*20240*/  IMAD.MOV.U32 R20, RZ, RZ, R7 ;  /* 0x000000ffff147224 */ /* 0x001fe400078e0007 */
[----:B------:R-:W2:Y:S01]  /*20250*/  LDL.LU R7, [R1+0xe10] ;  /* 0x000e100001077983 */ /* 0x000ea20000300800 */
[----:B------:R-:W3:Y:S02]  /*20260*/  LDL.LU R21, [R1+0x84] ;  /* 0x0000840001157983 */ /* 0x000ee40000300800 */
[----:B------:R-:W4:Y:S02]  /*20270*/  LDL.LU R22, [R1+0x88] ;  /* 0x0000880001167983 */ /* 0x000f240000300800 */
[----:B------:R-:W4:Y:S02]  /*20280*/  LDL.LU R23, [R1+0x8c] ;  /* 0x00008c0001177983 */ /* 0x000f240000300800 */
[----:B----4-:R-:W-:Y:S01]  /*20290*/  STL.64 [R1+0xdd8], R22 ;  /* 0x000dd81601007387 */ /* 0x010fe20000100a00 */
[----:B---3--:R0:W-:Y:S02]  /*202a0*/  STL.64 [R1+0xdd0], R20 ;  /* 0x000dd01401007387 */ /* 0x0081e40000100a00 */
[----:B0-----:R-:W-:-:S02]  /*202b0*/  IMAD.MOV.U32 R20, RZ, RZ, R6 ;  /* 0x000000ffff147224 */ /* 0x001fc400078e0006 */
[----:B--2---:R-:W-:Y:S01]  /*202c0*/  IMAD.MOV.U32 R21, RZ, RZ, R7 ;  /* 0x000000ffff157224 */ /* 0x004fe200078e0007 */
[----:B------:R-:W2:Y:S01]  /*202d0*/  LDL.LU R6, [R1+0xe0c] ;  /* 0x000e0c0001067983 */ /* 0x000ea20000300800 */
[----:B------:R-:W2:Y:S02]  /*202e0*/  LDL.LU R7, [R1+0xe08] ;  /* 0x000e080001077983 */ /* 0x000ea40000300800 */
[----:B------:R-:W3:Y:S02]  /*202f0*/  LDL.LU R22, [R1+0xc8] ;  /* 0x0000c80001167983 */ /* 0x000ee40000300800 */
[----:B------:R-:W3:Y:S01]  /*20300*/  LDL.LU R23, [R1+0xcc] ;  /* 0x0000cc0001177983 */ /* 0x000ee20000300800 */
[----:B------:R-:W-:Y:S01]  /*20310*/  STL [R1+0xc74], R29 ;  /* 0x000c741d01007387 */ /* 0x000fe20000100800 */
[----:B------:R-:W-:Y:S02]  /*20320*/  STL.64 [R1+0x1b0], R12 ;  /* 0x0001b00c01007387 */ /* 0x000fe40000100a00 */
[----:B------:R0:W-:Y:S02]  /*20330*/  STL.64 [R1+0x1b8], R14 ;  /* 0x0001b80e01007387 */ /* 0x0001e40000100a00 */
[----:B0-----:R-:W2:Y:S01]  /*20340*/  LDL.LU.64 R14, [R1+0xe00] ;  /* 0x000e0000010e7983 */ /* 0x001ea20000300a00 */
[----:B------:R-:W2:Y:S02]  /*20350*/  LDL.LU.64 R12, [R1+0xdf8] ;  /* 0x000df800010c7983 */ /* 0x000ea40000300a00 */
[----:B--2---:R-:W-:Y:S01]  /*20360*/  HMMA.16816.F32.BF16 R24, R24, R6, R12 ;  /* 0x000000061818723c */ /* 0x004fe2000004180c */
[----:B------:R-:W2:Y:S01]  /*20370*/  LDL.LU.64 R14, [R1+0xdf0] ;  /* 0x000df000010e7983 */ /* 0x000ea20000300a00 */
[----:B------:R-:W2:Y:S11]  /*20380*/  LDL.LU.64 R12, [R1+0xde8] ;  /* 0x000de800010c7983 */ /* 0x000eb60000300a00 */
[----:B------:R-:W-:Y:S10]  /*20390*/  @!UPT UIADD3 URZ, URZ, URZ, URZ ;  /* 0x0000003f3f3ff290 */ /* 0x000ff4000fffe03f */
[----:B------:R-:W-:Y:S01]  /*203a0*/  STL.64 [R1+0x1a0], R24 ;  /* 0x0001a01801007387 */ /* 0x000fe20000100a00 */
[----:B------:R0:W-:Y:S02]  /*203b0*/  STL.64 [R1+0x1a8], R26 ;  /* 0x0001a81a01007387 */ /* 0x0001e40000100a00 */
[----:B0-----:R-:W-:Y:S02]  /*203c0*/  IMAD.MOV.U32 R26, RZ, RZ, R5 ;  /* 0x000000ffff1a7224 */ /* 0x001fe400078e0005 */
[----:B------:R-:W-:-:S07]  /*203d0*/  IMAD.MOV.U32 R27, RZ, RZ, R4 ;  /* 0x000000ffff1b7224 */ /* 0x000fce00078e0004 */
[----:B--2---:R-:W-:Y:S11]  /*203e0*/  HMMA.16816.F32.BF16 R16, R12, R26, R16 ;  /* 0x0000001a0c10723c */ /* 0x004ff60000041810 */
[----:B------:R-:W-:Y:S11]  /*203f0*/  @!UPT UIADD3 URZ, URZ, URZ, URZ ;  /* 0x0000003f3f3ff290 */ /* 0x000ff6000fffe03f */
[----:B------:R-:W-:Y:S01]  /*20400*/  @!UPT UIADD3 URZ, URZ, URZ, URZ ;  /* 0x0000003f3f3ff290 */ /* 0x000fe2000fffe03f */
[----:B------:R-:W-:Y:S01]  /*20410*/  STL.64 [R1+0x190], R16 ;  /* 0x0001901001007387 */ /* 0x000fe20000100a00 */
[----:B------:R0:W-:Y:S03]  /*20420*/  STL.64 [R1+0x198], R18 ;  /* 0x0001981201007387 */ /* 0x0001e60000100a00 */
[----:B0-----:R-:W3:Y:S01]  /*20430*/  LDL.LU.64 R18, [R1+0xde0] ;  /* 0x000de00001127983 */ /* 0x001ee20000300a00 */
[----:B------:R-:W-:-:S05]  /*20440*/  IMAD.MOV.U32 R4, RZ, RZ, R16 ;  /* 0x000000ffff047224 */ /* 0x000fca00078e0010 */
[----:B------:R-:W-:Y:S01]  /*20450*/  STL [R1+0xc78], R4 ;  /* 0x000c780401007387 */ /* 0x000fe20000100800 */
[C---:B---3--:R-:W-:Y:S03]  /*20460*/  HMMA.16816.F32.BF16 R16, R12.reuse, R18, R20 ;  /* 0x000000120c10723c */ /* 0x048fe60000041814 */
[----:B------:R-:W2:Y:S01]  /*20470*/  LDL.LU.64 R22, [R1+0xdd8] ;  /* 0x000dd80001167983 */ /* 0x000ea20000300a00 */
[----:B------:R-:W2:Y:S11]  /*20480*/  LDL.LU.64 R20, [R1+0xdd0] ;  /* 0x000dd00001147983 */ /* 0x000eb60000300a00 */
[----:B------:R-:W-:Y:S08]  /*20490*/  @!UPT UIADD3 URZ, URZ, URZ, URZ ;  /* 0x0000003f3f3ff290 */ /* 0x000ff0000fffe03f */
[----:B------:R-:W-:Y:S01]  /*204a0*/  STL.64 [R1+0x180], R16 ;  /* 0x0001801001007387 */ /* 0x000fe20000100a00 */
[----:B------:R0:W-:Y:S02]  /*204b0*/  STL.64 [R1+0x188], R18 ;  /* 0x0001881201007387 */ /* 0x0001e40000100a00 */
[----:B------:R-:W-:Y:S01]  /*204c0*/  IMAD.MOV.U32 R5, RZ, RZ, R16 ;  /* 0x000000ffff057224 */ /* 0x000fe200078e0010 */
[----:B0-----:R-:W3:Y:S01]  /*204d0*/  LDL.LU.64 R18, [R1+0xdc8] ;  /* 0x000dc80001127983 */ /* 0x001ee20000300a00 */
[----:B------:R-:W3:Y:S03]  /*204e0*/  LDL.LU.64 R16, [R1+0xdc0] ;  /* 0x000dc00001107983 */ /* 0x000ee60000300a00 */
[----:B------:R-:W-:Y:S01]  /*204f0*/  STL [R1+0xc7c], R5 ;  /* 0x000c7c0501007387 */ /* 0x000fe20000100800 */
[C---:B---3--:R-:W-:Y:S11]  /*20500*/  HMMA.16816.F32.BF16 R16, R12.reuse, R10, R16 ;  /* 0x0000000a0c10723c */ /* 0x048ff60000041810 */
[----:B------:R-:W-:Y:S11]  /*20510*/  @!UPT UIADD3 URZ, URZ, URZ, URZ ;  /* 0x0000003f3f3ff290 */ /* 0x000ff6000fffe03f */
[----:B------:R-:W-:Y:S01]  /*20520*/  @!UPT UIADD3 URZ, URZ, URZ, URZ ;  /* 0x0000003f3f3ff290 */ /* 0x000fe2000fffe03f */
[----:B------:R-:W-:Y:S01]  /*20530*/  STL.64 [R1+0x170], R16 ;  /* 0x0001701001007387 */ /* 0x000fe20000100a00 */
[----:B------:R0:W-:Y:S03]  /*20540*/  STL.64 [R1+0x178], R18 ;  /* 0x0001781201007387 */ /* 0x0001e60000100a00 */
[----:B0-----:R-:W3:Y:S01]  /*20550*/  LDL.LU.64 R18, [R1+0xdb8] ;  /* 0x000db80001127983 */ /* 0x001ee20000300a00 */
[----:B------:R-:W3:Y:S02]  /*20560*/  LDL.LU.64 R16, [R1+0xdb0] ;  /* 0x000db00001107983 */ /* 0x000ee40000300a00 */
[----:B---3--:R-:W-:Y:S01]  /*20570*/  HMMA.16816.F32.BF16 R12, R12, R6, R16 ;  /* 0x000000060c0c723c */ /* 0x008fe20000041810 */
[----:B------:R-:W3:Y:S01]  /*20580*/  LDL.LU.64 R18, [R1+0xda8] ;  /* 0x000da80001127983 */ /* 0x000ee20000300a00 */
[----:B------:R-:W3:Y:S11]  /*20590*/  LDL.LU.64 R16, [R1+0xda0] ;  /* 0x000da00001107983 */ /* 0x000ef60000300a00 */
[----:B------:R-:W-:Y:S10]  /*205a0*/  @!UPT UIADD3 URZ, URZ, URZ, URZ ;  /* 0x0000003f3f3ff290 */ /* 0x000ff4000fffe03f */
[----:B------:R0:W-:Y:S01]  /*205b0*/  STL.64 [R1+0x160], R12 ;  /* 0x0001600c01007387 */ /* 0x0001e20000100a00 */
[----:B------:R1:W-:Y:S03]  /*205c0*/  STL.64 [R1+0x168], R14 ;  /* 0x0001680e01007387 */ /* 0x0003e60000100a00 */
[----:B0-----:R-:W3:Y:S01]  /*205d0*/  LDL.LU R12, [R1+0x90] ;  /* 0x00009000010c7983 */ /* 0x001ee20000300800 */
[----:B------:R-:W3:Y:S02]  /*205e0*/  LDL.LU R13, [R1+0x94] ;  /* 0x00009400010d7983 */ /* 0x000ee40000300800 */
[----:B-1----:R-:W3:Y:S02]  /*205f0*/  LDL.LU R14, [R1+0x98] ;  /* 0x00009800010e7983 */ /* 0x002ee40000300800 */
[----:B------:R-:W3:Y:S02]  /*20600*/  LDL.LU R15, [R1+0x9c] ;  /* 0x00009c00010f7983 */ /* 0x000ee40000300800 */
[C---:B---3--:R-:W-:Y:S11]  /*20610*/  HMMA.16816.F32.BF16 R12, R16.reuse, R26, R12 ;  /* 0x0000001a100c723c */ /* 0x048ff6000004180c */
[----:B------:R-:W-:Y:S11]  /*20620*/  @!UPT UIADD3 URZ, URZ, URZ, URZ ;  /* 0x0000003f3f3ff290 */ /* 0x000ff6000fffe03f */
[----:B------:R-:W-:Y:S01]  /*20630*/  @!UPT UIADD3 URZ, URZ, URZ, URZ ;  /* 0x0000003f3f3ff290 */ /* 0x000fe2000fffe03f */
[----:B------:R-:W-:Y:S01]  /*20640*/  STL.64 [R1+0x150], R12 ;  /* 0x0001500c01007387 */ /* 0x000fe20000100a00 */
[----:B------:R0:W-:Y:S02]  /*20650*/  STL.64 [R1+0x158], R14 ;  /* 0x0001580e01007387 */ /* 0x0001e40000100a00 */
[----:B------:R-:W-:Y:S01]  /*20660*/  STL [R1+0xc80], R12 ;  /* 0x000c800c01007387 */ /* 0x000fe20000100800 */
[----:B0-----:R-:W2:Y:S02]  /*20670*/  LDL.LU.64 R14, [R1+0x38] ;  /* 0x00003800010e7983 */ /* 0x001ea40000300a00 */
[C---:B--2---:R-:W-:Y:S11]  /*20680*/  HMMA.16816.F32.BF16 R20, R16.reuse, R14, R20 ;  /* 0x0000000e1014723c */ /* 0x044ff60000041814 */
[----:B------:R-:W-:Y:S11]  /*20690*/  @!UPT UIADD3 URZ, URZ, URZ, URZ ;  /* 0x0000003f3f3ff290 */ /* 0x000ff6000fffe03f */
[----:B------:R-:W-:Y:S01]  /*206a0*/  @!UPT UIADD3 URZ, URZ, URZ, URZ ;  /* 0x0000003f3f3ff290 */ /* 0x000fe2000fffe03f */
[----:B------:R-:W-:Y:S01]  /*206b0*/  STL.64 [R1+0x140], R20 ;  /* 0x0001401401007387 */ /* 0x000fe20000100a00 */
[----:B------:R0:W-:Y:S02]  /*206c0*/  STL.64 [R1+0x148], R22 ;  /* 0x0001481601007387 */ /* 0x0001e40000100a00 */
[----:B------:R-:W-:Y:S01]  /*206d0*/  IMAD.MOV.U32 R13, RZ, RZ, R20 ;  /* 0x000000ffff0d7224 */ /* 0x000fe200078e0014 */
[----:B0-----:R-:W2:Y:S01]  /*206e0*/  LDL.LU.64 R22, [R1+0xd98] ;  /* 0x000d980001167983 */ /* 0x001ea20000300a00 */
[----:B------:R-:W2:Y:S02]  /*206f0*/  LDL.LU.64 R20, [R1+0xd90] ;  /* 0x000d900001147983 */ /* 0x000ea40000300a00 */
[----:B------:R-:W3:Y:S02]  /*20700*/  LDL.LU R3, [R1+0x33c] ;  /* 0x00033c0001037983 */ /* 0x000ee40000300800 */
[----:B------:R-:W-:Y:S02]  /*20710*/  STL [R1+0xc84], R13 ;  /* 0x000c840d01007387 */ /* 0x000fe40000100800 */
[----:B------:R-:W-:Y:S01]  /*20720*/  IMAD.MOV.U32 R24, RZ, RZ, R14 ;  /* 0x000000ffff187224 */ /* 0x000fe200078e000e */
[----:B--2---:R-:W-:Y:S11]  /*20730*/  HMMA.16816.F32.BF16 R20, R16, R10, R20 ;  /* 0x0000000a1014723c */ /* 0x004ff60000041814 */
[----:B------:R-:W-:Y:S11]  /*20740*/  @!UPT UIADD3 URZ, URZ, URZ, URZ ;  /* 0x0000003f3f3ff290 */ /* 0x000ff6000fffe03f */
[----:B------:R-:W-:Y:S01]  /*20750*/  @!UPT UIADD3 URZ, URZ, URZ, URZ ;  /* 0x0000003f3f3ff290 */ /* 0x000fe2000fffe03f */
[----:B------:R-:W-:Y:S01]  /*20760*/  STL.64 [R1+0x130], R20 ;  /* 0x0001301401007387 */ /* 0x000fe20000100a00 */
[----:B------:R0:W-:Y:S02]  /*20770*/  STL.64 [R1+0x138], R22 ;  /* 0x0001381601007387 */ /* 0x0001e40000100a00 */
[----:B------:R-:W-:Y:S01]  /*20780*/  IMAD.MOV.U32 R14, RZ, RZ, R20 ;  /* 0x000000ffff0e7224 */ /* 0x000fe200078e0014 */
[----:B0-----:R-:W2:Y:S01]  /*20790*/  LDL.LU.64 R22, [R1+0xd88] ;  /* 0x000d880001167983 */ /* 0x001ea20000300a00 */
[----:B------:R-:W2:Y:S02]  /*207a0*/  LDL.LU.64 R20, [R1+0xd80] ;  /* 0x000d800001147983 */ /* 0x000ea40000300a00 */
[----:B------:R0:W-:Y:S02]  /*207b0*/  STL.64 [R1+0xd50], R10 ;  /* 0x000d500a01007387 */ /* 0x0001e40000100a00 */
[----:B------:R-:W4:Y:S01]  /*207c0*/  LDL.LU R8, [R1+0x50] ;  /* 0x0000500001087983 */ /* 0x000f220000300800 */
[----:B------:R-:W4:Y:S01]  /*207d0*/  LDL.LU R9, [R1+0x54] ;  /* 0x0000540001097983 */ /* 0x000f220000300800 */
[----:B------:R-:W-:-:S03]  /*207e0*/  IMAD.MOV.U32 R12, RZ, RZ, R15 ;  /* 0x000000ffff0c7224 */ /* 0x000fc600078e000f */
[----:B0-----:R-:W4:Y:S01]  /*207f0*/  LDL.LU R10, [R1+0x58] ;  /* 0x00005800010a7983 */ /* 0x001f220000300800 */
[----:B------:R-:W4:Y:S02]  /*20800*/  LDL.LU R11, [R1+0x5c] ;  /* 0x00005c00010b7983 */ /* 0x000f240000300800 */
[----:B------:R-:W-:Y:S01]  /*20810*/  STL [R1+0xc88], R14 ;  /* 0x000c880e01007387 */ /* 0x000fe20000100800 */
[----:B--2---:R-:W-:Y:S11]  /*20820*/  HMMA.16816.F32.BF16 R20, R16, R6, R20 ;  /* 0x000000061014723c */ /* 0x004ff60000041814 */
[----:B------:R-:W-:Y:S11]  /*20830*/  @!UPT UIADD3 URZ, URZ, URZ, URZ ;  /* 0x0000003f3f3ff290 */ /* 0x000ff6000fffe03f */
[----:B------:R-:W-:Y:S01]  /*20840*/  @!UPT UIADD3 URZ, URZ, URZ, URZ ;  /* 0x0000003f3f3ff290 */ /* 0x000fe2000fffe03f */
[----:B------:R-:W-:Y:S01]  /*20850*/  STL.64 [R1+0x120], R20 ;  /* 0x0001201401007387 */ /* 0x000fe20000100a00 */
[----:B------:R-:W-:Y:S02]  /*20860*/  IMAD.MOV.U32 R19, RZ, RZ, R22 ;  /* 0x000000ffff137224 */ /* 0x000fe400078e0016 */
[----:B------:R0:W-:Y:S02]  /*20870*/  STL.64 [R1+0x128], R22 ;  /* 0x0001281601007387 */ /* 0x0001e40000100a00 */
[----:B------:R-:W-:Y:S01]  /*20880*/  IMAD.MOV.U32 R15, RZ, RZ, R20 ;  /* 0x000000ffff0f7224 */ /* 0x000fe200078e0014 */
[----:B0-----:R-:W2:Y:S01]  /*20890*/  LDL.LU.64 R22, [R1+0xd78] ;  /* 0x000d780001167983 */ /* 0x001ea20000300a00 */
[----:B------:R-:W2:Y:S02]  /*208a0*/  LDL.LU.64 R20, [R1+0xd70] ;  /* 0x000d700001147983 */ /* 0x000ea40000300a00 */
[----:B------:R0:W-:Y:S02]  /*208b0*/  STL.64 [R1+0xd48], R6 ;  /* 0x000d480601007387 */ /* 0x0001e40000100a00 */
[----:B--2---:R-:W-:-:S02]  /*208c0*/  IMAD.MOV.U32 R4, RZ, RZ, R20 ;  /* 0x000000ffff047224 */ /* 0x004fc400078e0014 */
[----:B------:R-:W-:Y:S01]  /*208d0*/  IMAD.MOV.U32 R5, RZ, RZ, R21 ;  /* 0x000000ffff057224 */ /* 0x000fe200078e0015 */
[----:B------:R-:W4:Y:S01]  /*208e0*/  LDL.LU R20, [R1+0xd68] ;  /* 0x000d680001147983 */ /* 0x000f220000300800 */
[----:B------:R-:W4:Y:S02]  /*208f0*/  LDL.LU R21, [R1+0xd64] ;  /* 0x000d640001157983 */ /* 0x000f240000300800 */
[----:B0-----:R-:W-:Y:S02]  /*20900*/  IMAD.MOV.U32 R6, RZ, RZ, R22 ;  /* 0x000000ffff067224 */ /* 0x001fe400078e0016 */
[----:B------:R-:W-:Y:S01]  /*20910*/  IMAD.MOV.U32 R7, RZ, RZ, R23 ;  /* 0x000000ffff077224 */ /* 0x000fe200078e0017 */
[----:B------:R-:W4:Y:S01]  /*20920*/  LDL.LU R22, [R1+0xd60] ;  /* 0x000d600001167983 */ /* 0x000f220000300800 */
[----:B------:R-:W4:Y:S02]  /*20930*/  LDL.LU R23, [R1+0xd5c] ;  /* 0x000d5c0001177983 */ /* 0x000f240000300800 */
[----:B------:R0:W-:Y:S02]  /*20940*/  STL [R1+0xc90], R15 ;  /* 0x000c900f01007387 */ /* 0x0001e40000100800 */
[----:B------:R1:W-:Y:S01]  /*20950*/  STL [R1+0xc8c], R19 ;  /* 0x000c8c1301007387 */ /* 0x0003e20000100800 */
[----:B------:R-:W2:Y:S01]  /*20960*/  LDL.LU R16, [R1+0x10] ;  /* 0x0000100001107983 */ /* 0x000ea20000300800 */
[----:B------:R-:W2:Y:S02]  /*20970*/  LDL.LU R17, [R1+0x14] ;  /* 0x0000140001117983 */ /* 0x000ea40000300800 */
[----:B------:R-:W-:-:S02]  /*20980*/  IMAD.MOV.U32 R14, RZ, RZ, R24 ;  /* 0x000000ffff0e7224 */ /* 0x000fc400078e0018 */
[----:B------:R-:W-:Y:S02]  /*20990*/  IMAD.MOV.U32 R18, RZ, RZ, R0 ;  /* 0x000000ffff127224 */ /* 0x000fe400078e0000 */
[----:B------:R-:W3:Y:S01]  /*209a0*/  LDL.LU R0, [R1+0xd58] ;  /* 0x000d580001007983 */ /* 0x000ee20000300800 */
[----:B0-----:R-:W-:Y:S02]  /*209b0*/  IMAD.MOV.U32 R15, RZ, RZ, R12 ;  /* 0x000000ffff0f7224 */ /* 0x001fe400078e000c */
[----:B-1----:R-:W-:Y:S01]  /*209c0*/  IMAD.MOV.U32 R19, RZ, RZ, R2 ;  /* 0x000000ffff137224 */ /* 0x002fe200078e0002 */
[C---:B----4-:R-:W-:Y:S01]  /*209d0*/  HMMA.16816.F32.BF16 R24, R20.reuse, R26, R8 ;  /* 0x0000001a1418723c */ /* 0x050fe20000041808 */
[----:B------:R-:W4:Y:S07]  /*209e0*/  LDL.LU.64 R10, [R1+0xd50] ;  /* 0x000d5000010a7983 */ /* 0x000f2e0000300a00 */
[----:B--2---:R-:W-:Y:S11]  /*209f0*/  HMMA.16816.F32.BF16 R12, R20, R14, R16 ;  /* 0x0000000e140c723c */ /* 0x004ff60000041810 */
[----:B------:R-:W-:Y:S04]  /*20a00*/  @!UPT UIADD3 URZ, URZ, URZ, URZ ;  /* 0x0000003f3f3ff290 */ /* 0x000fe8000fffe03f */
[----:B------:R0:W-:Y:S01]  /*20a10*/  STL.64 [R1+0xe0], R24 ;  /* 0x0000e01801007387 */ /* 0x0001e20000100a00 */
[----:B------:R-:W-:Y:S02]  /*20a20*/  STL.64 [R1+0xe8], R26 ;  /* 0x0000e81a01007387 */ /* 0x000fe40000100a00 */
[----:B0-----:R-:W-:-:S06]  /*20a30*/  IMAD.MOV.U32 R24, RZ, RZ, R26 ;  /* 0x000000ffff187224 */ /* 0x001fcc00078e001a */
[----:B------:R-:W-:Y:S01]  /*20a40*/  IMAD.MOV.U32 R25, RZ, RZ, R14 ;  /* 0x000000ffff197224 */ /* 0x000fe200078e000e */
[----:B------:R0:W-:Y:S01]  /*20a50*/  STL [R1+0xc94], R24 ;  /* 0x000c941801007387 */ /* 0x0001e20000100800 */
[----:B------:R-:W-:Y:S02]  /*20a60*/  STL.64 [R1+0x110], R12 ;  /* 0x0001100c01007387 */ /* 0x000fe40000100a00 */
[----:B------:R1:W-:Y:S01]  /*20a70*/  STL.64 [R1+0x118], R14 ;  /* 0x0001180e01007387 */ /* 0x0003e20000100a00 */
[----:B0-----:R-:W2:Y:S01]  /*20a80*/  LDL.LU R24, [R1+0xa8c] ;  /* 0x000a8c0001187983 */ /* 0x001ea20000300800 */
[----:B------:R-:W2:Y:S03]  /*20a90*/  LDL.LU R19, [R1+0xa84] ;  /* 0x000a840001137983 */ /* 0x000ea60000300800 */
[----:B-1----:R-:W2:Y:S01]  /*20aa0*/  LDL.LU R15, [R1+0xa7c] ;  /* 0x000a7c00010f7983 */ /* 0x002ea20000300800 */
[----:B------:R-:W2:Y:S02]  /*20ab0*/  LDL.LU R16, [R1+0xa74] ;  /* 0x000a740001107983 */ /* 0x000ea40000300800 */
[----:B------:R-:W2:Y:S02]  /*20ac0*/  LDL.LU R2, [R1+0x208] ;  /* 0x0002080001027983 */ /* 0x000ea40000300800 */
[----:B------:R-:W-:Y:S01]  /*20ad0*/  STL [R1+0xc98], R25 ;  /* 0x000c981901007387 */ /* 0x000fe20000100800 */
[C---:B----4-:R-:W-:Y:S01]  /*20ae0*/  HMMA.16816.F32.BF16 R8, R20.reuse, R10, R4 ;  /* 0x0000000a1408723c */ /* 0x050fe20000041804 */
[----:B------:R-:W4:Y:S11]  /*20af0*/  LDL.LU.64 R6, [R1+0xd48] ;  /* 0x000d480001067983 */ /* 0x000f360000300a00 */
[----:B------:R-:W-:Y:S11]  /*20b00*/  @!UPT UIADD3 URZ, URZ, URZ, URZ ;  /* 0x0000003f3f3ff290 */ /* 0x000ff6000fffe03f */
[----:B------:R-:W-:Y:S01]  /*20b10*/  STL.64 [R1+0x100], R8 ;  /* 0x0001000801007387 */ /* 0x000fe20000100a00 */
[----:B------:R0:W-:Y:S02]  /*20b20*/  STL.64 [R1+0x108], R10 ;  /* 0x0001080a01007387 */ /* 0x0001e40000100a00 */
[----:B------:R-:W-:Y:S02]  /*20b30*/  IMAD.MOV.U32 R26, RZ, RZ, R10 ;  /* 0x000000ffff1a7224 */ /* 0x000fe400078e000a */
[----:B0-----:R-:W4:Y:S01]  /*20b40*/  LDL.LU.64 R10, [R1+0xd40] ;  /* 0x000d4000010a7983 */ /* 0x001f220000300a00 */
[----:B------:R-:W4:Y:S02]  /*20b50*/  LDL.LU.64 R8, [R1+0xd38] ;  /* 0x000d380001087983 */ /* 0x000f240000300a00 */
[----:B------:R-:W2:Y:S02]  /*20b60*/  LDL.LU R17, [R1+0xa6c] ;  /* 0x000a6c0001117983 */ /* 0x000ea40000300800 */
[----:B------:R-:W2:Y:S01]  /*20b70*/  LDL.LU R18, [R1+0xa90] ;  /* 0x000a900001127983 */ /* 0x000ea20000300800 */
[----:B------:R-:W2:Y:S01]  /*20b80*/  LDL.LU R14, [R1+0xa64] ;  /* 0x000a6400010e7983 */ /* 0x000ea20000300800 */
[----:B------:R-:W2:Y:S02]  /*20b90*/  LDL.LU R13, [R1+0xa88] ;  /* 0x000a8800010d7983 */ /* 0x000ea40000300800 */
[----:B------:R-:W2:Y:S02]  /*20ba0*/  LDL.LU R4, [R1+0xa5c] ;  /* 0x000a5c0001047983 */ /* 0x000ea40000300800 */
[----:B------:R-:W2:Y:S01]  /*20bb0*/  LDL.LU R12, [R1+0xa80] ;  /* 0x000a8000010c7983 */ /* 0x000ea20000300800 */
[----:B------:R-:W2:Y:S01]  /*20bc0*/  LDL.LU R5, [R1+0xa54] ;  /* 0x000a540001057983 */ /* 0x000ea20000300800 */
[----:B------:R-:W2:Y:S01]  /*20bd0*/  LDL.LU R29, [R1+0xa78] ;  /* 0x000a7800011d7983 */ /* 0x000ea20000300800 */
[----:B---3--:R-:W-:Y:S01]  /*20be0*/  IADD3 R3, R3, 0x1, RZ ;  /* 0x0000000103037810 */ /* 0x008fe20007ffe0ff */
[----:B------:R0:W-:Y:S02]  /*20bf0*/  STL [R1+0xc9c], R26 ;  /* 0x000c9c1a01007387 */ /* 0x0001e40000100800 */
[----:B0-----:R-:W3:Y:S01]  /*20c00*/  LDL.LU R26, [R1+0xa94] ;  /* 0x000a9400011a7983 */ /* 0x001ee20000300800 */
[----:B----4-:R-:W-:Y:S11]  /*20c10*/  HMMA.16816.F32.BF16 R8, R20, R6, R8 ;  /* 0x000000061408723c */ /* 0x010ff60000041808 */
[----:B------:R-:W-:Y:S11]  /*20c20*/  @!UPT UIADD3 URZ, URZ, URZ, URZ ;  /* 0x0000003f3f3ff290 */ /* 0x000ff6000fffe03f */
[----:B------:R-:W-:Y:S01]  /*20c30*/  @!UPT UIADD3 URZ, URZ, URZ, URZ ;  /* 0x0000003f3f3ff290 */ /* 0x000fe2000fffe03f */
[----:B------:R-:W-:Y:S01]  /*20c40*/  STL.64 [R1+0xf0], R8 ;  /* 0x0000f00801007387 */ /* 0x000fe20000100a00 */
[----:B------:R0:W-:Y:S02]  /*20c50*/  STL.64 [R1+0xf8], R10 ;  /* 0x0000f80a01007387 */ /* 0x0001e40000100a00 */
[----:B------:R-:W-:Y:S02]  /*20c60*/  IMAD.MOV.U32 R6, RZ, RZ, R11 ;  /* 0x000000ffff067224 */ /* 0x000fe400078e000b */
[----:B------:R1:W-:Y:S01]  /*20c70*/  STL [R1+0x33c], R3 ;  /* 0x00033c0301007387 */ /* 0x0003e20000100800 */
[----:B0-----:R-:W4:Y:S01]  /*20c80*/  LDL.LU R11, [R1+0x20c] ;  /* 0x00020c00010b7983 */ /* 0x001f220000300800 */
[----:B------:R-:W-:Y:S02]  /*20c90*/  IMAD.MOV.U32 R9, RZ, RZ, c[0x0][0x180] ;  /* 0x00006000ff097624 */ /* 0x000fe400078e00ff */
[----:B------:R-:W-:Y:S02]  /*20ca0*/  IMAD.MOV.U32 R27, RZ, RZ, R10 ;  /* 0x000000ffff1b7224 */ /* 0x000fe400078e000a */
[----:B------:R-:W-:-:S02]  /*20cb0*/  IMAD.MOV.U32 R25, RZ, RZ, c[0x0][0x188] ;  /* 0x00006200ff197624 */ /* 0x000fc400078e00ff */
[----:B------:R-:W-:Y:S01]  /*20cc0*/  IMAD.MOV.U32 R23, RZ, RZ, R8 ;  /* 0x000000ffff177224 */ /* 0x000fe200078e0008 */
[----:B------:R-:W4:Y:S01]  /*20cd0*/  LDL.LU R28, [R1+0xa4c] ;  /* 0x000a4c00011c7983 */ /* 0x000f220000300800 */
[----:B------:R-:W-:-:S04]  /*20ce0*/  IADD3 R9, R9, 0x7f, RZ ;  /* 0x0000007f09097810 */ /* 0x000fc80007ffe0ff */
[----:B------:R-:W-:Y:S01]  /*20cf0*/  SHF.R.S32.HI R10, RZ, 0x1f, R9 ;  /* 0x0000001fff0a7819 */ /* 0x000fe20000011409 */
[----:B------:R-:W-:-:S03]  /*20d00*/  IMAD.SHL.U32 R25, R25, 0x80, RZ ;  /* 0x0000008019197824 */ /* 0x000fc600078e00ff */
[----:B------:R-:W-:Y:S01]  /*20d10*/  LEA.HI R10, R10, R9, RZ, 0x7 ;  /* 0x000000090a0a7211 */ /* 0x000fe200078f38ff */
[----:B------:R-:W-:Y:S01]  /*20d20*/  IMAD.SHL.U32 R25, R25, 0x2, RZ ;  /* 0x0000000219197824 */ /* 0x000fe200078e00ff */
[----:B------:R-:W-:Y:S02]  /*20d30*/  STL [R1+0xca8], R23 ;  /* 0x000ca81701007387 */ /* 0x000fe40000100800 */
[----:B------:R-:W-:Y:S01]  /*20d40*/  SHF.R.S32.HI R10, RZ, 0x7, R10 ;  /* 0x00000007ff0a7819 */ /* 0x000fe2000001140a */
[----:B------:R-:W-:Y:S01]  /*20d50*/  STL [R1+0xca4], R27 ;  /* 0x000ca41b01007387 */ /* 0x000fe20000100800 */
[----:B------:R-:W-:Y:S02]  /*20d60*/  STL [R1+0xca0], R6 ;  /* 0x000ca00601007387 */ /* 0x000fe40000100800 */
[----:B------:R-:W-:Y:S02]  /*20d70*/  ISETP.NE.U32.AND P0, PT, R3, R10, PT ;  /* 0x0000000a0300720c */ /* 0x000fe40003f05070 */
[----:B-1----:R-:W4:Y:S01]  /*20d80*/  LDL.LU R3, [R1+0xa70] ;  /* 0x000a700001037983 */ /* 0x002f220000300800 */
[----:B---3--:R-:W-:-:S02]  /*20d90*/  IADD3 R26, P3, R26, R25, RZ ;  /* 0x000000191a1a7210 */ /* 0x008fc40007f7e0ff */
[-C--:B--2---:R-:W-:Y:S02]  /*20da0*/  IADD3 R24, P4, R24, R25.reuse, RZ ;  /* 0x0000001918187210 */ /* 0x084fe40007f9e0ff */
[-C--:B------:R-:W-:Y:S02]  /*20db0*/  IADD3 R19, P5, R19, R25.reuse, RZ ;  /* 0x0000001913137210 */ /* 0x080fe40007fbe0ff */
[-C--:B------:R-:W-:Y:S02]  /*20dc0*/  IADD3 R15, P6, R15, R25.reuse, RZ ;  /* 0x000000190f0f7210 */ /* 0x080fe40007fde0ff */
[----:B----4-:R-:W-:-:S05]  /*20dd0*/  IADD3 R11, P2, R11, R25, RZ ;  /* 0x000000190b0b7210 */ /* 0x010fca0007f5e0ff */
[----:B------:R-:W-:Y:S01]  /*20de0*/  IMAD.X R2, R2, 0x1, R0, P2 ;  /* 0x0000000102027824 */ /* 0x000fe200010e0600 */
[----:B------:R-:W-:Y:S01]  /*20df0*/  STL [R1+0x20c], R11 ;  /* 0x00020c0b01007387 */ /* 0x000fe20000100800 */
[----:B------:R-:W-:Y:S02]  /*20e00*/  STL [R1+0xa94], R26 ;  /* 0x000a941a01007387 */ /* 0x000fe40000100800 */
[----:B------:R-:W-:Y:S02]  /*20e10*/  STL [R1+0xa8c], R24 ;  /* 0x000a8c1801007387 */ /* 0x000fe40000100800 */
[----:B------:R-:W-:Y:S01]  /*20e20*/  STL [R1+0xa84], R19 ;  /* 0x000a841301007387 */ /* 0x000fe20000100800 */
[----:B------:R0:W-:Y:S01]  /*20e30*/  STL [R1+0x208], R2 ;  /* 0x0002080201007387 */ /* 0x0001e20000100800 */
[----:B------:R-:W-:Y:S03]  /*20e40*/  STL [R1+0xa7c], R15 ;  /* 0x000a7c0f01007387 */ /* 0x000fe60000100800 */
[----:B0-----:R-:W2:Y:S01]  /*20e50*/  LDL.LU R2, [R1+0xa44] ;  /* 0x000a440001027983 */ /* 0x001ea20000300800 */
[----:B------:R-:W-:-:S02]  /*20e60*/  IADD3 R16, P1, R16, R25, RZ ;  /* 0x0000001910107210 */ /* 0x000fc40007f3e0ff */
[-C--:B------:R-:W-:Y:S01]  /*20e70*/  IADD3 R17, P2, R17, R25.reuse, RZ ;  /* 0x0000001911117210 */ /* 0x080fe20007f5e0ff */
[--C-:B------:R-:W-:Y:S02]  /*20e80*/  IMAD.X R18, R18, 0x1, R0.reuse, P3 ;  /* 0x0000000112127824 */ /* 0x100fe400018e0600 */
[--C-:B------:R-:W-:Y:S01]  /*20e90*/  IMAD.X R13, R13, 0x1, R0.reuse, P4 ;  /* 0x000000010d0d7824 */ /* 0x100fe200020e0600 */
[-C--:B------:R-:W-:Y:S02]  /*20ea0*/  IADD3 R4, P4, R4, R25.reuse, RZ ;  /* 0x0000001904047210 */ /* 0x080fe40007f9e0ff */
[-C--:B------:R-:W-:Y:S01]  /*20eb0*/  IADD3 R14, P3, R14, R25.reuse, RZ ;  /* 0x000000190e0e7210 */ /* 0x080fe20007f7e0ff */
[----:B------:R-:W-:Y:S01]  /*20ec0*/  STL [R1+0xa74], R16 ;  /* 0x000a741001007387 */ /* 0x000fe20000100800 */
[----:B------:R-:W-:Y:S02]  /*20ed0*/  STL [R1+0xa6c], R17 ;  /* 0x000a6c1101007387 */ /* 0x000fe40000100800 */
[----:B------:R-:W-:Y:S02]  /*20ee0*/  STL [R1+0xa90], R18 ;  /* 0x000a901201007387 */ /* 0x000fe40000100800 */
[----:B------:R0:W-:Y:S02]  /*20ef0*/  STL [R1+0xa5c], R4 ;  /* 0x000a5c0401007387 */ /* 0x0001e40000100800 */
[--C-:B------:R-:W-:Y:S01]  /*20f00*/  IMAD.X R12, R12, 0x1, R0.reuse, P5 ;  /* 0x000000010c0c7824 */ /* 0x100fe200028e0600 */
[----:B------:R-:W-:Y:S01]  /*20f10*/  STL [R1+0xa64], R14 ;  /* 0x000a640e01007387 */ /* 0x000fe20000100800 */
[----:B------:R-:W-:Y:S01]  /*20f20*/  IADD3 R5, P5, R5, R25, RZ ;  /* 0x0000001905057210 */ /* 0x000fe20007fbe0ff */
[----:B------:R-:W-:-:S02]  /*20f30*/  IMAD.X R29, R29, 0x1, R0, P6 ;  /* 0x000000011d1d7824 */ /* 0x000fc400030e0600 */
[----:B0-----:R-:W3:Y:S01]  /*20f40*/  LDL.LU R4, [R1+0xa68] ;  /* 0x000a680001047983 */ /* 0x001ee20000300800 */
[----:B------:R-:W-:Y:S02]  /*20f50*/  STL [R1+0xa88], R13 ;  /* 0x000a880d01007387 */ /* 0x000fe40000100800 */
[----:B------:R-:W4:Y:S02]  /*20f60*/  LDL.LU R6, [R1+0xa3c] ;  /* 0x000a3c0001067983 */ /* 0x000f240000300800 */
[----:B------:R-:W-:Y:S01]  /*20f70*/  STL [R1+0xa80], R12 ;  /* 0x000a800c01007387 */ /* 0x000fe20000100800 */
[----:B------:R-:W4:Y:S01]  /*20f80*/  LDL.LU R27, [R1+0xa60] ;  /* 0x000a6000011b7983 */ /* 0x000f220000300800 */
[----:B------:R-:W-:Y:S02]  /*20f90*/  STL [R1+0xa54], R5 ;  /* 0x000a540501007387 */ /* 0x000fe40000100800 */
[----:B------:R-:W4:Y:S02]  /*20fa0*/  LDL.LU R23, [R1+0xa34] ;  /* 0x000a340001177983 */ /* 0x000f240000300800 */
[----:B------:R0:W-:Y:S01]  /*20fb0*/  STL [R1+0xa78], R29 ;  /* 0x000a781d01007387 */ /* 0x0001e20000100800 */
[----:B------:R-:W4:Y:S01]  /*20fc0*/  LDL.LU R20, [R1+0xa58] ;  /* 0x000a580001147983 */ /* 0x000f220000300800 */
[----:B------:R-:W4:Y:S02]  /*20fd0*/  LDL.LU R21, [R1+0xa2c] ;  /* 0x000a2c0001157983 */ /* 0x000f240000300800 */
[----:B------:R-:W4:Y:S02]  /*20fe0*/  LDL.LU R22, [R1+0xa50] ;  /* 0x000a500001167983 */ /* 0x000f240000300800 */
[----:B------:R-:W4:Y:S01]  /*20ff0*/  LDL.LU R7, [R1+0xa24] ;  /* 0x000a240001077983 */ /* 0x000f220000300800 */
[----:B------:R-:W4:Y:S01]  /*21000*/  LDL.LU R8, [R1+0xa48] ;  /* 0x000a480001087983 */ /* 0x000f220000300800 */
[----:B------:R-:W-:-:S03]  /*21010*/  IADD3 R28, P6, R28, R25, RZ ;  /* 0x000000191c1c7210 */ /* 0x000fc60007fde0ff */
[----:B0-----:R-:W4:Y:S01]  /*21020*/  LDL.LU R29, [R1+0xa1c] ;  /* 0x000a1c00011d7983 */ /* 0x001f220000300800 */
[----:B------:R-:W4:Y:S02]  /*21030*/  LDL.LU R9, [R1+0xa40] ;  /* 0x000a400001097983 */ /* 0x000f240000300800 */
[----:B------:R-:W4:Y:S02]  /*21040*/  LDL.LU R10, [R1+0xa14] ;  /* 0x000a1400010a7983 */ /* 0x000f240000300800 */
[----:B------:R0:W-:Y:S02]  /*21050*/  STL [R1+0xa4c], R28 ;  /* 0x000a4c1c01007387 */ /* 0x0001e40000100800 */
[----:B------:R-:W-:Y:S01]  /*21060*/  IMAD.X R3, R3, 0x1, R0, P1 ;  /* 0x0000000103037824 */ /* 0x000fe200008e0600 */
[----:B0-----:R-:W4:Y:S01]  /*21070*/  LDL.LU R28, [R1+0xa38] ;  /* 0x000a3800011c7983 */ /* 0x001f220000300800 */
[----:B------:R-:W4:Y:S02]  /*21080*/  LDL.LU R11, [R1+0xa0c] ;  /* 0x000a0c00010b7983 */ /* 0x000f240000300800 */
[----:B------:R-:W4:Y:S02]  /*21090*/  LDL.LU R26, [R1+0xa30] ;  /* 0x000a3000011a7983 */ /* 0x000f240000300800 */
[----:B------:R-:W4:Y:S01]  /*210a0*/  LDL.LU R24, [R1+0xa04] ;  /* 0x000a040001187983 */ /* 0x000f220000300800 */
[----:B------:R0:W-:Y:S01]  /*210b0*/  STL [R1+0xa70], R3 ;  /* 0x000a700301007387 */ /* 0x0001e20000100800 */
[----:B------:R-:W4:Y:S02]  /*210c0*/  LDL.LU R19, [R1+0xa28] ;  /* 0x000a280001137983 */ /* 0x000f240000300800 */
[----:B------:R-:W4:Y:S02]  /*210d0*/  LDL.LU R15, [R1+0x9fc] ;  /* 0x0009fc00010f7983 */ /* 0x000f240000300800 */
[----:B------:R-:W4:Y:S01]  /*210e0*/  LDL.LU R16, [R1+0xa20] ;  /* 0x000a200001107983 */ /* 0x000f220000300800 */
[----:B0-----:R-:W4:Y:S01]  /*210f0*/  LDL.LU R3, [R1+0x9f4] ;  /* 0x0009f40001037983 */ /* 0x001f220000300800 */
[----:B------:R-:W4:Y:S02]  /*21100*/  LDL.LU R17, [R1+0xa18] ;  /* 0x000a180001117983 */ /* 0x000f240000300800 */
[----:B------:R-:W4:Y:S02]  /*21110*/  LDL.LU R18, [R1+0x9ec] ;  /* 0x0009ec0001127983 */ /* 0x000f240000300800 */
[----:B------:R-:W4:Y:S01]  /*21120*/  LDL.LU R14, [R1+0xa10] ;  /* 0x000a1000010e7983 */ /* 0x000f220000300800 */
[----:B--2---:R-:W-:-:S05]  /*21130*/  IADD3 R2, P1, R2, R25, RZ ;  /* 0x0000001902027210 */ /* 0x004fca0007f3e0ff */
[----:B------:R0:W-:Y:S01]  /*21140*/  STL [R1+0xa44], R2 ;  /* 0x000a440201007387 */ /* 0x0001e20000100800 */
[----:B------:R-:W2:Y:S03]  /*21150*/  LDL.LU R13, [R1+0x9e4] ;  /* 0x0009e400010d7983 */ /* 0x000ea60000300800 */
[----:B0-----:R-:W2:Y:S01]  /*21160*/  LDL.LU R2, [R1+0xa08] ;  /* 0x000a080001027983 */ /* 0x001ea20000300800 */
[----:B------:R-:W2:Y:S02]  /*21170*/  LDL.LU R12, [R1+0x9dc] ;  /* 0x0009dc00010c7983 */ /* 0x000ea40000300800 */
[----:B------:R-:W2:Y:S02]  /*21180*/  LDL.LU R5, [R1+0xa00] ;  /* 0x000a000001057983 */ /* 0x000ea40000300800 */
[--C-:B---3--:R-:W-:Y:S01]  /*21190*/  IMAD.X R4, R4, 0x1, R0.reuse, P2 ;  /* 0x0000000104047824 */ /* 0x108fe200010e0600 */
[----:B----4-:R-:W-:Y:S01]  /*211a0*/  IADD3 R6, P2, R6, R25, RZ ;  /* 0x0000001906067210 */ /* 0x010fe20007f5e0ff */
[----:B------:R-:W-:-:S03]  /*211b0*/  IMAD.X R27, R27, 0x1, R0, P3 ;  /* 0x000000011b1b7824 */ /* 0x000fc600018e0600 */
[----:B------:R0:W-:Y:S01]  /*211c0*/  STL [R1+0xa68], R4 ;  /* 0x000a680401007387 */ /* 0x0001e20000100800 */
[-C--:B------:R-:W-:Y:S01]  /*211d0*/  IADD3 R23, P3, R23, R25.reuse, RZ ;  /* 0x0000001917177210 */ /* 0x080fe20007f7e0ff */
[--C-:B------:R-:W-:Y:S01]  /*211e0*/  IMAD.X R20, R20, 0x1, R0.reuse, P4 ;  /* 0x0000000114147824 */ /* 0x100fe200020e0600 */
[-C--:B------:R-:W-:Y:S01]  /*211f0*/  IADD3 R21, P4, R21, R25.reuse, RZ ;  /* 0x0000001915157210 */ /* 0x080fe20007f9e0ff */
[--C-:B------:R-:W-:Y:S02]  /*21200*/  IMAD.X R22, R22, 0x1, R0.reuse, P5 ;  /* 0x0000000116167824 */ /* 0x100fe400028e0600 */
[--C-:B------:R-:W-:Y:S01]  /*21210*/  IMAD.X R8, R8, 0x1, R0.reuse, P6 ;  /* 0x0000000108087824 */ /* 0x100fe200030e0600 */
[----:B0-----:R-:W3:Y:S01]  /*21220*/  LDL.LU R4, [R1+0x9d4] ;  /* 0x0009d40001047983 */ /* 0x001ee20000300800 */
[----:B------:R-:W-:Y:S02]  /*21230*/  STL [R1+0xa3c], R6 ;  /* 0x000a3c0601007387 */ /* 0x000fe40000100800 */
[----:B------:R-:W-:Y:S01]  /*21240*/  STL [R1+0xa60], R27 ;  /* 0x000a601b01007387 */ /* 0x000fe20000100800 */
[-C--:B------:R-:W-:Y:S01]  /*21250*/  IADD3 R29, P6, R29, R25.reuse, RZ ;  /* 0x000000191d1d7210 */ /* 0x080fe20007fde0ff */
[----:B------:R-:W-:Y:S01]  /*21260*/  STL [R1+0xa34], R23 ;  /* 0x000a341701007387 */ /* 0x000fe20000100800 */
[-C--:B------:R-:W-:Y:S01]  /*21270*/  IADD3 R7, P5, R7, R25.reuse, RZ ;  /* 0x0000001907077210 */ /* 0x080fe20007fbe0ff */
[----:B------:R-:W-:Y:S02]  /*21280*/  STL [R1+0xa58], R20 ;  /* 0x000a581401007387 */ /* 0x000fe40000100800 */
[----:B------:R-:W-:Y:S01]  /*21290*/  STL [R1+0xa2c], R21 ;  /* 0x000a2c1501007387 */ /* 0x000fe20000100800 */
[----:B------:R-:W-:Y:S01]  /*212a0*/  STL [R1+0xa50], R22 ;  /* 0x000a501601007387 */ /* 0x000fe20000100800 */
[----:B------:R0:W-:Y:S02]  /*212b0*/  STL [R1+0xa1c], R29 ;  /* 0x000a1c1d01007387 */ /* 0x0001e40000100800 */
[----:B------:R-:W-:Y:S02]  /*212c0*/  STL [R1+0xa24], R7 ;  /* 0x000a240701007387 */ /* 0x000fe40000100800 */
[--C-:B------:R-:W-:Y:S01]  /*212d0*/  IMAD.X R9, R9, 0x1, R0.reuse, P1 ;  /* 0x0000000109097824 */ /* 0x100fe200008e0600 */
[-C--:B------:R-:W-:Y:S01]  /*212e0*/  IADD3 R10, P1, R10, R25.reuse, RZ ;  /* 0x000000190a0a7210 */ /* 0x080fe20007f3e0ff */
[--C-:B------:R-:W-:Y:S01]  /*212f0*/  IMAD.X R28, R28, 0x1, R0.reuse, P2 ;  /* 0x000000011c1c7824 */ /* 0x100fe200010e0600 */
[-C--:B------:R-:W-:Y:S01]  /*21300*/  IADD3 R11, P2, R11, R25.reuse, RZ ;  /* 0x000000190b0b7210 */ /* 0x080fe20007f5e0ff */
[----:B0-----:R-:W4:Y:S01]  /*21310*/  LDL.LU R29, [R1+0x9f8] ;  /* 0x0009f800011d7983 */ /* 0x001f220000300800 */
[----:B------:R-:W-:Y:S02]  /*21320*/  STL [R1+0xa48], R8 ;  /* 0x000a480801007387 */ /* 0x000fe40000100800 */
[----:B------:R0:W-:Y:S02]  /*21330*/  STL [R1+0xa38], R28 ;  /* 0x000a381c01007387 */ /* 0x0001e40000100800 */
[--C-:B------:R-:W-:Y:S01]  /*21340*/  IMAD.X R26, R26, 0x1, R0.reuse, P3 ;  /* 0x000000011a1a7824 */ /* 0x100fe200018e0600 */
[----:B------:R-:W-:Y:S01]  /*21350*/  STL [R1+0xa40], R9 ;  /* 0x000a400901007387 */ /* 0x000fe20000100800 */
[----:B------:R-:W-:Y:S01]  /*21360*/  IADD3 R24, P3, R24, R25, RZ ;  /* 0x0000001918187210 */ /* 0x000fe20007f7e0ff */
[----:B------:R-:W-:-:S02]  /*21370*/  IMAD.X R19, R19, 0x1, R0, P4 ;  /* 0x0000000113137824 */ /* 0x000fc400020e0600 */
[--C-:B------:R-:W-:Y:S01]  /*21380*/  IMAD.X R16, R16, 0x1, R0.reuse, P5 ;  /* 0x0000000110107824 */ /* 0x100fe200028e0600 */
[-C--:B------:R-:W-:Y:S02]  /*21390*/  IADD3 R15, P4, R15, R25.reuse, RZ ;  /* 0x000000190f0f7210 */ /* 0x080fe40007f9e0ff */
[-C--:B------:R-:W-:Y:S01]  /*213a0*/  IADD3 R3, P5, R3, R25.reuse, RZ ;  /* 0x0000001903037210 */ /* 0x080fe20007fbe0ff */
[----:B0-----:R-:W4:Y:S01]  /*213b0*/  LDL.LU R28, [R1+0x9cc] ;  /* 0x0009cc00011c7983 */ /* 0x001f220000300800 */
[----:B------:R-:W-:Y:S02]  /*213c0*/  STL [R1+0xa14], R10 ;  /* 0x000a140a01007387 */ /* 0x000fe40000100800 */
[----:B------:R-:W-:Y:S02]  /*213d0*/  STL [R1+0xa0c], R11 ;  /* 0x000a0c0b01007387 */ /* 0x000fe40000100800 */
[----:B------:R-:W-:Y:S01]  /*213e0*/  STL [R1+0xa30], R26 ;  /* 0x000a301a01007387 */ /* 0x000fe20000100800 */
[----:B------:R-:W-:Y:S01]  /*213f0*/  STL [R1+0xa04], R24 ;  /* 0x000a041801007387 */ /* 0x000fe20000100800 */
[----:B------:R-:W-:Y:S02]  /*21400*/  STL [R1+0xa28], R19 ;  /* 0x000a281301007387 */ /* 0x000fe40000100800 */
[----:B------:R0:W-:Y:S02]  /*21410*/  STL [R1+0x9f4], R3 ;  /* 0x0009f40301007387 */ /* 0x0001e40000100800 */
[----:B------:R-:W-:Y:S02]  /*21420*/  STL [R1+0x9fc], R15 ;  /* 0x0009fc0f01007387 */ /* 0x000fe40000100800 */
[--C-:B------:R-:W-:Y:S01]  /*21430*/  IMAD.X R17, R17, 0x1, R0.reuse, P6 ;  /* 0x0000000111117824 */ /* 0x100fe200030e0600 */
[----:B------:R-:W-:Y:S01]  /*21440*/  IADD3 R18, P6, R18, R25, RZ ;  /* 0x0000001912127210 */ /* 0x000fe20007fde0ff */
[--C-:B------:R-:W-:Y:S01]  /*21450*/  IMAD.X R14, R14, 0x1, R0.reuse, P1 ;  /* 0x000000010e0e7824 */ /* 0x100fe200008e0600 */
[----:B0-----:R-:W4:Y:S01]  /*21460*/  LDL.LU R3, [R1+0x9f0] ;  /* 0x0009f00001037983 */ /* 0x001f220000300800 */
[----:B------:R-:W-:Y:S02]  /*21470*/  STL [R1+0xa20], R16 ;  /* 0x000a201001007387 */ /* 0x000fe40000100800 */
[----:B------:R-:W-:Y:S02]  /*21480*/  STL [R1+0xa18], R17 ;  /* 0x000a181101007387 */ /* 0x000fe40000100800 */
[----:B------:R-:W-:Y:S02]  /*21490*/  STL [R1+0x9ec], R18 ;  /* 0x0009ec1201007387 */ /* 0x000fe40000100800 */
[----:B--2---:R-:W-:-:S05]  /*214a0*/  IMAD.X R2, R2, 0x1, R0, P2 ;  /* 0x0000000102027824 */ /* 0x004fca00010e0600 */
[----:B------:R0:W-:Y:S01]  /*214b0*/  STL [R1+0xa08], R2 ;  /* 0x000a080201007387 */ /* 0x0001e20000100800 */
[----:B------:R-:W-:Y:S03]  /*214c0*/  STL [R1+0xa10], R14 ;  /* 0x000a100e01007387 */ /* 0x000fe60000100800 */
[----:B0-----:R-:W2:Y:S01]  /*214d0*/  LDL.LU R2, [R1+0x9c4] ;  /* 0x0009c40001027983 */ /* 0x001ea20000300800 */
[-C--:B------:R-:W-:Y:S02]  /*214e0*/  IADD3 R13, P1, R13, R25.reuse, RZ ;  /* 0x000000190d0d7210 */ /* 0x080fe40007f3e0ff */
[-C--:B------:R-:W-:Y:S01]  /*214f0*/  IADD3 R12, P2, R12, R25.reuse, RZ ;  /* 0x000000190c0c7210 */ /* 0x080fe20007f5e0ff */
[--C-:B------:R-:W-:Y:S01]  /*21500*/  IMAD.X R5, R5, 0x1, R0.reuse, P3 ;  /* 0x0000000105057824 */ /* 0x100fe200018e0600 */
[-C--:B---3--:R-:W-:Y:S01]  /*21510*/  IADD3 R4, P3, R4, R25.reuse, RZ ;  /* 0x0000001904047210 */ /* 0x088fe20007f7e0ff */
[----:B------:R-:W-:Y:S01]  /*21520*/  STL [R1+0x9e4], R13 ;  /* 0x0009e40d01007387 */ /* 0x000fe20000100800 */
[----:B------:R-:W3:Y:S02]  /*21530*/  LDL.LU R6, [R1+0x9e8] ;  /* 0x0009e80001067983 */ /* 0x000ee40000300800 */
[----:B------:R-:W-:Y:S02]  /*21540*/  STL [R1+0x9dc], R12 ;  /* 0x0009dc0c01007387 */ /* 0x000fe40000100800 */
[----:B------:R-:W3:Y:S01]  /*21550*/  LDL.LU R27, [R1+0x9bc] ;  /* 0x0009bc00011b7983 */ /* 0x000ee20000300800 */
[----:B------:R-:W-:Y:S01]  /*21560*/  STL [R1+0xa00], R5 ;  /* 0x000a000501007387 */ /* 0x000fe20000100800 */
[----:B------:R-:W3:Y:S02]  /*21570*/  LDL.LU R23, [R1+0x9e0] ;  /* 0x0009e00001177983 */ /* 0x000ee40000300800 */
[----:B------:R0:W-:Y:S02]  /*21580*/  STL [R1+0x9d4], R4 ;  /* 0x0009d40401007387 */ /* 0x0001e40000100800 */
[----:B------:R-:W3:Y:S01]  /*21590*/  LDL.LU R20, [R1+0x9b4] ;  /* 0x0009b40001147983 */ /* 0x000ee20000300800 */
[----:B------:R-:W3:Y:S01]  /*215a0*/  LDL.LU R21, [R1+0x9d8] ;  /* 0x0009d80001157983 */ /* 0x000ee20000300800 */
[----:B------:R-:W3:Y:S02]  /*215b0*/  LDL.LU R22, [R1+0x9ac] ;  /* 0x0009ac0001167983 */ /* 0x000ee40000300800 */
[----:B------:R-:W3:Y:S02]  /*215c0*/  LDL.LU R7, [R1+0x9d0] ;  /* 0x0009d00001077983 */ /* 0x000ee40000300800 */
[----:B------:R-:W3:Y:S01]  /*215d0*/  LDL.LU R8, [R1+0x9a4] ;  /* 0x0009a40001087983 */ /* 0x000ee20000300800 */
[----:B0-----:R-:W3:Y:S01]  /*215e0*/  LDL.LU R4, [R1+0x9c8] ;  /* 0x0009c80001047983 */ /* 0x001ee20000300800 */
[----:B------:R-:W3:Y:S02]  /*215f0*/  LDL.LU R9, [R1+0x99c] ;  /* 0x00099c0001097983 */ /* 0x000ee40000300800 */
[----:B----4-:R-:W-:Y:S01]  /*21600*/  IMAD.X R29, R29, 0x1, R0, P4 ;  /* 0x000000011d1d7824 */ /* 0x010fe200020e0600 */
[----:B------:R-:W4:Y:S04]  /*21610*/  LDL.LU R10, [R1+0x9c0] ;  /* 0x0009c000010a7983 */ /* 0x000f280000300800 */
[----:B------:R0:W-:Y:S01]  /*21620*/  STL [R1+0x9f8], R29 ;  /* 0x0009f81d01007387 */ /* 0x0001e20000100800 */
[----:B------:R-:W-:-:S03]  /*21630*/  IADD3 R28, P4, R28, R25, RZ ;  /* 0x000000191c1c7210 */ /* 0x000fc60007f9e0ff */
[----:B0-----:R-:W4:Y:S01]  /*21640*/  LDL.LU R29, [R1+0x994] ;  /* 0x00099400011d7983 */ /* 0x001f220000300800 */
[----:B------:R-:W4:Y:S02]  /*21650*/  LDL.LU R11, [R1+0x9b8] ;  /* 0x0009b800010b7983 */ /* 0x000f240000300800 */
[----:B------:R-:W4:Y:S02]  /*21660*/  LDL.LU R26, [R1+0x98c] ;  /* 0x00098c00011a7983 */ /* 0x000f240000300800 */
[----:B------:R-:W4:Y:S01]  /*21670*/  LDL.LU R24, [R1+0x9b0] ;  /* 0x0009b00001187983 */ /* 0x000f220000300800 */
[----:B------:R0:W-:Y:S01]  /*21680*/  STL [R1+0x9cc], R28 ;  /* 0x0009cc1c01007387 */ /* 0x0001e20000100800 */
[----:B------:R-:W4:Y:S02]  /*21690*/  LDL.LU R19, [R1+0x984] ;  /* 0x0009840001137983 */ /* 0x000f240000300800 */
[----:B------:R-:W4:Y:S02]  /*216a0*/  LDL.LU R15, [R1+0x9a8] ;  /* 0x0009a800010f7983 */ /* 0x000f240000300800 */
[----:B------:R-:W4:Y:S02]  /*216b0*/  LDL.LU R16, [R1+0x97c] ;  /* 0x00097c0001107983 */ /* 0x000f240000300800 */
[----:B------:R-:W-:Y:S01]  /*216c0*/  IMAD.X R3, R3, 0x1, R0, P5 ;  /* 0x0000000103037824 */ /* 0x000fe200028e0600 */
[----:B0-----:R-:W4:Y:S01]  /*216d0*/  LDL.LU R28, [R1+0x9a0] ;  /* 0x0009a000011c7983 */ /* 0x001f220000300800 */
[----:B------:R-:W4:Y:S02]  /*216e0*/  LDL.LU R17, [R1+0x974] ;  /* 0x0009740001117983 */ /* 0x000f240000300800 */
[----:B------:R-:W4:Y:S02]  /*216f0*/  LDL.LU R18, [R1+0x998] ;  /* 0x0009980001127983 */ /* 0x000f240000300800 */
[----:B------:R-:W4:Y:S01]  /*21700*/  LDL.LU R14, [R1+0x96c] ;  /* 0x00096c00010e7983 */ /* 0x000f220000300800 */
[----:B------:R0:W-:Y:S01]  /*21710*/  STL [R1+0x9f0], R3 ;  /* 0x0009f00301007387 */ /* 0x0001e20000100800 */
[----:B------:R-:W4:Y:S03]  /*21720*/  LDL.LU R13, [R1+0x990] ;  /* 0x00099000010d7983 */ /* 0x000f260000300800 */
[----:B0-----:R-:W4:Y:S01]  /*21730*/  LDL.LU R3, [R1+0x964] ;  /* 0x0009640001037983 */ /* 0x001f220000300800 */
[----:B------:R-:W4:Y:S02]  /*21740*/  LDL.LU R12, [R1+0x988] ;  /* 0x00098800010c7983 */ /* 0x000f240000300800 */
[----:B------:R-:W4:Y:S01]  /*21750*/  LDL.LU R5, [R1+0x95c] ;  /* 0x00095c0001057983 */ /* 0x000f220000300800 */
[----:B--2---:R-:W-:-:S05]  /*21760*/  IADD3 R2, P5, R2, R25, RZ ;  /* 0x0000001902027210 */ /* 0x004fca0007fbe0ff */
[----:B------:R0:W-:Y:S04]  /*21770*/  STL [R1+0x9c4], R2 ;  /* 0x0009c40201007387 */ /* 0x0001e80000100800 */
[----:B0-----:R-:W2:Y:S01]  /*21780*/  LDL.LU R2, [R1+0x980] ;  /* 0x0009800001027983 */ /* 0x001ea20000300800 */
[--C-:B---3--:R-:W-:Y:S01]  /*21790*/  IMAD.X R6, R6, 0x1, R0.reuse, P6 ;  /* 0x0000000106067824 */ /* 0x108fe200030e0600 */
[-C--:B------:R-:W-:Y:S01]  /*217a0*/  IADD3 R27, P6, R27, R25.reuse, RZ ;  /* 0x000000191b1b7210 */ /* 0x080fe20007fde0ff */
[--C-:B------:R-:W-:Y:S01]  /*217b0*/  IMAD.X R23, R23, 0x1, R0.reuse, P1 ;  /* 0x0000000117177824 */ /* 0x100fe200008e0600 */
[-C--:B------:R-:W-:Y:S01]  /*217c0*/  IADD3 R20, P1, R20, R25.reuse, RZ ;  /* 0x0000001914147210 */ /* 0x080fe20007f3e0ff */
[--C-:B------:R-:W-:Y:S01]  /*217d0*/  IMAD.X R21, R21, 0x1, R0.reuse, P2 ;  /* 0x0000000115157824 */ /* 0x100fe200010e0600 */
[----:B------:R-:W-:Y:S01]  /*217e0*/  STL [R1+0x9e8], R6 ;  /* 0x0009e80601007387 */ /* 0x000fe20000100800 */
[----:B------:R-:W-:Y:S01]  /*217f0*/  IADD3 R22, P2, R22, R25, RZ ;  /* 0x0000001916167210 */ /* 0x000fe20007f5e0ff */
[----:B------:R-:W-:Y:S02]  /*21800*/  STL [R1+0x9bc], R27 ;  /* 0x0009bc1b01007387 */ /* 0x000fe40000100800 */
[--C-:B------:R-:W-:Y:S01]  /*21810*/  IMAD.X R4, R4, 0x1, R0.reuse, P4 ;  /* 0x0000000104047824 */ /* 0x100fe200020e0600 */
[----:B------:R-:W-:Y:S01]  /*21820*/  STL [R1+0x9e0], R23 ;  /* 0x0009e01701007387 */ /* 0x000fe20000100800 */
[----:B------:R-:W-:-:S02]  /*21830*/  IMAD.X R7, R7, 0x1, R0, P3 ;  /* 0x0000000107077824 */ /* 0x000fc400018e0600 */
[----:B------:R-:W-:Y:S02]  /*21840*/  STL [R1+0x9b4], R20 ;  /* 0x0009b41401007387 */ /* 0x000fe40000100800 */
[----:B------:R-:W-:Y:S01]  /*21850*/  STL [R1+0x9d8], R21 ;  /* 0x0009d81501007387 */ /* 0x000fe20000100800 */
[----:B------:R-:W-:Y:S01]  /*21860*/  IADD3 R8, P3, R8, R25, RZ ;  /* 0x0000001908087210 */ /* 0x000fe20007f7e0ff */
[----:B------:R-:W-:Y:S01]  /*21870*/  STL [R1+0x9ac], R22 ;  /* 0x0009ac1601007387 */ /* 0x000fe20000100800 */
[----:B----4-:R-:W-:-:S03]  /*21880*/  IMAD.X R10, R10, 0x1, R0, P5 ;  /* 0x000000010a0a7824 */ /* 0x010fc600028e0600 */
[----:B------:R0:W-:Y:S01]  /*21890*/  STL [R1+0x9c8], R4 ;  /* 0x0009c80401007387 */ /* 0x0001e20000100800 */
[----:B------:R-:W-:Y:S01]  /*218a0*/  STL [R1+0x9d0], R7 ;  /* 0x0009d00701007387 */ /* 0x000fe20000100800 */
[-C--:B------:R-:W-:Y:S02]  /*218b0*/  IADD3 R9, P4, R9, R25.reuse, RZ ;  /* 0x0000001909097210 */ /* 0x080fe40007f9e0ff */
[-C--:B------:R-:W-:Y:S01]  /*218c0*/  IADD3 R29, P5, R29, R25.reuse, RZ ;  /* 0x000000191d1d7210 */ /* 0x080fe20007fbe0ff */
[--C-:B------:R-:W-:Y:S01]  /*218d0*/  IMAD.X R11, R11, 0x1, R0.reuse, P6 ;  /* 0x000000010b0b7824 */ /* 0x100fe200030e0600 */
[----:B0-----:R-:W3:Y:S01]  /*218e0*/  LDL.LU R4, [R1+0x954] ;  /* 0x0009540001047983 */ /* 0x001ee20000300800 */
[----:B------:R-:W-:Y:S02]  /*218f0*/  STL [R1+0x9a4], R8 ;  /* 0x0009a40801007387 */ /* 0x000fe40000100800 */
[----:B------:R0:W-:Y:S01]  /*21900*/  STL [R1+0x994], R29 ;  /* 0x0009941d01007387 */ /* 0x0001e20000100800 */
[-C--:B------:R-:W-:Y:S01]  /*21910*/  IADD3 R26, P6, R26, R25.reuse, RZ ;  /* 0x000000191a1a7210 */ /* 0x080fe20007fde0ff */
[----:B------:R-:W-:Y:S01]  /*21920*/  STL [R1+0x99c], R9 ;  /* 0x00099c0901007387 */ /* 0x000fe20000100800 */
[--C-:B------:R-:W-:Y:S01]  /*21930*/  IMAD.X R24, R24, 0x1, R0.reuse, P1 ;  /* 0x0000000118187824 */ /* 0x100fe200008e0600 */
[-C--:B------:R-:W-:Y:S01]  /*21940*/  IADD3 R19, P1, R19, R25.reuse, RZ ;  /* 0x0000001913137210 */ /* 0x080fe20007f3e0ff */
[--C-:B------:R-:W-:Y:S01]  /*21950*/  IMAD.X R15, R15, 0x1, R0.reuse, P2 ;  /* 0x000000010f0f7824 */ /* 0x100fe200010e0600 */
[-C--:B------:R-:W-:Y:S01]  /*21960*/  IADD3 R16, P2, R16, R25.reuse, RZ ;  /* 0x0000001910107210 */ /* 0x080fe20007f5e0ff */
[--C-:B------:R-:W-:Y:S01]  /*21970*/  IMAD.X R28, R28, 0x1, R0.reuse, P3 ;  /* 0x000000011c1c7824 */ /* 0x100fe200018e0600 */
[----:B0-----:R-:W4:Y:S01]  /*21980*/  LDL.LU R29, [R1+0x978] ;  /* 0x00097800011d7983 */ /* 0x001f220000300800 */
[----:B------:R-:W-:Y:S02]  /*21990*/  STL [R1+0x9c0], R10 ;  /* 0x0009c00a01007387 */ /* 0x000fe40000100800 */
[----:B------:R-:W-:Y:S02]  /*219a0*/  STL [R1+0x9b8], R11 ;  /* 0x0009b80b01007387 */ /* 0x000fe40000100800 */
[----:B------:R-:W-:Y:S01]  /*219b0*/  STL [R1+0x98c], R26 ;  /* 0x00098c1a01007387 */ /* 0x000fe20000100800 */
[----:B------:R-:W-:Y:S01]  /*219c0*/  STL [R1+0x9b0], R24 ;  /* 0x0009b01801007387 */ /* 0x000fe20000100800 */
[----:B------:R-:W-:Y:S01]  /*219d0*/  STL [R1+0x984], R19 ;  /* 0x0009841301007387 */ /* 0x000fe20000100800 */
[----:B------:R-:W-:Y:S01]  /*219e0*/  IADD3 R17, P3, R17, R25, RZ ;  /* 0x0000001911117210 */ /* 0x000fe20007f7e0ff */
[----:B------:R0:W-:Y:S02]  /*219f0*/  STL [R1+0x9a0], R28 ;  /* 0x0009a01c01007387 */ /* 0x0001e40000100800 */
[----:B------:R-:W-:-:S02]  /*21a00*/  IMAD.X R18, R18, 0x1, R0, P4 ;  /* 0x0000000112127824 */ /* 0x000fc400020e0600 */
[--C-:B------:R-:W-:Y:S01]  /*21a10*/  IMAD.X R13, R13, 0x1, R0.reuse, P5 ;  /* 0x000000010d0d7824 */ /* 0x100fe200028e0600 */
[----:B------:R-:W-:Y:S01]  /*21a20*/  STL [R1+0x9a8], R15 ;  /* 0x0009a80f01007387 */ /* 0x000fe20000100800 */
[-C--:B------:R-:W-:Y:S02]  /*21a30*/  IADD3 R14, P4, R14, R25.reuse, RZ ;  /* 0x000000190e0e7210 */ /* 0x080fe40007f9e0ff */
[----:B------:R-:W-:Y:S01]  /*21a40*/  IADD3 R3, P5, R3, R25, RZ ;  /* 0x0000001903037210 */ /* 0x000fe20007fbe0ff */
[----:B0-----:R-:W4:Y:S01]  /*21a50*/  LDL.LU R28, [R1+0x94c] ;  /* 0x00094c00011c7983 */ /* 0x001f220000300800 */
[----:B------:R-:W-:Y:S02]  /*21a60*/  STL [R1+0x97c], R16 ;  /* 0x00097c1001007387 */ /* 0x000fe40000100800 */
[----:B------:R-:W-:Y:S02]  /*21a70*/  STL [R1+0x974], R17 ;  /* 0x0009741101007387 */ /* 0x000fe40000100800 */
[----:B------:R-:W-:Y:S01]  /*21a80*/  STL [R1+0x998], R18 ;  /* 0x0009981201007387 */ /* 0x000fe20000100800 */
[----:B------:R0:W-:Y:S01]  /*21a90*/  STL [R1+0x964], R3 ;  /* 0x0009640301007387 */ /* 0x0001e20000100800 */
[----:B------:R-:W-:-:S02]  /*21aa0*/  IMAD.X R12, R12, 0x1, R0, P6 ;  /* 0x000000010c0c7824 */ /* 0x000fc400030e0600 */
[----:B------:R-:W-:Y:S01]  /*21ab0*/  STL [R1+0x96c], R14 ;  /* 0x00096c0e01007387 */ /* 0x000fe20000100800 */
[----:B------:R-:W-:Y:S01]  /*21ac0*/  IADD3 R5, P6, R5, R25, RZ ;  /* 0x0000001905057210 */ /* 0x000fe20007fde0ff */
[----:B0-----:R-:W4:Y:S01]  /*21ad0*/  LDL.LU R3, [R1+0x970] ;  /* 0x0009700001037983 */ /* 0x001f220000300800 */
[----:B------:R-:W-:Y:S02]  /*21ae0*/  STL [R1+0x990], R13 ;  /* 0x0009900d01007387 */ /* 0x000fe40000100800 */
[----:B------:R-:W4:Y:S02]  /*21af0*/  LDL.LU R6, [R1+0x944] ;  /* 0x0009440001067983 */ /* 0x000f240000300800 */
[----:B------:R-:W-:Y:S01]  /*21b00*/  STL [R1+0x988], R12 ;  /* 0x0009880c01007387 */ /* 0x000fe20000100800 */
[----:B------:R-:W4:Y:S01]  /*21b10*/  LDL.LU R27, [R1+0x968] ;  /* 0x00096800011b7983 */ /* 0x000f220000300800 */
[----:B------:R-:W-:Y:S02]  /*21b20*/  STL [R1+0x95c], R5 ;  /* 0x00095c0501007387 */ /* 0x000fe40000100800 */
[----:B------:R-:W4:Y:S02]  /*21b30*/  LDL.LU R23, [R1+0x93c] ;  /* 0x00093c0001177983 */ /* 0x000f240000300800 */
[----:B--2---:R-:W-:-:S05]  /*21b40*/  IMAD.X R2, R2, 0x1, R0, P1 ;  /* 0x0000000102027824 */ /* 0x004fca00008e0600 */
[----:B------:R0:W-:Y:S01]  /*21b50*/  STL [R1+0x980], R2 ;  /* 0x0009800201007387 */ /* 0x0001e20000100800 */
[----:B------:R-:W2:Y:S02]  /*21b60*/  LDL.LU R20, [R1+0x960] ;  /* 0x0009600001147983 */ /* 0x000ea40000300800 */
[----:B------:R-:W2:Y:S02]  /*21b70*/  LDL.LU R21, [R1+0x934] ;  /* 0x0009340001157983 */ /* 0x000ea40000300800 */
[----:B------:R-:W2:Y:S01]  /*21b80*/  LDL.LU R22, [R1+0x958] ;  /* 0x0009580001167983 */ /* 0x000ea20000300800 */
[----:B------:R-:W2:Y:S01]  /*21b90*/  LDL.LU R7, [R1+0x92c] ;  /* 0x00092c0001077983 */ /* 0x000ea20000300800 */
[----:B------:R-:W2:Y:S03]  /*21ba0*/  LDL.LU R8, [R1+0x950] ;  /* 0x0009500001087983 */ /* 0x000ea60000300800 */
[----:B0-----:R-:W2:Y:S01]  /*21bb0*/  LDL.LU R2, [R1+0x924] ;  /* 0x0009240001027983 */ /* 0x001ea20000300800 */
[----:B------:R-:W2:Y:S02]  /*21bc0*/  LDL.LU R9, [R1+0x948] ;  /* 0x0009480001097983 */ /* 0x000ea40000300800 */
[----:B------:R-:W2:Y:S01]  /*21bd0*/  LDL.LU R10, [R1+0x91c] ;  /* 0x00091c00010a7983 */ /* 0x000ea20000300800 */
[----:B---3--:R-:W-:-:S05]  /*21be0*/  IADD3 R4, P1, R4, R25, RZ ;  /* 0x0000001904047210 */ /* 0x008fca0007f3e0ff */
[----:B------:R0:W-:Y:S01]  /*21bf0*/  STL [R1+0x954], R4 ;  /* 0x0009540401007387 */ /* 0x0001e20000100800 */
[----:B----4-:R-:W-:-:S03]  /*21c00*/  IMAD.X R29, R29, 0x1, R0, P2 ;  /* 0x000000011d1d7824 */ /* 0x010fc600010e0600 */
[----:B0-----:R-:W3:Y:S01]  /*21c10*/  LDL.LU R4, [R1+0x940] ;  /* 0x0009400001047983 */ /* 0x001ee20000300800 */
[----:B------:R-:W4:Y:S02]  /*21c20*/  LDL.LU R11, [R1+0x914] ;  /* 0x00091400010b7983 */ /* 0x000f240000300800 */
[----:B------:R-:W4:Y:S02]  /*21c30*/  LDL.LU R26, [R1+0x938] ;  /* 0x00093800011a7983 */ /* 0x000f240000300800 */
[----:B------:R-:W4:Y:S01]  /*21c40*/  LDL.LU R24, [R1+0x90c] ;  /* 0x00090c0001187983 */ /* 0x000f220000300800 */
[----:B------:R0:W-:Y:S01]  /*21c50*/  STL [R1+0x978], R29 ;  /* 0x0009781d01007387 */ /* 0x0001e20000100800 */
[----:B------:R-:W4:Y:S02]  /*21c60*/  LDL.LU R19, [R1+0x930] ;  /* 0x0009300001137983 */ /* 0x000f240000300800 */
[----:B------:R-:W4:Y:S02]  /*21c70*/  LDL.LU R15, [R1+0x904] ;  /* 0x00090400010f7983 */ /* 0x000f240000300800 */
[----:B------:R-:W4:Y:S01]  /*21c80*/  LDL.LU R16, [R1+0x928] ;  /* 0x0009280001107983 */ /* 0x000f220000300800 */
[----:B------:R-:W-:Y:S01]  /*21c90*/  IADD3 R28, P2, R28, R25, RZ ;  /* 0x000000191c1c7210 */ /* 0x000fe20007f5e0ff */
[----:B0-----:R-:W4:Y:S01]  /*21ca0*/  LDL.LU R29, [R1+0x8fc] ;  /* 0x0008fc00011d7983 */ /* 0x001f220000300800 */
[----:B------:R-:W4:Y:S02]  /*21cb0*/  LDL.LU R17, [R1+0x920] ;  /* 0x0009200001117983 */ /* 0x000f240000300800 */
[----:B------:R-:W4:Y:S02]  /*21cc0*/  LDL.LU R18, [R1+0x8f4] ;  /* 0x0008f40001127983 */ /* 0x000f240000300800 */
[----:B------:R-:W4:Y:S01]  /*21cd0*/  LDL.LU R14, [R1+0x918] ;  /* 0x00091800010e7983 */ /* 0x000f220000300800 */
[----:B------:R0:W-:Y:S01]  /*21ce0*/  STL [R1+0x94c], R28 ;  /* 0x00094c1c01007387 */ /* 0x0001e20000100800 */
[----:B------:R-:W4:Y:S03]  /*21cf0*/  LDL.LU R13, [R1+0x8ec] ;  /* 0x0008ec00010d7983 */ /* 0x000f260000300800 */
[----:B0-----:R-:W4:Y:S01]  /*21d00*/  LDL.LU R28, [R1+0x910] ;  /* 0x00091000011c7983 */ /* 0x001f220000300800 */
[----:B------:R-:W-:-:S02]  /*21d10*/  IMAD.X R3, R3, 0x1, R0, P3 ;  /* 0x0000000103037824 */ /* 0x000fc400018e0600 */
[----:B------:R-:W4:Y:S01]  /*21d20*/  LDL.LU R12, [R1+0x8e4] ;  /* 0x0008e400010c7983 */ /* 0x000f220000300800 */
[-C--:B------:R-:W-:Y:S01]  /*21d30*/  IADD3 R6, P3, R6, R25.reuse, RZ ;  /* 0x0000001906067210 */ /* 0x080fe20007f7e0ff */
[----:B------:R-:W4:Y:S01]  /*21d40*/  LDL.LU R5, [R1+0x908] ;  /* 0x0009080001057983 */ /* 0x000f220000300800 */
[--C-:B------:R-:W-:Y:S02]  /*21d50*/  IMAD.X R27, R27, 0x1, R0.reuse, P4 ;  /* 0x000000011b1b7824 */ /* 0x100fe400020e0600 */
[----:B------:R0:W-:Y:S01]  /*21d60*/  STL [R1+0x970], R3 ;  /* 0x0009700301007387 */ /* 0x0001e20000100800 */
[-C--:B------:R-:W-:Y:S01]  /*21d70*/  IADD3 R23, P4, R23, R25.reuse, RZ ;  /* 0x0000001917177210 */ /* 0x080fe20007f9e0ff */
[----:B0-----:R-:W4:Y:S01]  /*21d80*/  LDL.LU R3, [R1+0x8dc] ;  /* 0x0008dc0001037983 */ /* 0x001f220000300800 */
[----:B------:R-:W-:Y:S02]  /*21d90*/  STL [R1+0x944], R6 ;  /* 0x0009440601007387 */ /* 0x000fe40000100800 */
[----:B------:R-:W-:Y:S02]  /*21da0*/  STL [R1+0x968], R27 ;  /* 0x0009681b01007387 */ /* 0x000fe40000100800 */
[----:B------:R-:W-:Y:S02]  /*21db0*/  STL [R1+0x93c], R23 ;  /* 0x00093c1701007387 */ /* 0x000fe40000100800 */
[--C-:B--2---:R-:W-:Y:S01]  /*21dc0*/  IMAD.X R20, R20, 0x1, R0.reuse, P5 ;  /* 0x0000000114147824 */ /* 0x104fe200028e0600 */
[----:B------:R-:W-:Y:S01]  /*21dd0*/  IADD3 R21, P5, R21, R25, RZ ;  /* 0x0000001915157210 */ /* 0x000fe20007fbe0ff */
[----:B------:R-:W-:-:S02]  /*21de0*/  IMAD.X R22, R22, 0x1, R0, P6 ;  /* 0x0000000116167824 */ /* 0x000fc400030e0600 */
[----:B------:R-:W-:Y:S01]  /*21df0*/  IMAD.X R8, R8, 0x1, R0, P1 ;  /* 0x0000000108087824 */ /* 0x000fe200008e0600 */
[-C--:B------:R-:W-:Y:S01]  /*21e00*/  IADD3 R7, P6, R7, R25.reuse, RZ ;  /* 0x0000001907077210 */ /* 0x080fe20007fde0ff */
[----:B------:R-:W-:Y:S01]  /*21e10*/  STL [R1+0x960], R20 ;  /* 0x0009601401007387 */ /* 0x000fe20000100800 */
[----:B------:R-:W-:-:S03]  /*21e20*/  IADD3 R2, P1, R2, R25, RZ ;  /* 0x0000001902027210 */ /* 0x000fc60007f3e0ff */
[----:B------:R-:W-:Y:S01]  /*21e30*/  STL [R1+0x934], R21 ;  /* 0x0009341501007387 */ /* 0x000fe20000100800 */
[----:B------:R-:W-:Y:S03]  /*21e40*/  STL [R1+0x958], R22 ;  /* 0x0009581601007387 */ /* 0x000fe60000100800 */
[----:B------:R0:W-:Y:S01]  /*21e50*/  STL [R1+0x924], R2 ;  /* 0x0009240201007387 */ /* 0x0001e20000100800 */
[----:B------:R-:W-:Y:S03]  /*21e60*/  STL [R1+0x92c], R7 ;  /* 0x00092c0701007387 */ /* 0x000fe60000100800 */
[----:B0-----:R-:W2:Y:S01]  /*21e70*/  LDL.LU R2, [R1+0x900] ;  /* 0x0009000001027983 */ /* 0x001ea20000300800 */
[--C-:B------:R-:W-:Y:S01]  /*21e80*/  IMAD.X R9, R9, 0x1, R0.reuse, P2 ;  /* 0x0000000109097824 */ /* 0x100fe200010e0600 */
[-C--:B------:R-:W-:Y:S01]  /*21e90*/  IADD3 R10, P2, R10, R25.reuse, RZ ;  /* 0x000000190a0a7210 */ /* 0x080fe20007f5e0ff */
[----:B------:R-:W-:Y:S02]  /*21ea0*/  STL [R1+0x950], R8 ;  /* 0x0009500801007387 */ /* 0x000fe40000100800 */
[--C-:B---3--:R-:W-:Y:S01]  /*21eb0*/  IMAD.X R4, R4, 0x1, R0.reuse, P3 ;  /* 0x0000000104047824 */ /* 0x108fe200018e0600 */
[-C--:B----4-:R-:W-:Y:S01]  /*21ec0*/  IADD3 R11, P3, R11, R25.reuse, RZ ;  /* 0x000000190b0b7210 */ /* 0x090fe20007f7e0ff */
[----:B------:R-:W-:Y:S01]  /*21ed0*/  IMAD.X R26, R26, 0x1, R0, P4 ;  /* 0x000000011a1a7824 */ /* 0x000fe200020e0600 */
[----:B------:R-:W-:-:S02]  /*21ee0*/  IADD3 R24, P4, R24, R25, RZ ;  /* 0x0000001918187210 */ /* 0x000fc40007f9e0ff */
[----:B------:R0:W-:Y:S01]  /*21ef0*/  STL [R1+0x940], R4 ;  /* 0x0009400401007387 */ /* 0x0001e20000100800 */
[----:B------:R-:W-:Y:S02]  /*21f00*/  STL [R1+0x948], R9 ;  /* 0x0009480901007387 */ /* 0x000fe40000100800 */
[--C-:B------:R-:W-:Y:S02]  /*21f10*/  IMAD.X R19, R19, 0x1, R0.reuse, P5 ;  /* 0x0000000113137824 */ /* 0x100fe400028e0600 */
[--C-:B------:R-:W-:Y:S01]  /*21f20*/  IMAD.X R16, R16, 0x1, R0.reuse, P6 ;  /* 0x0000000110107824 */ /* 0x100fe200030e0600 */
[-C--:B------:R-:W-:Y:S01]  /*21f30*/  IADD3 R15, P5, R15, R25.reuse, RZ ;  /* 0x000000190f0f7210 */ /* 0x080fe20007fbe0ff */
[----:B0-----:R-:W3:Y:S01]  /*21f40*/  LDL.LU R4, [R1+0x8d4] ;  /* 0x0008d40001047983 */ /* 0x001ee20000300800 */
[----:B------:R-:W-:Y:S01]  /*21f50*/  STL [R1+0x91c], R10 ;  /* 0x00091c0a01007387 */ /* 0x000fe20000100800 */
[-C--:B------:R-:W-:Y:S01]  /*21f60*/  IADD3 R29, P6, R29, R25.reuse, RZ ;  /* 0x000000191d1d7210 */ /* 0x080fe20007fde0ff */
[----:B------:R-:W-:Y:S01]  /*21f70*/  STL [R1+0x914], R11 ;  /* 0x0009140b01007387 */ /* 0x000fe20000100800 */
[----:B------:R-:W-:Y:S01]  /*21f80*/  STL [R1+0x938], R26 ;  /* 0x0009381a01007387 */ /* 0x000fe20000100800 */
[----:B------:R-:W-:Y:S02]  /*21f90*/  STL [R1+0x90c], R24 ;  /* 0x00090c1801007387 */ /* 0x000fe40000100800 */
[----:B------:R-:W-:Y:S02]  /*21fa0*/  STL [R1+0x930], R19 ;  /* 0x0009301301007387 */ /* 0x000fe40000100800 */
[--C-:B------:R-:W-:Y:S01]  /*21fb0*/  IMAD.X R17, R17, 0x1, R0.reuse, P1 ;  /* 0x0000000111117824 */ /* 0x100fe200008e0600 */
[----:B------:R0:W-:Y:S01]  /*21fc0*/  STL [R1+0x8fc], R29 ;  /* 0x0008fc1d01007387 */ /* 0x0001e20000100800 */
[----:B------:R-:W-:Y:S01]  /*21fd0*/  IADD3 R18, P1, R18, R25, RZ ;  /* 0x0000001912127210 */ /* 0x000fe20007f3e0ff */
[----:B------:R-:W-:Y:S02]  /*21fe0*/  STL [R1+0x904], R15 ;  /* 0x0009040f01007387 */ /* 0x000fe40000100800 */
[----:B------:R-:W-:-:S02]  /*21ff0*/  IMAD.X R14, R14, 0x1, R0, P2 ;  /* 0x000000010e0e7824 */ /* 0x000fc400010e0600 */
[--C-:B------:R-:W-:Y:S01]  /*22000*/  IMAD.X R28, R28, 0x1, R0.reuse, P3 ;  /* 0x000000011c1c7824 */ /* 0x100fe200018e0600 */
[-C--:B------:R-:W-:Y:S01]  /*22010*/  IADD3 R13, P2, R13, R25.reuse, RZ ;  /* 0x000000190d0d7210 */ /* 0x080fe20007f5e0ff */
[----:B0-----:R-:W4:Y:S01]  /*22020*/  LDL.LU R29, [R1+0x8f8] ;  /* 0x0008f800011d7983 */ /* 0x001f220000300800 */
[----:B------:R-:W-:Y:S02]  /*22030*/  STL [R1+0x928], R16 ;  /* 0x0009281001007387 */ /* 0x000fe40000100800 */
[----:B------:R-:W-:Y:S02]  /*22040*/  STL [R1+0x920], R17 ;  /* 0x0009201101007387 */ /* 0x000fe40000100800 */
[----:B------:R-:W-:Y:S01]  /*22050*/  STL [R1+0x8f4], R18 ;  /* 0x0008f41201007387 */ /* 0x000fe20000100800 */
[----:B------:R0:W-:Y:S01]  /*22060*/  STL [R1+0x910], R28 ;  /* 0x0009101c01007387 */ /* 0x0001e20000100800 */
[-C--:B------:R-:W-:Y:S01]  /*22070*/  IADD3 R12, P3, R12, R25.reuse, RZ ;  /* 0x000000190c0c7210 */ /* 0x080fe20007f7e0ff */
[----:B------:R-:W-:Y:S02]  /*22080*/  STL [R1+0x918], R14 ;  /* 0x0009180e01007387 */ /* 0x000fe40000100800 */
[--C-:B------:R-:W-:Y:S01]  /*22090*/  IMAD.X R5, R5, 0x1, R0.reuse, P4 ;  /* 0x0000000105057824 */ /* 0x100fe200020e0600 */
        /* <DEDUP_REMOVED lines=13> */
[----:B------:R-:W4:Y:S04]  /*22170*/  LDL.LU R8, [R1+0x8ac] ;  /* 0x0008ac0001087983 */ /* 0x000f280000300800 */
[----:B0-----:R-:W4:Y:S01]  /*22180*/  LDL.LU R3, [R1+0x8d0] ;  /* 0x0008d00001037983 */ /* 0x001f220000300800 */
[----:B------:R-:W4:Y:S02]  /*22190*/  LDL.LU R9, [R1+0x8a4] ;  /* 0x0008a40001097983 */ /* 0x000f240000300800 */
[----:B------:R-:W4:Y:S02]  /*221a0*/  LDL.LU R10, [R1+0x8c8] ;  /* 0x0008c800010a7983 */ /* 0x000f240000300800 */
[----:B--2---:R-:W-:-:S05]  /*221b0*/  IMAD.X R2, R2, 0x1, R0, P5 ;  /* 0x0000000102027824 */ /* 0x004fca00028e0600 */
[----:B------:R0:W-:Y:S04]  /*221c0*/  STL [R1+0x900], R2 ;  /* 0x0009000201007387 */ /* 0x0001e80000100800 */
[----:B0-----:R-:W2:Y:S01]  /*221d0*/  LDL.LU R2, [R1+0x89c] ;  /* 0x00089c0001027983 */ /* 0x001ea20000300800 */
[----:B------:R-:W2:Y:S02]  /*221e0*/  LDL.LU R11, [R1+0x8c0] ;  /* 0x0008c000010b7983 */ /* 0x000ea40000300800 */
[----:B------:R-:W2:Y:S02]  /*221f0*/  LDL.LU R26, [R1+0x894] ;  /* 0x00089400011a7983 */ /* 0x000ea40000300800 */
[----:B------:R-:W2:Y:S01]  /*22200*/  LDL.LU R24, [R1+0x8b8] ;  /* 0x0008b80001187983 */ /* 0x000ea20000300800 */
[----:B---3--:R-:W-:-:S05]  /*22210*/  IADD3 R4, P5, R4, R25, RZ ;  /* 0x0000001904047210 */ /* 0x008fca0007fbe0ff */
[----:B------:R0:W-:Y:S01]  /*22220*/  STL [R1+0x8d4], R4 ;  /* 0x0008d40401007387 */ /* 0x0001e20000100800 */
[----:B------:R-:W3:Y:S02]  /*22230*/  LDL.LU R19, [R1+0x88c] ;  /* 0x00088c0001137983 */ /* 0x000ee40000300800 */
[----:B------:R-:W3:Y:S02]  /*22240*/  LDL.LU R15, [R1+0x8b0] ;  /* 0x0008b000010f7983 */ /* 0x000ee40000300800 */
[----:B------:R-:W3:Y:S01]  /*22250*/  LDL.LU R16, [R1+0x884] ;  /* 0x0008840001107983 */ /* 0x000ee20000300800 */
[----:B0-----:R-:W3:Y:S01]  /*22260*/  LDL.LU R4, [R1+0x8a8] ;  /* 0x0008a80001047983 */ /* 0x001ee20000300800 */
[----:B------:R-:W3:Y:S02]  /*22270*/  LDL.LU R17, [R1+0x87c] ;  /* 0x00087c0001117983 */ /* 0x000ee40000300800 */
[----:B------:R-:W3:Y:S02]  /*22280*/  LDL.LU R18, [R1+0x8a0] ;  /* 0x0008a00001127983 */ /* 0x000ee40000300800 */
[--C-:B----4-:R-:W-:Y:S01]  /*22290*/  IMAD.X R29, R29, 0x1, R0.reuse, P6 ;  /* 0x000000011d1d7824 */ /* 0x110fe200030e0600 */
[----:B------:R-:W4:Y:S04]  /*222a0*/  LDL.LU R14, [R1+0x874] ;  /* 0x00087400010e7983 */ /* 0x000f280000300800 */
[----:B------:R0:W-:Y:S01]  /*222b0*/  STL [R1+0x8f8], R29 ;  /* 0x0008f81d01007387 */ /* 0x0001e20000100800 */
[----:B------:R-:W4:Y:S03]  /*222c0*/  LDL.LU R13, [R1+0x898] ;  /* 0x00089800010d7983 */ /* 0x000f260000300800 */
[----:B0-----:R-:W4:Y:S01]  /*222d0*/  LDL.LU R29, [R1+0x86c] ;  /* 0x00086c00011d7983 */ /* 0x001f220000300800 */
[-C--:B------:R-:W-:Y:S01]  /*222e0*/  IADD3 R28, P6, R28, R25.reuse, RZ ;  /* 0x000000191c1c7210 */ /* 0x080fe20007fde0ff */
[----:B------:R-:W4:Y:S02]  /*222f0*/  LDL.LU R12, [R1+0x890] ;  /* 0x00089000010c7983 */ /* 0x000f240000300800 */
[--C-:B------:R-:W-:Y:S01]  /*22300*/  IMAD.X R6, R6, 0x1, R0.reuse, P1 ;  /* 0x0000000106067824 */ /* 0x100fe200008e0600 */
[----:B------:R-:W4:Y:S01]  /*22310*/  LDL.LU R5, [R1+0x864] ;  /* 0x0008640001057983 */ /* 0x000f220000300800 */
[-C--:B------:R-:W-:Y:S01]  /*22320*/  IADD3 R27, P1, R27, R25.reuse, RZ ;  /* 0x000000191b1b7210 */ /* 0x080fe20007f3e0ff */
[----:B------:R0:W-:Y:S02]  /*22330*/  STL [R1+0x8cc], R28 ;  /* 0x0008cc1c01007387 */ /* 0x0001e40000100800 */
        /* <DEDUP_REMOVED lines=8> */
[--C-:B------:R-:W-:Y:S01]  /*223c0*/  IMAD.X R3, R3, 0x1, R0.reuse, P5 ;  /* 0x0000000103037824 */ /* 0x100fe200028e0600 */
[----:B------:R-:W-:Y:S01]  /*223d0*/  STL [R1+0x8e8], R23 ;  /* 0x0008e81701007387 */ /* 0x000fe20000100800 */
[----:B------:R-:W-:Y:S02]  /*223e0*/  STL [R1+0x8bc], R20 ;  /* 0x0008bc1401007387 */ /* 0x000fe40000100800 */
[----:B------:R-:W-:Y:S01]  /*223f0*/  STL [R1+0x8e0], R21 ;  /* 0x0008e01501007387 */ /* 0x000fe20000100800 */
[----:B------:R-:W-:Y:S01]  /*22400*/  IADD3 R8, P4, R8, R25, RZ ;  /* 0x0000001908087210 */ /* 0x000fe20007f9e0ff */
[----:B------:R-:W-:Y:S01]  /*22410*/  STL [R1+0x8b4], R22 ;  /* 0x0008b41601007387 */ /* 0x000fe20000100800 */
[----:B------:R-:W-:-:S02]  /*22420*/  IMAD.X R10, R10, 0x1, R0, P6 ;  /* 0x000000010a0a7824 */ /* 0x000fc400030e0600 */
[----:B------:R0:W-:Y:S02]  /*22430*/  STL [R1+0x8d0], R3 ;  /* 0x0008d00301007387 */ /* 0x0001e40000100800 */
[----:B------:R-:W-:Y:S01]  /*22440*/  STL [R1+0x8d8], R7 ;  /* 0x0008d80701007387 */ /* 0x000fe20000100800 */
[-C--:B------:R-:W-:Y:S01]  /*22450*/  IADD3 R9, P5, R9, R25.reuse, RZ ;  /* 0x0000001909097210 */ /* 0x080fe20007fbe0ff */
[----:B0-----:R-:W4:Y:S01]  /*22460*/  LDL.LU R3, [R1+0x85c] ;  /* 0x00085c0001037983 */ /* 0x001f220000300800 */
[----:B------:R-:W-:Y:S01]  /*22470*/  STL [R1+0x8ac], R8 ;  /* 0x0008ac0801007387 */ /* 0x000fe20000100800 */
[----:B--2---:R-:W-:-:S05]  /*22480*/  IADD3 R2, P6, R2, R25, RZ ;  /* 0x0000001902027210 */ /* 0x004fca0007fde0ff */
[----:B------:R0:W-:Y:S01]  /*22490*/  STL [R1+0x89c], R2 ;  /* 0x00089c0201007387 */ /* 0x0001e20000100800 */
[----:B------:R-:W-:Y:S03]  /*224a0*/  STL [R1+0x8a4], R9 ;  /* 0x0008a40901007387 */ /* 0x000fe60000100800 */
[----:B0-----:R-:W2:Y:S01]  /*224b0*/  LDL.LU R2, [R1+0x880] ;  /* 0x0008800001027983 */ /* 0x001ea20000300800 */
[--C-:B------:R-:W-:Y:S01]  /*224c0*/  IMAD.X R11, R11, 0x1, R0.reuse, P1 ;  /* 0x000000010b0b7824 */ /* 0x100fe200008e0600 */
[-C--:B------:R-:W-:Y:S01]  /*224d0*/  IADD3 R26, P1, R26, R25.reuse, RZ ;  /* 0x000000191a1a7210 */ /* 0x080fe20007f3e0ff */
[--C-:B------:R-:W-:Y:S01]  /*224e0*/  IMAD.X R24, R24, 0x1, R0.reuse, P2 ;  /* 0x0000000118187824 */ /* 0x100fe200010e0600 */
[----:B---3--:R-:W-:Y:S01]  /*224f0*/  IADD3 R19, P2, R19, R25, RZ ;  /* 0x0000001913137210 */ /* 0x008fe20007f5e0ff */
[----:B------:R-:W-:Y:S01]  /*22500*/  STL [R1+0x8c8], R10 ;  /* 0x0008c80a01007387 */ /* 0x000fe20000100800 */
[----:B------:R-:W-:Y:S02]  /*22510*/  STL [R1+0x8c0], R11 ;  /* 0x0008c00b01007387 */ /* 0x000fe40000100800 */
[----:B------:R-:W-:-:S02]  /*22520*/  IMAD.X R15, R15, 0x1, R0, P3 ;  /* 0x000000010f0f7824 */ /* 0x000fc400018e0600 */
[----:B------:R-:W-:Y:S01]  /*22530*/  STL [R1+0x894], R26 ;  /* 0x0008941a01007387 */ /* 0x000fe20000100800 */
[-C--:B------:R-:W-:Y:S01]  /*22540*/  IADD3 R16, P3, R16, R25.reuse, RZ ;  /* 0x0000001910107210 */ /* 0x080fe20007f7e0ff */
[--C-:B------:R-:W-:Y:S01]  /*22550*/  IMAD.X R4, R4, 0x1, R0.reuse, P4 ;  /* 0x0000000104047824 */ /* 0x100fe200020e0600 */
[----:B------:R-:W-:Y:S01]  /*22560*/  STL [R1+0x8b8], R24 ;  /* 0x0008b81801007387 */ /* 0x000fe20000100800 */
[----:B------:R-:W-:Y:S01]  /*22570*/  STL [R1+0x88c], R19 ;  /* 0x00088c1301007387 */ /* 0x000fe20000100800 */
[-C--:B------:R-:W-:Y:S01]  /*22580*/  IADD3 R17, P4, R17, R25.reuse, RZ ;  /* 0x0000001911117210 */ /* 0x080fe20007f9e0ff */
[--C-:B------:R-:W-:Y:S01]  /*22590*/  IMAD.X R18, R18, 0x1, R0.reuse, P5 ;  /* 0x0000000112127824 */ /* 0x100fe200028e0600 */
[----:B------:R0:W-:Y:S01]  /*225a0*/  STL [R1+0x8a8], R4 ;  /* 0x0008a80401007387 */ /* 0x0001e20000100800 */
[----:B------:R-:W-:Y:S01]  /*225b0*/  STL [R1+0x8b0], R15 ;  /* 0x0008b00f01007387 */ /* 0x000fe20000100800 */
[-C--:B----4-:R-:W-:Y:S01]  /*225c0*/  IADD3 R14, P5, R14, R25.reuse, RZ ;  /* 0x000000190e0e7210 */ /* 0x090fe20007fbe0ff */
[----:B------:R-:W-:Y:S01]  /*225d0*/  IMAD.X R13, R13, 0x1, R0, P6 ;  /* 0x000000010d0d7824 */ /* 0x000fe200030e0600 */
[----:B0-----:R-:W3:Y:S01]  /*225e0*/  LDL.LU R4, [R1+0x854] ;  /* 0x0008540001047983 */ /* 0x001ee20000300800 */
[----:B------:R-:W-:Y:S01]  /*225f0*/  STL [R1+0x884], R16 ;  /* 0x0008841001007387 */ /* 0x000fe20000100800 */
[----:B------:R-:W-:-:S02]  /*22600*/  IADD3 R29, P6, R29, R25, RZ ;  /* 0x000000191d1d7210 */ /* 0x000fc40007fde0ff */
[----:B------:R-:W-:Y:S01]  /*22610*/  STL [R1+0x87c], R17 ;  /* 0x00087c1101007387 */ /* 0x000fe20000100800 */
[----:B------:R-:W-:Y:S02]  /*22620*/  STL [R1+0x8a0], R18 ;  /* 0x0008a01201007387 */ /* 0x000fe40000100800 */
[--C-:B------:R-:W-:Y:S01]  /*22630*/  IMAD.X R12, R12, 0x1, R0.reuse, P1 ;  /* 0x000000010c0c7824 */ /* 0x100fe200008e0600 */
[----:B------:R0:W-:Y:S01]  /*22640*/  STL [R1+0x86c], R29 ;  /* 0x00086c1d01007387 */ /* 0x0001e20000100800 */
[----:B------:R-:W-:Y:S01]  /*22650*/  STL [R1+0x874], R14 ;  /* 0x0008740e01007387 */ /* 0x000fe20000100800 */
[----:B------:R-:W-:Y:S02]  /*22660*/  IADD3 R5, P1, R5, R25, RZ ;  /* 0x0000001905057210 */ /* 0x000fe40007f3e0ff */
[----:B0-----:R-:W4:Y:S01]  /*22670*/  LDL.LU R29, [R1+0x878] ;  /* 0x00087800011d7983 */ /* 0x001f220000300800 */
[----:B------:R-:W-:Y:S02]  /*22680*/  STL [R1+0x898], R13 ;  /* 0x0008980d01007387 */ /* 0x000fe40000100800 */
[----:B------:R-:W-:-:S02]  /*22690*/  IMAD.X R28, R28, 0x1, R0, P2 ;  /* 0x000000011c1c7824 */ /* 0x000fc400010e0600 */
[----:B------:R-:W4:Y:S01]  /*226a0*/  LDL.LU R6, [R1+0x84c] ;  /* 0x00084c0001067983 */ /* 0x000f220000300800 */
[----:B------:R-:W-:Y:S01]  /*226b0*/  STL [R1+0x890], R12 ;  /* 0x0008900c01007387 */ /* 0x000fe20000100800 */
[----:B------:R-:W4:Y:S02]  /*226c0*/  LDL.LU R27, [R1+0x870] ;  /* 0x00087000011b7983 */ /* 0x000f240000300800 */
[----:B------:R-:W-:Y:S02]  /*226d0*/  STL [R1+0x864], R5 ;  /* 0x0008640501007387 */ /* 0x000fe40000100800 */
[----:B------:R-:W4:Y:S01]  /*226e0*/  LDL.LU R23, [R1+0x844] ;  /* 0x0008440001177983 */ /* 0x000f220000300800 */
[----:B------:R0:W-:Y:S01]  /*226f0*/  STL [R1+0x888], R28 ;  /* 0x0008881c01007387 */ /* 0x0001e20000100800 */
[----:B------:R-:W4:Y:S02]  /*22700*/  LDL.LU R20, [R1+0x868] ;  /* 0x0008680001147983 */ /* 0x000f240000300800 */
[----:B------:R-:W4:Y:S02]  /*22710*/  LDL.LU R21, [R1+0x83c] ;  /* 0x00083c0001157983 */ /* 0x000f240000300800 */
[----:B------:R-:W4:Y:S01]  /*22720*/  LDL.LU R22, [R1+0x860] ;  /* 0x0008600001167983 */ /* 0x000f220000300800 */
[----:B------:R-:W4:Y:S01]  /*22730*/  LDL.LU R7, [R1+0x834] ;  /* 0x0008340001077983 */ /* 0x000f220000300800 */
[----:B------:R-:W4:Y:S03]  /*22740*/  LDL.LU R8, [R1+0x858] ;  /* 0x0008580001087983 */ /* 0x000f260000300800 */
[----:B0-----:R-:W4:Y:S01]  /*22750*/  LDL.LU R28, [R1+0x82c] ;  /* 0x00082c00011c7983 */ /* 0x001f220000300800 */
[----:B------:R-:W4:Y:S02]  /*22760*/  LDL.LU R9, [R1+0x850] ;  /* 0x0008500001097983 */ /* 0x000f240000300800 */
[----:B------:R-:W4:Y:S01]  /*22770*/  LDL.LU R10, [R1+0x824] ;  /* 0x00082400010a7983 */ /* 0x000f220000300800 */
[----:B------:R-:W-:-:S05]  /*22780*/  IADD3 R3, P2, R3, R25, RZ ;  /* 0x0000001903037210 */ /* 0x000fca0007f5e0ff */
[----:B------:R0:W-:Y:S04]  /*22790*/  STL [R1+0x85c], R3 ;  /* 0x00085c0301007387 */ /* 0x0001e80000100800 */
[----:B0-----:R-:W4:Y:S01]  /*227a0*/  LDL.LU R3, [R1+0x848] ;  /* 0x0008480001037983 */ /* 0x001f220000300800 */
[----:B------:R-:W4:Y:S02]  /*227b0*/  LDL.LU R11, [R1+0x81c] ;  /* 0x00081c00010b7983 */ /* 0x000f240000300800 */
[----:B------:R-:W4:Y:S02]  /*227c0*/  LDL.LU R26, [R1+0x840] ;  /* 0x00084000011a7983 */ /* 0x000f240000300800 */
[----:B------:R-:W4:Y:S02]  /*227d0*/  LDL.LU R24, [R1+0x814] ;  /* 0x0008140001187983 */ /* 0x000f240000300800 */
[----:B--2---:R-:W-:-:S05]  /*227e0*/  IMAD.X R2, R2, 0x1, R0, P3 ;  /* 0x0000000102027824 */ /* 0x004fca00018e0600 */
[----:B------:R0:W-:Y:S01]  /*227f0*/  STL [R1+0x880], R2 ;  /* 0x0008800201007387 */ /* 0x0001e20000100800 */
[----:B------:R-:W2:Y:S02]  /*22800*/  LDL.LU R19, [R1+0x838] ;  /* 0x0008380001137983 */ /* 0x000ea40000300800 */
[----:B------:R-:W2:Y:S02]  /*22810*/  LDL.LU R15, [R1+0x80c] ;  /* 0x00080c00010f7983 */ /* 0x000ea40000300800 */
[----:B------:R-:W2:Y:S01]  /*22820*/  LDL.LU R16, [R1+0x830] ;  /* 0x0008300001107983 */ /* 0x000ea20000300800 */
[----:B0-----:R-:W2:Y:S01]  /*22830*/  LDL.LU R2, [R1+0x804] ;  /* 0x0008040001027983 */ /* 0x001ea20000300800 */
[----:B------:R-:W2:Y:S02]  /*22840*/  LDL.LU R17, [R1+0x828] ;  /* 0x0008280001117983 */ /* 0x000ea40000300800 */
[----:B------:R-:W2:Y:S02]  /*22850*/  LDL.LU R18, [R1+0x7fc] ;  /* 0x0007fc0001127983 */ /* 0x000ea40000300800 */
[----:B------:R-:W2:Y:S01]  /*22860*/  LDL.LU R14, [R1+0x820] ;  /* 0x00082000010e7983 */ /* 0x000ea20000300800 */
[----:B---3--:R-:W-:-:S05]  /*22870*/  IADD3 R4, P3, R4, R25, RZ ;  /* 0x0000001904047210 */ /* 0x008fca0007f7e0ff */
[----:B------:R0:W-:Y:S01]  /*22880*/  STL [R1+0x854], R4 ;  /* 0x0008540401007387 */ /* 0x0001e20000100800 */
[----:B------:R-:W3:Y:S03]  /*22890*/  LDL.LU R13, [R1+0x7f4] ;  /* 0x0007f400010d7983 */ /* 0x000ee60000300800 */
[----:B0-----:R-:W3:Y:S01]  /*228a0*/  LDL.LU R4, [R1+0x818] ;  /* 0x0008180001047983 */ /* 0x001ee20000300800 */
[----:B------:R-:W3:Y:S02]  /*228b0*/  LDL.LU R12, [R1+0x7ec] ;  /* 0x0007ec00010c7983 */ /* 0x000ee40000300800 */
[----:B------:R-:W3:Y:S02]  /*228c0*/  LDL.LU R5, [R1+0x810] ;  /* 0x0008100001057983 */ /* 0x000ee40000300800 */
[--C-:B----4-:R-:W-:Y:S01]  /*228d0*/  IMAD.X R29, R29, 0x1, R0.reuse, P4 ;  /* 0x000000011d1d7824 */ /* 0x110fe200020e0600 */
[----:B------:R-:W-:Y:S01]  /*228e0*/  IADD3 R6, P4, R6, R25, RZ ;  /* 0x0000001906067210 */ /* 0x000fe20007f9e0ff */
[----:B------:R-:W-:-:S03]  /*228f0*/  IMAD.X R27, R27, 0x1, R0, P5 ;  /* 0x000000011b1b7824 */ /* 0x000fc600028e0600 */
[----:B------:R0:W-:Y:S01]  /*22900*/  STL [R1+0x878], R29 ;  /* 0x0008781d01007387 */ /* 0x0001e20000100800 */
[-C--:B------:R-:W-:Y:S01]  /*22910*/  IADD3 R23, P5, R23, R25.reuse, RZ ;  /* 0x0000001917177210 */ /* 0x080fe20007fbe0ff */
[--C-:B------:R-:W-:Y:S01]  /*22920*/  IMAD.X R20, R20, 0x1, R0.reuse, P6 ;  /* 0x0000000114147824 */ /* 0x100fe200030e0600 */
[-C--:B------:R-:W-:Y:S01]  /*22930*/  IADD3 R21, P6, R21, R25.reuse, RZ ;  /* 0x0000001915157210 */ /* 0x080fe20007fde0ff */
[--C-:B------:R-:W-:Y:S02]  /*22940*/  IMAD.X R22, R22, 0x1, R0.reuse, P1 ;  /* 0x0000000116167824 */ /* 0x100fe400008e0600 */
[--C-:B------:R-:W-:Y:S01]  /*22950*/  IMAD.X R8, R8, 0x1, R0.reuse, P2 ;  /* 0x0000000108087824 */ /* 0x100fe200010e0600 */
[----:B0-----:R-:W4:Y:S01]  /*22960*/  LDL.LU R29, [R1+0x7e4] ;  /* 0x0007e400011d7983 */ /* 0x001f220000300800 */
        /* <DEDUP_REMOVED lines=11> */
[----:B------:R-:W-:Y:S01]  /*22a20*/  IADD3 R10, P3, R10, R25, RZ ;  /* 0x000000190a0a7210 */ /* 0x000fe20007f7e0ff */
[----:B0-----:R-:W4:Y:S01]  /*22a30*/  LDL.LU R28, [R1+0x808] ;  /* 0x00080800011c7983 */ /* 0x001f220000300800 */
[----:B------:R-:W-:-:S02]  /*22a40*/  IMAD.X R3, R3, 0x1, R0, P4 ;  /* 0x0000000103037824 */ /* 0x000fc400020e0600 */
[----:B------:R-:W-:Y:S01]  /*22a50*/  STL [R1+0x858], R8 ;  /* 0x0008580801007387 */ /* 0x000fe20000100800 */
[-C--:B------:R-:W-:Y:S01]  /*22a60*/  IADD3 R11, P4, R11, R25.reuse, RZ ;  /* 0x000000190b0b7210 */ /* 0x080fe20007f9e0ff */
[--C-:B------:R-:W-:Y:S01]  /*22a70*/  IMAD.X R26, R26, 0x1, R0.reuse, P5 ;  /* 0x000000011a1a7824 */ /* 0x100fe200028e0600 */
[----:B------:R-:W-:Y:S01]  /*22a80*/  IADD3 R24, P5, R24, R25, RZ ;  /* 0x0000001918187210 */ /* 0x000fe20007fbe0ff */
[----:B------:R0:W-:Y:S01]  /*22a90*/  STL [R1+0x848], R3 ;  /* 0x0008480301007387 */ /* 0x0001e20000100800 */
[----:B------:R-:W-:Y:S03]  /*22aa0*/  STL [R1+0x850], R9 ;  /* 0x0008500901007387 */ /* 0x000fe60000100800 */
[----:B0-----:R-:W4:Y:S01]  /*22ab0*/  LDL.LU R3, [R1+0x7dc] ;  /* 0x0007dc0001037983 */ /* 0x001f220000300800 */
[----:B------:R-:W-:Y:S02]  /*22ac0*/  STL [R1+0x824], R10 ;  /* 0x0008240a01007387 */ /* 0x000fe40000100800 */
[----:B------:R-:W-:Y:S02]  /*22ad0*/  STL [R1+0x81c], R11 ;  /* 0x00081c0b01007387 */ /* 0x000fe40000100800 */
[----:B------:R-:W-:Y:S01]  /*22ae0*/  STL [R1+0x840], R26 ;  /* 0x0008401a01007387 */ /* 0x000fe20000100800 */
[----:B------:R-:W-:Y:S01]  /*22af0*/  STL [R1+0x814], R24 ;  /* 0x0008141801007387 */ /* 0x000fe20000100800 */
[----:B--2---:R-:W-:-:S02]  /*22b00*/  IMAD.X R19, R19, 0x1, R0, P6 ;  /* 0x0000000113137824 */ /* 0x004fc400030e0600 */
[----:B------:R-:W-:Y:S01]  /*22b10*/  IMAD.X R16, R16, 0x1, R0, P1 ;  /* 0x0000000110107824 */ /* 0x000fe200008e0600 */
[-C--:B------:R-:W-:Y:S02]  /*22b20*/  IADD3 R15, P6, R15, R25.reuse, RZ ;  /* 0x000000190f0f7210 */ /* 0x080fe40007fde0ff */
[----:B------:R-:W-:Y:S01]  /*22b30*/  STL [R1+0x838], R19 ;  /* 0x0008381301007387 */ /* 0x000fe20000100800 */
[----:B------:R-:W-:-:S05]  /*22b40*/  IADD3 R2, P1, R2, R25, RZ ;  /* 0x0000001902027210 */ /* 0x000fca0007f3e0ff */
[----:B------:R0:W-:Y:S01]  /*22b50*/  STL [R1+0x804], R2 ;  /* 0x0008040201007387 */ /* 0x0001e20000100800 */
[----:B------:R-:W-:Y:S03]  /*22b60*/  STL [R1+0x80c], R15 ;  /* 0x00080c0f01007387 */ /* 0x000fe60000100800 */
[----:B0-----:R-:W2:Y:S01]  /*22b70*/  LDL.LU R2, [R1+0x800] ;  /* 0x0008000001027983 */ /* 0x001ea20000300800 */
[--C-:B------:R-:W-:Y:S01]  /*22b80*/  IMAD.X R17, R17, 0x1, R0.reuse, P2 ;  /* 0x0000000111117824 */ /* 0x100fe200010e0600 */
[-C--:B------:R-:W-:Y:S01]  /*22b90*/  IADD3 R18, P2, R18, R25.reuse, RZ ;  /* 0x0000001912127210 */ /* 0x080fe20007f5e0ff */
[----:B------:R-:W-:Y:S01]  /*22ba0*/  IMAD.X R14, R14, 0x1, R0, P3 ;  /* 0x000000010e0e7824 */ /* 0x000fe200018e0600 */
[----:B------:R-:W-:Y:S01]  /*22bb0*/  STL [R1+0x830], R16 ;  /* 0x0008301001007387 */ /* 0x000fe20000100800 */
[----:B---3--:R-:W-:-:S03]  /*22bc0*/  IADD3 R13, P3, R13, R25, RZ ;  /* 0x000000190d0d7210 */ /* 0x008fc60007f7e0ff */
[----:B------:R-:W-:Y:S01]  /*22bd0*/  STL [R1+0x828], R17 ;  /* 0x0008281101007387 */ /* 0x000fe20000100800 */
[----:B------:R-:W-:Y:S02]  /*22be0*/  STL [R1+0x7fc], R18 ;  /* 0x0007fc1201007387 */ /* 0x000fe40000100800 */
[--C-:B------:R-:W-:Y:S01]  /*22bf0*/  IMAD.X R4, R4, 0x1, R0.reuse, P4 ;  /* 0x0000000104047824 */ /* 0x100fe200020e0600 */
[----:B------:R-:W-:Y:S01]  /*22c00*/  IADD3 R12, P4, R12, R25, RZ ;  /* 0x000000190c0c7210 */ /* 0x000fe20007f9e0ff */
[----:B------:R-:W-:-:S03]  /*22c10*/  IMAD.X R5, R5, 0x1, R0, P5 ;  /* 0x0000000105057824 */ /* 0x000fc600028e0600 */
[----:B------:R0:W-:Y:S01]  /*22c20*/  STL [R1+0x818], R4 ;  /* 0x0008180401007387 */ /* 0x0001e20000100800 */
[----:B------:R-:W-:Y:S03]  /*22c30*/  STL [R1+0x820], R14 ;  /* 0x0008200e01007387 */ /* 0x000fe60000100800 */
[----:B0-----:R-:W3:Y:S01]  /*22c40*/  LDL.LU R4, [R1+0x7d4] ;  /* 0x0007d40001047983 */ /* 0x001ee20000300800 */
[----:B------:R-:W-:Y:S02]  /*22c50*/  STL [R1+0x7f4], R13 ;  /* 0x0007f40d01007387 */ /* 0x000fe40000100800 */
[----:B------:R-:W3:Y:S02]  /*22c60*/  LDL.LU R6, [R1+0x7f8] ;  /* 0x0007f80001067983 */ /* 0x000ee40000300800 */
[----:B------:R-:W-:Y:S01]  /*22c70*/  STL [R1+0x7ec], R12 ;  /* 0x0007ec0c01007387 */ /* 0x000fe20000100800 */
[----:B----4-:R-:W-:Y:S01]  /*22c80*/  IADD3 R29, P5, R29, R25, RZ ;  /* 0x000000191d1d7210 */ /* 0x010fe20007fbe0ff */
[----:B------:R-:W4:Y:S01]  /*22c90*/  LDL.LU R27, [R1+0x7cc] ;  /* 0x0007cc00011b7983 */ /* 0x000f220000300800 */
        /* <DEDUP_REMOVED lines=10> */
[----:B------:R-:W4:Y:S02]  /*22d40*/  LDL.LU R10, [R1+0x7d0] ;  /* 0x0007d000010a7983 */ /* 0x000f240000300800 */
[----:B------:R-:W-:-:S05]  /*22d50*/  IMAD.X R28, R28, 0x1, R0, P6 ;  /* 0x000000011c1c7824 */ /* 0x000fca00030e0600 */
[----:B------:R0:W-:Y:S04]  /*22d60*/  STL [R1+0x808], R28 ;  /* 0x0008081c01007387 */ /* 0x0001e80000100800 */
[----:B0-----:R-:W4:Y:S01]  /*22d70*/  LDL.LU R28, [R1+0x7a4] ;  /* 0x0007a400011c7983 */ /* 0x001f220000300800 */
[----:B------:R-:W-:Y:S01]  /*22d80*/  IADD3 R3, P6, R3, R25, RZ ;  /* 0x0000001903037210 */ /* 0x000fe20007fde0ff */
[----:B------:R-:W4:Y:S02]  /*22d90*/  LDL.LU R11, [R1+0x7c8] ;  /* 0x0007c800010b7983 */ /* 0x000f240000300800 */
[----:B------:R-:W4:Y:S01]  /*22da0*/  LDL.LU R26, [R1+0x79c] ;  /* 0x00079c00011a7983 */ /* 0x000f220000300800 */
[----:B------:R-:W4:Y:S01]  /*22db0*/  LDL.LU R24, [R1+0x7c0] ;  /* 0x0007c00001187983 */ /* 0x000f220000300800 */
[----:B------:R0:W-:Y:S02]  /*22dc0*/  STL [R1+0x7dc], R3 ;  /* 0x0007dc0301007387 */ /* 0x0001e40000100800 */
[----:B------:R-:W4:Y:S02]  /*22dd0*/  LDL.LU R19, [R1+0x794] ;  /* 0x0007940001137983 */ /* 0x000f240000300800 */
[----:B------:R-:W4:Y:S01]  /*22de0*/  LDL.LU R15, [R1+0x7b8] ;  /* 0x0007b800010f7983 */ /* 0x000f220000300800 */
[----:B------:R-:W4:Y:S04]  /*22df0*/  LDL.LU R16, [R1+0x78c] ;  /* 0x00078c0001107983 */ /* 0x000f280000300800 */
[----:B0-----:R-:W4:Y:S01]  /*22e00*/  LDL.LU R3, [R1+0x7b0] ;  /* 0x0007b00001037983 */ /* 0x001f220000300800 */
[----:B------:R-:W4:Y:S02]  /*22e10*/  LDL.LU R17, [R1+0x784] ;  /* 0x0007840001117983 */ /* 0x000f240000300800 */
[----:B------:R-:W4:Y:S02]  /*22e20*/  LDL.LU R18, [R1+0x7a8] ;  /* 0x0007a80001127983 */ /* 0x000f240000300800 */
[----:B------:R-:W4:Y:S02]  /*22e30*/  LDL.LU R14, [R1+0x77c] ;  /* 0x00077c00010e7983 */ /* 0x000f240000300800 */
[----:B--2---:R-:W-:-:S05]  /*22e40*/  IMAD.X R2, R2, 0x1, R0, P1 ;  /* 0x0000000102027824 */ /* 0x004fca00008e0600 */
[----:B------:R0:W-:Y:S01]  /*22e50*/  STL [R1+0x800], R2 ;  /* 0x0008000201007387 */ /* 0x0001e20000100800 */
[----:B------:R-:W2:Y:S03]  /*22e60*/  LDL.LU R13, [R1+0x7a0] ;  /* 0x0007a000010d7983 */ /* 0x000ea60000300800 */
[----:B0-----:R-:W2:Y:S01]  /*22e70*/  LDL.LU R2, [R1+0x774] ;  /* 0x0007740001027983 */ /* 0x001ea20000300800 */
[----:B------:R-:W2:Y:S02]  /*22e80*/  LDL.LU R12, [R1+0x798] ;  /* 0x00079800010c7983 */ /* 0x000ea40000300800 */
[----:B------:R-:W2:Y:S01]  /*22e90*/  LDL.LU R5, [R1+0x76c] ;  /* 0x00076c0001057983 */ /* 0x000ea20000300800 */
[-C--:B---3--:R-:W-:Y:S01]  /*22ea0*/  IADD3 R4, P1, R4, R25.reuse, RZ ;  /* 0x0000001904047210 */ /* 0x088fe20007f3e0ff */
[----:B------:R-:W-:Y:S01]  /*22eb0*/  IMAD.X R6, R6, 0x1, R0, P2 ;  /* 0x0000000106067824 */ /* 0x000fe200010e0600 */
[----:B----4-:R-:W-:-:S03]  /*22ec0*/  IADD3 R27, P2, R27, R25, RZ ;  /* 0x000000191b1b7210 */ /* 0x010fc60007f5e0ff */
[----:B------:R0:W-:Y:S01]  /*22ed0*/  STL [R1+0x7d4], R4 ;  /* 0x0007d40401007387 */ /* 0x0001e20000100800 */
[--C-:B------:R-:W-:Y:S01]  /*22ee0*/  IMAD.X R23, R23, 0x1, R0.reuse, P3 ;  /* 0x0000000117177824 */ /* 0x100fe200018e0600 */
[-C--:B------:R-:W-:Y:S01]  /*22ef0*/  IADD3 R20, P3, R20, R25.reuse, RZ ;  /* 0x0000001914147210 */ /* 0x080fe20007f7e0ff */
[--C-:B------:R-:W-:Y:S01]  /*22f00*/  IMAD.X R21, R21, 0x1, R0.reuse, P4 ;  /* 0x0000000115157824 */ /* 0x100fe200020e0600 */
[-C--:B------:R-:W-:Y:S01]  /*22f10*/  IADD3 R22, P4, R22, R25.reuse, RZ ;  /* 0x0000001916167210 */ /* 0x080fe20007f9e0ff */
[--C-:B------:R-:W-:Y:S01]  /*22f20*/  IMAD.X R7, R7, 0x1, R0.reuse, P5 ;  /* 0x0000000107077824 */ /* 0x100fe200028e0600 */
[----:B0-----:R-:W3:Y:S01]  /*22f30*/  LDL.LU R4, [R1+0x790] ;  /* 0x0007900001047983 */ /* 0x001ee20000300800 */
[----:B------:R-:W-:Y:S02]  /*22f40*/  STL [R1+0x7f8], R6 ;  /* 0x0007f80601007387 */ /* 0x000fe40000100800 */
[----:B------:R-:W-:Y:S02]  /*22f50*/  STL [R1+0x7cc], R27 ;  /* 0x0007cc1b01007387 */ /* 0x000fe40000100800 */
[--C-:B------:R-:W-:Y:S01]  /*22f60*/  IMAD.X R29, R29, 0x1, R0.reuse, P6 ;  /* 0x000000011d1d7824 */ /* 0x100fe200030e0600 */
[----:B------:R-:W-:Y:S01]  /*22f70*/  STL [R1+0x7f0], R23 ;  /* 0x0007f01701007387 */ /* 0x000fe20000100800 */
[----:B------:R-:W-:Y:S01]  /*22f80*/  STL [R1+0x7c4], R20 ;  /* 0x0007c41401007387 */ /* 0x000fe20000100800 */
[-C--:B------:R-:W-:Y:S01]  /*22f90*/  IADD3 R8, P5, R8, R25.reuse, RZ ;  /* 0x0000001908087210 */ /* 0x080fe20007fbe0ff */
[----:B------:R-:W-:Y:S02]  /*22fa0*/  STL [R1+0x7e8], R21 ;  /* 0x0007e81501007387 */ /* 0x000fe40000100800 */
[--C-:B------:R-:W-:Y:S01]  /*22fb0*/  IMAD.X R10, R10, 0x1, R0.reuse, P1 ;  /* 0x000000010a0a7824 */ /* 0x100fe200008e0600 */
[----:B------:R-:W-:Y:S01]  /*22fc0*/  STL [R1+0x7bc], R22 ;  /* 0x0007bc1601007387 */ /* 0x000fe20000100800 */
[----:B------:R0:W-:Y:S01]  /*22fd0*/  STL [R1+0x7d8], R29 ;  /* 0x0007d81d01007387 */ /* 0x0001e20000100800 */
[-C--:B------:R-:W-:Y:S01]  /*22fe0*/  IADD3 R9, P6, R9, R25.reuse, RZ ;  /* 0x0000001909097210 */ /* 0x080fe20007fde0ff */
[----:B------:R-:W-:Y:S01]  /*22ff0*/  STL [R1+0x7e0], R7 ;  /* 0x0007e00701007387 */ /* 0x000fe20000100800 */
[----:B0-----:R-:W4:Y:S01]  /*23000*/  LDL.LU R29, [R1+0x764] ;  /* 0x00076400011d7983 */ /* 0x001f220000300800 */
[-C--:B------:R-:W-:Y:S01]  /*23010*/  IADD3 R28, P1, R28, R25.reuse, RZ ;  /* 0x000000191c1c7210 */ /* 0x080fe20007f3e0ff */
[----:B------:R-:W-:Y:S02]  /*23020*/  STL [R1+0x7b4], R8 ;  /* 0x0007b40801007387 */ /* 0x000fe40000100800 */
[--C-:B------:R-:W-:Y:S01]  /*23030*/  IMAD.X R11, R11, 0x1, R0.reuse, P2 ;  /* 0x000000010b0b7824 */ /* 0x100fe200010e0600 */
[-C--:B------:R-:W-:Y:S01]  /*23040*/  IADD3 R26, P2, R26, R25.reuse, RZ ;  /* 0x000000191a1a7210 */ /* 0x080fe20007f5e0ff */
[--C-:B------:R-:W-:Y:S01]  /*23050*/  IMAD.X R24, R24, 0x1, R0.reuse, P3 ;  /* 0x0000000118187824 */ /* 0x100fe200018e0600 */
[----:B------:R0:W-:Y:S01]  /*23060*/  STL [R1+0x7a4], R28 ;  /* 0x0007a41c01007387 */ /* 0x0001e20000100800 */
[----:B------:R-:W-:Y:S01]  /*23070*/  STL [R1+0x7ac], R9 ;  /* 0x0007ac0901007387 */ /* 0x000fe20000100800 */
[-C--:B------:R-:W-:Y:S01]  /*23080*/  IADD3 R19, P3, R19, R25.reuse, RZ ;  /* 0x0000001913137210 */ /* 0x080fe20007f7e0ff */
[--C-:B------:R-:W-:Y:S01]  /*23090*/  IMAD.X R15, R15, 0x1, R0.reuse, P4 ;  /* 0x000000010f0f7824 */ /* 0x100fe200020e0600 */
[----:B------:R-:W-:Y:S01]  /*230a0*/  IADD3 R16, P4, R16, R25, RZ ;  /* 0x0000001910107210 */ /* 0x000fe20007f9e0ff */
[----:B0-----:R-:W4:Y:S01]  /*230b0*/  LDL.LU R28, [R1+0x788] ;  /* 0x00078800011c7983 */ /* 0x001f220000300800 */
[----:B------:R-:W-:Y:S02]  /*230c0*/  STL [R1+0x7d0], R10 ;  /* 0x0007d00a01007387 */ /* 0x000fe40000100800 */
[----:B------:R-:W-:-:S02]  /*230d0*/  IMAD.X R3, R3, 0x1, R0, P5 ;  /* 0x0000000103037824 */ /* 0x000fc400028e0600 */
[----:B------:R-:W-:Y:S01]  /*230e0*/  STL [R1+0x7c8], R11 ;  /* 0x0007c80b01007387 */ /* 0x000fe20000100800 */
[----:B------:R-:W-:Y:S01]  /*230f0*/  STL [R1+0x79c], R26 ;  /* 0x00079c1a01007387 */ /* 0x000fe20000100800 */
[----:B------:R-:W-:Y:S02]  /*23100*/  STL [R1+0x7c0], R24 ;  /* 0x0007c01801007387 */ /* 0x000fe40000100800 */
[----:B------:R-:W-:Y:S01]  /*23110*/  STL [R1+0x794], R19 ;  /* 0x0007941301007387 */ /* 0x000fe20000100800 */
[-C--:B------:R-:W-:Y:S01]  /*23120*/  IADD3 R17, P5, R17, R25.reuse, RZ ;  /* 0x0000001911117210 */ /* 0x080fe20007fbe0ff */
[----:B------:R0:W-:Y:S01]  /*23130*/  STL [R1+0x7b0], R3 ;  /* 0x0007b00301007387 */ /* 0x0001e20000100800 */
[--C-:B------:R-:W-:Y:S02]  /*23140*/  IMAD.X R18, R18, 0x1, R0.reuse, P6 ;  /* 0x0000000112127824 */ /* 0x100fe400030e0600 */
[----:B------:R-:W-:Y:S01]  /*23150*/  STL [R1+0x7b8], R15 ;  /* 0x0007b80f01007387 */ /* 0x000fe20000100800 */
[-C--:B------:R-:W-:Y:S01]  /*23160*/  IADD3 R14, P6, R14, R25.reuse, RZ ;  /* 0x000000190e0e7210 */ /* 0x080fe20007fde0ff */
[----:B0-----:R-:W4:Y:S01]  /*23170*/  LDL.LU R3, [R1+0x75c] ;  /* 0x00075c0001037983 */ /* 0x001f220000300800 */
[----:B------:R-:W-:Y:S02]  /*23180*/  STL [R1+0x78c], R16 ;  /* 0x00078c1001007387 */ /* 0x000fe40000100800 */
[----:B------:R-:W-:Y:S02]  /*23190*/  STL [R1+0x784], R17 ;  /* 0x0007841101007387 */ /* 0x000fe40000100800 */
[----:B------:R-:W-:Y:S02]  /*231a0*/  STL [R1+0x7a8], R18 ;  /* 0x0007a81201007387 */ /* 0x000fe40000100800 */
[----:B--2---:R-:W-:Y:S01]  /*231b0*/  IMAD.X R13, R13, 0x1, R0, P1 ;  /* 0x000000010d0d7824 */ /* 0x004fe200008e0600 */
[----:B------:R-:W-:-:S05]  /*231c0*/  IADD3 R2, P1, R2, R25, RZ ;  /* 0x0000001902027210 */ /* 0x000fca0007f3e0ff */
[----:B------:R0:W-:Y:S01]  /*231d0*/  STL [R1+0x774], R2 ;  /* 0x0007740201007387 */ /* 0x0001e20000100800 */
[----:B------:R-:W-:Y:S03]  /*231e0*/  STL [R1+0x77c], R14 ;  /* 0x00077c0e01007387 */ /* 0x000fe60000100800 */
[----:B0-----:R-:W2:Y:S01]  /*231f0*/  LDL.LU R2, [R1+0x780] ;  /* 0x0007800001027983 */ /* 0x001ea20000300800 */
[--C-:B------:R-:W-:Y:S01]  /*23200*/  IMAD.X R12, R12, 0x1, R0.reuse, P2 ;  /* 0x000000010c0c7824 */ /* 0x100fe200010e0600 */
[----:B------:R-:W-:Y:S01]  /*23210*/  IADD3 R5, P2, R5, R25, RZ ;  /* 0x0000001905057210 */ /* 0x000fe20007f5e0ff */
[----:B------:R-:W-:Y:S01]  /*23220*/  STL [R1+0x7a0], R13 ;  /* 0x0007a00d01007387 */ /* 0x000fe20000100800 */
[----:B------:R-:W2:Y:S02]  /*23230*/  LDL.LU R6, [R1+0x754] ;  /* 0x0007540001067983 */ /* 0x000ea40000300800 */
[----:B------:R-:W-:Y:S02]  /*23240*/  STL [R1+0x798], R12 ;  /* 0x0007980c01007387 */ /* 0x000fe40000100800 */
[----:B------:R-:W2:Y:S02]  /*23250*/  LDL.LU R27, [R1+0x778] ;  /* 0x00077800011b7983 */ /* 0x000ea40000300800 */
[----:B------:R-:W-:Y:S01]  /*23260*/  STL [R1+0x76c], R5 ;  /* 0x00076c0501007387 */ /* 0x000fe20000100800 */
[----:B------:R-:W2:Y:S01]  /*23270*/  LDL.LU R23, [R1+0x74c] ;  /* 0x00074c0001177983 */ /* 0x000ea20000300800 */
[----:B---3--:R-:W-:-:S05]  /*23280*/  IMAD.X R4, R4, 0x1, R0, P3 ;  /* 0x0000000104047824 */ /* 0x008fca00018e0600 */
[----:B------:R0:W-:Y:S01]  /*23290*/  STL [R1+0x790], R4 ;  /* 0x0007900401007387 */ /* 0x0001e20000100800 */
[----:B------:R-:W3:Y:S02]  /*232a0*/  LDL.LU R20, [R1+0x770] ;  /* 0x0007700001147983 */ /* 0x000ee40000300800 */
[----:B------:R-:W3:Y:S02]  /*232b0*/  LDL.LU R21, [R1+0x744] ;  /* 0x0007440001157983 */ /* 0x000ee40000300800 */
[----:B------:R-:W3:Y:S01]  /*232c0*/  LDL.LU R22, [R1+0x768] ;  /* 0x0007680001167983 */ /* 0x000ee20000300800 */
[----:B------:R-:W3:Y:S01]  /*232d0*/  LDL.LU R7, [R1+0x73c] ;  /* 0x00073c0001077983 */ /* 0x000ee20000300800 */
[----:B------:R-:W3:Y:S03]  /*232e0*/  LDL.LU R8, [R1+0x760] ;  /* 0x0007600001087983 */ /* 0x000ee60000300800 */
[----:B0-----:R-:W3:Y:S01]  /*232f0*/  LDL.LU R4, [R1+0x734] ;  /* 0x0007340001047983 */ /* 0x001ee20000300800 */
[----:B------:R-:W3:Y:S02]  /*23300*/  LDL.LU R9, [R1+0x758] ;  /* 0x0007580001097983 */ /* 0x000ee40000300800 */
[----:B------:R-:W3:Y:S01]  /*23310*/  LDL.LU R10, [R1+0x72c] ;  /* 0x00072c00010a7983 */ /* 0x000ee20000300800 */
[----:B----4-:R-:W-:-:S05]  /*23320*/  IADD3 R29, P3, R29, R25, RZ ;  /* 0x000000191d1d7210 */ /* 0x010fca0007f7e0ff */
[----:B------:R0:W-:Y:S04]  /*23330*/  STL [R1+0x764], R29 ;  /* 0x0007641d01007387 */ /* 0x0001e80000100800 */
[----:B0-----:R-:W4:Y:S01]  /*23340*/  LDL.LU R29, [R1+0x750] ;  /* 0x00075000011d7983 */ /* 0x001f220000300800 */
[----:B------:R-:W4:Y:S02]  /*23350*/  LDL.LU R11, [R1+0x724] ;  /* 0x00072400010b7983 */ /* 0x000f240000300800 */
[----:B------:R-:W-:Y:S02]  /*23360*/  IMAD.X R28, R28, 0x1, R0, P4 ;  /* 0x000000011c1c7824 */ /* 0x000fe400020e0600 */
[----:B------:R-:W4:Y:S01]  /*23370*/  LDL.LU R26, [R1+0x748] ;  /* 0x00074800011a7983 */ /* 0x000f220000300800 */
[----:B------:R-:W4:Y:S02]  /*23380*/  LDL.LU R24, [R1+0x71c] ;  /* 0x00071c0001187983 */ /* 0x000f240000300800 */
[----:B------:R0:W-:Y:S02]  /*23390*/  STL [R1+0x788], R28 ;  /* 0x0007881c01007387 */ /* 0x0001e40000100800 */
[----:B------:R-:W4:Y:S02]  /*233a0*/  LDL.LU R19, [R1+0x740] ;  /* 0x0007400001137983 */ /* 0x000f240000300800 */
[----:B------:R-:W4:Y:S01]  /*233b0*/  LDL.LU R15, [R1+0x714] ;  /* 0x00071400010f7983 */ /* 0x000f220000300800 */
[----:B------:R-:W4:Y:S04]  /*233c0*/  LDL.LU R16, [R1+0x738] ;  /* 0x0007380001107983 */ /* 0x000f280000300800 */
[----:B0-----:R-:W4:Y:S01]  /*233d0*/  LDL.LU R28, [R1+0x70c] ;  /* 0x00070c00011c7983 */ /* 0x001f220000300800 */
[----:B------:R-:W4:Y:S02]  /*233e0*/  LDL.LU R17, [R1+0x730] ;  /* 0x0007300001117983 */ /* 0x000f240000300800 */
[----:B------:R-:W4:Y:S02]  /*233f0*/  LDL.LU R18, [R1+0x704] ;  /* 0x0007040001127983 */ /* 0x000f240000300800 */
[----:B------:R-:W4:Y:S01]  /*23400*/  LDL.LU R14, [R1+0x728] ;  /* 0x00072800010e7983 */ /* 0x000f220000300800 */
[----:B------:R-:W-:-:S05]  /*23410*/  IADD3 R3, P4, R3, R25, RZ ;  /* 0x0000001903037210 */ /* 0x000fca0007f9e0ff */
[----:B------:R0:W-:Y:S01]  /*23420*/  STL [R1+0x75c], R3 ;  /* 0x00075c0301007387 */ /* 0x0001e20000100800 */
[----:B------:R-:W4:Y:S03]  /*23430*/  LDL.LU R13, [R1+0x6fc] ;  /* 0x0006fc00010d7983 */ /* 0x000f260000300800 */
[----:B0-----:R-:W4:Y:S01]  /*23440*/  LDL.LU R3, [R1+0x720] ;  /* 0x0007200001037983 */ /* 0x001f220000300800 */
[----:B------:R-:W4:Y:S02]  /*23450*/  LDL.LU R12, [R1+0x6f4] ;  /* 0x0006f400010c7983 */ /* 0x000f240000300800 */
[----:B------:R-:W4:Y:S02]  /*23460*/  LDL.LU R5, [R1+0x718] ;  /* 0x0007180001057983 */ /* 0x000f240000300800 */
[----:B--2---:R-:W-:-:S05]  /*23470*/  IMAD.X R2, R2, 0x1, R0, P5 ;  /* 0x0000000102027824 */ /* 0x004fca00028e0600 */
[----:B------:R0:W-:Y:S04]  /*23480*/  STL [R1+0x780], R2 ;  /* 0x0007800201007387 */ /* 0x0001e80000100800 */
[----:B0-----:R-:W2:Y:S01]  /*23490*/  LDL.LU R2, [R1+0x6ec] ;  /* 0x0006ec0001027983 */ /* 0x001ea20000300800 */
[-C--:B------:R-:W-:Y:S01]  /*234a0*/  IADD3 R6, P5, R6, R25.reuse, RZ ;  /* 0x0000001906067210 */ /* 0x080fe20007fbe0ff */
[--C-:B------:R-:W-:Y:S01]  /*234b0*/  IMAD.X R27, R27, 0x1, R0.reuse, P6 ;  /* 0x000000011b1b7824 */ /* 0x100fe200030e0600 */
[-C--:B------:R-:W-:Y:S01]  /*234c0*/  IADD3 R23, P6, R23, R25.reuse, RZ ;  /* 0x0000001917177210 */ /* 0x080fe20007fde0ff */
[--C-:B---3--:R-:W-:Y:S01]  /*234d0*/  IMAD.X R20, R20, 0x1, R0.reuse, P1 ;  /* 0x0000000114147824 */ /* 0x108fe200008e0600 */
[----:B------:R-:W-:Y:S01]  /*234e0*/  IADD3 R21, P1, R21, R25, RZ ;  /* 0x0000001915157210 */ /* 0x000fe20007f3e0ff */
[----:B------:R-:W-:Y:S01]  /*234f0*/  STL [R1+0x754], R6 ;  /* 0x0007540601007387 */ /* 0x000fe20000100800 */
[----:B------:R-:W-:-:S02]  /*23500*/  IMAD.X R22, R22, 0x1, R0, P2 ;  /* 0x0000000116167824 */ /* 0x000fc400010e0600 */
[--C-:B------:R-:W-:Y:S02]  /*23510*/  IMAD.X R8, R8, 0x1, R0.reuse, P3 ;  /* 0x0000000108087824 */ /* 0x100fe400018e0600 */
[----:B------:R-:W-:Y:S01]  /*23520*/  STL [R1+0x778], R27 ;  /* 0x0007781b01007387 */ /* 0x000fe20000100800 */
[----:B------:R-:W-:Y:S01]  /*23530*/  STL [R1+0x74c], R23 ;  /* 0x00074c1701007387 */ /* 0x000fe20000100800 */
[-C--:B------:R-:W-:Y:S02]  /*23540*/  IADD3 R7, P2, R7, R25.reuse, RZ ;  /* 0x0000001907077210 */ /* 0x080fe40007f5e0ff */
[-C--:B------:R-:W-:Y:S01]  /*23550*/  IADD3 R4, P3, R4, R25.reuse, RZ ;  /* 0x0000001904047210 */ /* 0x080fe20007f7e0ff */
[----:B------:R-:W-:Y:S01]  /*23560*/  STL [R1+0x770], R20 ;  /* 0x0007701401007387 */ /* 0x000fe20000100800 */
[----:B------:R-:W-:Y:S02]  /*23570*/  STL [R1+0x744], R21 ;  /* 0x0007441501007387 */ /* 0x000fe40000100800 */
[----:B------:R-:W-:Y:S02]  /*23580*/  STL [R1+0x768], R22 ;  /* 0x0007681601007387 */ /* 0x000fe40000100800 */
[----:B------:R-:W-:Y:S01]  /*23590*/  IMAD.X R9, R9, 0x1, R0, P4 ;  /* 0x0000000109097824 */ /* 0x000fe200020e0600 */
[----:B------:R0:W-:Y:S01]  /*235a0*/  STL [R1+0x734], R4 ;  /* 0x0007340401007387 */ /* 0x0001e20000100800 */
[----:B------:R-:W-:Y:S01]  /*235b0*/  STL [R1+0x73c], R7 ;  /* 0x00073c0701007387 */ /* 0x000fe20000100800 */
[----:B------:R-:W-:-:S02]  /*235c0*/  IADD3 R10, P4, R10, R25, RZ ;  /* 0x000000190a0a7210 */ /* 0x000fc40007f9e0ff */
[----:B0-----:R-:W3:Y:S01]  /*235d0*/  LDL.LU R4, [R1+0x710] ;  /* 0x0007100001047983 */ /* 0x001ee20000300800 */
[----:B------:R-:W-:Y:S02]  /*235e0*/  STL [R1+0x760], R8 ;  /* 0x0007600801007387 */ /* 0x000fe40000100800 */
[--C-:B----4-:R-:W-:Y:S01]  /*235f0*/  IMAD.X R29, R29, 0x1, R0.reuse, P5 ;  /* 0x000000011d1d7824 */ /* 0x110fe200028e0600 */
[-C--:B------:R-:W-:Y:S01]  /*23600*/  IADD3 R11, P5, R11, R25.reuse, RZ ;  /* 0x000000190b0b7210 */ /* 0x080fe20007fbe0ff */
[--C-:B------:R-:W-:Y:S01]  /*23610*/  IMAD.X R26, R26, 0x1, R0.reuse, P6 ;  /* 0x000000011a1a7824 */ /* 0x100fe200030e0600 */
[----:B------:R-:W-:Y:S02]  /*23620*/  IADD3 R24, P6, R24, R25, RZ ;  /* 0x0000001918187210 */ /* 0x000fe40007fde0ff */
[----:B------:R0:W-:Y:S01]  /*23630*/  STL [R1+0x750], R29 ;  /* 0x0007501d01007387 */ /* 0x0001e20000100800 */
[----:B------:R-:W-:Y:S02]  /*23640*/  STL [R1+0x758], R9 ;  /* 0x0007580901007387 */ /* 0x000fe40000100800 */
[----:B------:R-:W-:-:S02]  /*23650*/  IMAD.X R19, R19, 0x1, R0, P1 ;  /* 0x0000000113137824 */ /* 0x000fc400008e0600 */
[--C-:B------:R-:W-:Y:S01]  /*23660*/  IMAD.X R16, R16, 0x1, R0.reuse, P2 ;  /* 0x0000000110107824 */ /* 0x100fe200010e0600 */
[-C--:B------:R-:W-:Y:S01]  /*23670*/  IADD3 R15, P1, R15, R25.reuse, RZ ;  /* 0x000000190f0f7210 */ /* 0x080fe20007f3e0ff */
[----:B0-----:R-:W4:Y:S01]  /*23680*/  LDL.LU R29, [R1+0x6e4] ;  /* 0x0006e400011d7983 */ /* 0x001f220000300800 */
        /* <DEDUP_REMOVED lines=8> */
[-C--:B------:R-:W-:Y:S01]  /*23710*/  IADD3 R18, P3, R18, R25.reuse, RZ ;  /* 0x0000001912127210 */ /* 0x080fe20007f7e0ff */
[----:B------:R-:W-:Y:S02]  /*23720*/  STL [R1+0x714], R15 ;  /* 0x0007140f01007387 */ /* 0x000fe40000100800 */
[--C-:B------:R-:W-:Y:S01]  /*23730*/  IMAD.X R14, R14, 0x1, R0.reuse, P4 ;  /* 0x000000010e0e7824 */ /* 0x100fe200020e0600 */
[----:B------:R-:W-:Y:S01]  /*23740*/  IADD3 R13, P4, R13, R25, RZ ;  /* 0x000000190d0d7210 */ /* 0x000fe20007f9e0ff */
[----:B0-----:R-:W4:Y:S01]  /*23750*/  LDL.LU R28, [R1+0x708] ;  /* 0x00070800011c7983 */ /* 0x001f220000300800 */
[----:B------:R-:W-:-:S02]  /*23760*/  IMAD.X R3, R3, 0x1, R0, P5 ;  /* 0x0000000103037824 */ /* 0x000fc400028e0600 */
[----:B------:R-:W-:Y:S01]  /*23770*/  STL [R1+0x738], R16 ;  /* 0x0007381001007387 */ /* 0x000fe20000100800 */
[----:B------:R-:W-:Y:S01]  /*23780*/  STL [R1+0x730], R17 ;  /* 0x0007301101007387 */ /* 0x000fe20000100800 */
[----:B------:R-:W-:Y:S02]  /*23790*/  IMAD.X R5, R5, 0x1, R0, P6 ;  /* 0x0000000105057824 */ /* 0x000fe400030e0600 */
[----:B------:R-:W-:Y:S02]  /*237a0*/  STL [R1+0x704], R18 ;  /* 0x0007041201007387 */ /* 0x000fe40000100800 */
[----:B------:R0:W-:Y:S01]  /*237b0*/  STL [R1+0x720], R3 ;  /* 0x0007200301007387 */ /* 0x0001e20000100800 */
[-C--:B------:R-:W-:Y:S01]  /*237c0*/  IADD3 R12, P5, R12, R25.reuse, RZ ;  /* 0x000000190c0c7210 */ /* 0x080fe20007fbe0ff */
[----:B------:R-:W-:Y:S04]  /*237d0*/  STL [R1+0x728], R14 ;  /* 0x0007280e01007387 */ /* 0x000fe80000100800 */
[----:B0-----:R-:W4:Y:S01]  /*237e0*/  LDL.LU R3, [R1+0x6dc] ;  /* 0x0006dc0001037983 */ /* 0x001f220000300800 */
[----:B------:R-:W-:Y:S01]  /*237f0*/  STL [R1+0x6fc], R13 ;  /* 0x0006fc0d01007387 */ /* 0x000fe20000100800 */
[----:B--2---:R-:W-:-:S05]  /*23800*/  IADD3 R2, P6, R2, R25, RZ ;  /* 0x0000001902027210 */ /* 0x004fca0007fde0ff */
[----:B------:R0:W-:Y:S01]  /*23810*/  STL [R1+0x6ec], R2 ;  /* 0x0006ec0201007387 */ /* 0x0001e20000100800 */
[----:B------:R1:W-:Y:S03]  /*23820*/  STL [R1+0x6f4], R12 ;  /* 0x0006f40c01007387 */ /* 0x0003e60000100800 */
[----:B0-----:R-:W2:Y:S01]  /*23830*/  LDL.LU R2, [R1+0x700] ;  /* 0x0007000001027983 */ /* 0x001ea20000300800 */
[----:B------:R0:W-:Y:S02]  /*23840*/  STL [R1+0x718], R5 ;  /* 0x0007180501007387 */ /* 0x0001e40000100800 */
[----:B------:R-:W2:Y:S02]  /*23850*/  LDL.LU R6, [R1+0x6d4] ;  /* 0x0006d40001067983 */ /* 0x000ea40000300800 */
[----:B------:R-:W2:Y:S01]  /*23860*/  LDL.LU R27, [R1+0x6f8] ;  /* 0x0006f800011b7983 */ /* 0x000ea20000300800 */
[----:B------:R-:W2:Y:S01]  /*23870*/  LDL.LU R23, [R1+0x6cc] ;  /* 0x0006cc0001177983 */ /* 0x000ea20000300800 */
[----:B------:R-:W2:Y:S02]  /*23880*/  LDL.LU R20, [R1+0x6f0] ;  /* 0x0006f00001147983 */ /* 0x000ea40000300800 */
[----:B------:R-:W2:Y:S02]  /*23890*/  LDL.LU R21, [R1+0x6c4] ;  /* 0x0006c40001157983 */ /* 0x000ea40000300800 */
[----:B------:R-:W2:Y:S01]  /*238a0*/  LDL.LU R22, [R1+0x6e8] ;  /* 0x0006e80001167983 */ /* 0x000ea20000300800 */
[----:B------:R-:W2:Y:S01]  /*238b0*/  LDL.LU R7, [R1+0x6bc] ;  /* 0x0006bc0001077983 */ /* 0x000ea20000300800 */
[----:B------:R-:W2:Y:S02]  /*238c0*/  LDL.LU R11, [R1+0x6e0] ;  /* 0x0006e000010b7983 */ /* 0x000ea40000300800 */
[----:B------:R-:W2:Y:S02]  /*238d0*/  LDL.LU R8, [R1+0x6b4] ;  /* 0x0006b40001087983 */ /* 0x000ea40000300800 */
[----:B------:R-:W2:Y:S01]  /*238e0*/  LDL.LU R9, [R1+0x6d8] ;  /* 0x0006d80001097983 */ /* 0x000ea20000300800 */
[----:B------:R-:W2:Y:S01]  /*238f0*/  LDL.LU R10, [R1+0x6ac] ;  /* 0x0006ac00010a7983 */ /* 0x000ea20000300800 */
[----:B---3--:R-:W-:-:S05]  /*23900*/  IMAD.X R4, R4, 0x1, R0, P1 ;  /* 0x0000000104047824 */ /* 0x008fca00008e0600 */
[----:B------:R3:W-:Y:S01]  /*23910*/  STL [R1+0x710], R4 ;  /* 0x0007100401007387 */ /* 0x0007e20000100800 */
[----:B------:R-:W2:Y:S02]  /*23920*/  LDL.LU R26, [R1+0x6d0] ;  /* 0x0006d000011a7983 */ /* 0x000ea40000300800 */
[----:B------:R-:W2:Y:S02]  /*23930*/  LDL.LU R24, [R1+0x6a4] ;  /* 0x0006a40001187983 */ /* 0x000ea40000300800 */
[----:B------:R-:W2:Y:S01]  /*23940*/  LDL.LU R19, [R1+0x6c8] ;  /* 0x0006c80001137983 */ /* 0x000ea20000300800 */
[----:B----4-:R-:W-:-:S05]  /*23950*/  IADD3 R29, P1, R29, R25, RZ ;  /* 0x000000191d1d7210 */ /* 0x010fca0007f3e0ff */
[----:B------:R4:W-:Y:S01]  /*23960*/  STL [R1+0x6e4], R29 ;  /* 0x0006e41d01007387 */ /* 0x0009e20000100800 */
[----:B------:R-:W2:Y:S02]  /*23970*/  LDL.LU R15, [R1+0x69c] ;  /* 0x00069c00010f7983 */ /* 0x000ea40000300800 */
[----:B------:R-:W2:Y:S02]  /*23980*/  LDL.LU R16, [R1+0x6c0] ;  /* 0x0006c00001107983 */ /* 0x000ea40000300800 */
[----:B------:R-:W2:Y:S01]  /*23990*/  LDL.LU R17, [R1+0x694] ;  /* 0x0006940001117983 */ /* 0x000ea20000300800 */
[----:B------:R-:W2:Y:S01]  /*239a0*/  LDL.LU R18, [R1+0x6b8] ;  /* 0x0006b80001127983 */ /* 0x000ea20000300800 */
[----:B------:R-:W2:Y:S02]  /*239b0*/  LDL.LU R14, [R1+0x6b0] ;  /* 0x0006b000010e7983 */ /* 0x000ea40000300800 */
[----:B------:R-:W2:Y:S02]  /*239c0*/  LDL.LU R13, [R1+0x684] ;  /* 0x00068400010d7983 */ /* 0x000ea40000300800 */
[----:B-1----:R-:W2:Y:S02]  /*239d0*/  LDL.LU R12, [R1+0x6a8] ;  /* 0x0006a800010c7983 */ /* 0x002ea40000300800 */
[----:B------:R-:W-:-:S05]  /*239e0*/  IMAD.X R28, R28, 0x1, R0, P2 ;  /* 0x000000011c1c7824 */ /* 0x000fca00010e0600 */
[----:B------:R1:W-:Y:S01]  /*239f0*/  STL [R1+0x708], R28 ;  /* 0x0007081c01007387 */ /* 0x0003e20000100800 */
[----:B0-----:R-:W2:Y:S02]  /*23a00*/  LDL.LU R5, [R1+0x67c] ;  /* 0x00067c0001057983 */ /* 0x001ea40000300800 */
[----:B---3--:R-:W3:Y:S02]  /*23a10*/  LDL.LU R4, [R1+0x6a0] ;  /* 0x0006a00001047983 */ /* 0x008ee40000300800 */
[----:B----4-:R-:W4:Y:S01]  /*23a20*/  LDL.LU R29, [R1+0x674] ;  /* 0x00067400011d7983 */ /* 0x010f220000300800 */
[----:B-1----:R-:W3:Y:S01]  /*23a30*/  LDL.LU R28, [R1+0x698] ;  /* 0x00069800011c7983 */ /* 0x002ee20000300800 */
[----:B------:R-:W-:-:S05]  /*23a40*/  IADD3 R3, P2, R3, R25, RZ ;  /* 0x0000001903037210 */ /* 0x000fca0007f5e0ff */
[----:B------:R0:W-:Y:S04]  /*23a50*/  STL [R1+0x6dc], R3 ;  /* 0x0006dc0301007387 */ /* 0x0001e80000100800 */
[----:B0-----:R-:W3:Y:S01]  /*23a60*/  LDL.LU R3, [R1+0x66c] ;  /* 0x00066c0001037983 */ /* 0x001ee20000300800 */
[----:B--2---:R-:W-:-:S05]  /*23a70*/  IMAD.X R2, R2, 0x1, R0, P3 ;  /* 0x0000000102027824 */ /* 0x004fca00018e0600 */
[----:B------:R0:W-:Y:S04]  /*23a80*/  STL [R1+0x700], R2 ;  /* 0x0007000201007387 */ /* 0x0001e80000100800 */
[----:B0-----:R-:W2:Y:S01]  /*23a90*/  LDL.LU R2, [R1+0xd34] ;  /* 0x000d340001027983 */ /* 0x001ea20000300800 */
[-C--:B------:R-:W-:Y:S01]  /*23aa0*/  IADD3 R6, P3, R6, R25.reuse, RZ ;  /* 0x0000001906067210 */ /* 0x080fe20007f7e0ff */
[--C-:B------:R-:W-:Y:S01]  /*23ab0*/  IMAD.X R27, R27, 0x1, R0.reuse, P4 ;  /* 0x000000011b1b7824 */ /* 0x100fe200020e0600 */
[-C--:B------:R-:W-:Y:S01]  /*23ac0*/  IADD3 R23, P4, R23, R25.reuse, RZ ;  /* 0x0000001917177210 */ /* 0x080fe20007f9e0ff */
[--C-:B------:R-:W-:Y:S01]  /*23ad0*/  IMAD.X R20, R20, 0x1, R0.reuse, P5 ;  /* 0x0000000114147824 */ /* 0x100fe200028e0600 */
[----:B------:R-:W-:Y:S01]  /*23ae0*/  IADD3 R21, P5, R21, R25, RZ ;  /* 0x0000001915157210 */ /* 0x000fe20007fbe0ff */
[----:B------:R-:W-:Y:S01]  /*23af0*/  STL [R1+0x6d4], R6 ;  /* 0x0006d40601007387 */ /* 0x000fe20000100800 */
[----:B------:R-:W-:-:S02]  /*23b00*/  IMAD.X R11, R11, 0x1, R0, P1 ;  /* 0x000000010b0b7824 */ /* 0x000fc400008e0600 */
[----:B------:R-:W-:Y:S02]  /*23b10*/  STL [R1+0x6f8], R27 ;  /* 0x0006f81b01007387 */ /* 0x000fe40000100800 */
[----:B------:R-:W-:Y:S02]  /*23b20*/  STL [R1+0x6cc], R23 ;  /* 0x0006cc1701007387 */ /* 0x000fe40000100800 */
[----:B------:R-:W-:Y:S01]  /*23b30*/  IMAD.X R22, R22, 0x1, R0, P6 ;  /* 0x0000000116167824 */ /* 0x000fe200030e0600 */
[----:B------:R-:W-:Y:S01]  /*23b40*/  STL [R1+0x6f0], R20 ;  /* 0x0006f01401007387 */ /* 0x000fe20000100800 */
[-C--:B------:R-:W-:Y:S01]  /*23b50*/  IADD3 R7, P6, R7, R25.reuse, RZ ;  /* 0x0000001907077210 */ /* 0x080fe20007fde0ff */
[----:B------:R-:W-:Y:S02]  /*23b60*/  STL [R1+0x6c4], R21 ;  /* 0x0006c41501007387 */ /* 0x000fe40000100800 */
[----:B------:R0:W-:Y:S01]  /*23b70*/  STL [R1+0x6e0], R11 ;  /* 0x0006e00b01007387 */ /* 0x0001e20000100800 */
[----:B------:R-:W-:Y:S01]  /*23b80*/  STL [R1+0x6e8], R22 ;  /* 0x0006e81601007387 */ /* 0x000fe20000100800 */
[----:B------:R1:W-:Y:S01]  /*23b90*/  STL [R1+0x6bc], R7 ;  /* 0x0006bc0701007387 */ /* 0x0003e20000100800 */
[----:B------:R-:W-:Y:S01]  /*23ba0*/  IADD3 R8, P1, R8, R25, RZ ;  /* 0x0000001908087210 */ /* 0x000fe20007f3e0ff */
[----:B0-----:R-:W-:-:S04]  /*23bb0*/  IMAD.MOV.U32 R11, RZ, RZ, c[0x0][0x18c] ;  /* 0x00006300ff0b7624 */ /* 0x001fc800078e00ff */
[----:B-1----:R-:W-:Y:S02]  /*23bc0*/  IMAD.SHL.U32 R7, R11, 0x80, RZ ;  /* 0x000000800b077824 */ /* 0x002fe400078e00ff */
[--C-:B------:R-:W-:Y:S01]  /*23bd0*/  IMAD.X R9, R9, 0x1, R0.reuse, P2 ;  /* 0x0000000109097824 */ /* 0x100fe200010e0600 */
[-C--:B------:R-:W-:Y:S01]  /*23be0*/  IADD3 R10, P2, R10, R25.reuse, RZ ;  /* 0x000000190a0a7210 */ /* 0x080fe20007f5e0ff */
[----:B------:R-:W-:Y:S02]  /*23bf0*/  IMAD.SHL.U32 R7, R7, 0x2, RZ ;  /* 0x0000000207077824 */ /* 0x000fe400078e00ff */
[--C-:B------:R-:W-:Y:S01]  /*23c00*/  IMAD.X R26, R26, 0x1, R0.reuse, P3 ;  /* 0x000000011a1a7824 */ /* 0x100fe200018e0600 */
[----:B------:R-:W-:Y:S01]  /*23c10*/  IADD3 R24, P3, R24, R25, RZ ;  /* 0x0000001918187210 */ /* 0x000fe20007f7e0ff */
[----:B------:R-:W-:Y:S01]  /*23c20*/  STL [R1+0x6b4], R8 ;  /* 0x0006b40801007387 */ /* 0x000fe20000100800 */
[--C-:B------:R-:W-:Y:S02]  /*23c30*/  IMAD.X R19, R19, 0x1, R0.reuse, P4 ;  /* 0x0000000113137824 */ /* 0x100fe400020e0600 */
[----:B------:R-:W-:Y:S01]  /*23c40*/  STL [R1+0x6d8], R9 ;  /* 0x0006d80901007387 */ /* 0x000fe20000100800 */
[----:B------:R-:W-:Y:S01]  /*23c50*/  IADD3 R15, P4, R15, R7, RZ ;  /* 0x000000070f0f7210 */ /* 0x000fe20007f9e0ff */
[----:B------:R-:W-:Y:S01]  /*23c60*/  STL [R1+0x6ac], R10 ;  /* 0x0006ac0a01007387 */ /* 0x000fe20000100800 */
[----:B------:R-:W-:-:S02]  /*23c70*/  IMAD.X R16, R16, 0x1, R0, P5 ;  /* 0x0000000110107824 */ /* 0x000fc400028e0600 */
[----:B------:R-:W-:Y:S02]  /*23c80*/  IMAD.X R18, R18, 0x1, R0, P6 ;  /* 0x0000000112127824 */ /* 0x000fe400030e0600 */
[----:B------:R-:W-:Y:S01]  /*23c90*/  STL [R1+0x6d0], R26 ;  /* 0x0006d01a01007387 */ /* 0x000fe20000100800 */
[----:B------:R-:W-:Y:S01]  /*23ca0*/  STL [R1+0x6a4], R24 ;  /* 0x0006a41801007387 */ /* 0x000fe20000100800 */
[-C--:B------:R-:W-:Y:S01]  /*23cb0*/  IADD3 R17, P5, R17, R7.reuse, RZ ;  /* 0x0000000711117210 */ /* 0x080fe20007fbe0ff */
[----:B------:R-:W-:Y:S02]  /*23cc0*/  STL [R1+0x6c8], R19 ;  /* 0x0006c81301007387 */ /* 0x000fe40000100800 */
[----:B------:R-:W-:Y:S01]  /*23cd0*/  STL [R1+0x69c], R15 ;  /* 0x00069c0f01007387 */ /* 0x000fe20000100800 */
        /* <DEDUP_REMOVED lines=8> */
[----:B------:R-:W-:Y:S01]  /*23d60*/  STL [R1+0x6b8], R18 ;  /* 0x0006b81201007387 */ /* 0x000fe20000100800 */
[-C--:B------:R-:W-:Y:S01]  /*23d70*/  IADD3 R5, P2, R5, R7.reuse, RZ ;  /* 0x0000000705057210 */ /* 0x080fe20007f5e0ff */
[----:B------:R-:W-:Y:S02]  /*23d80*/  STL [R1+0x6b0], R14 ;  /* 0x0006b00e01007387 */ /* 0x000fe40000100800 */
[----:B---3--:R-:W-:Y:S01]  /*23d90*/  IMAD.X R4, R4, 0x1, R0, P3 ;  /* 0x0000000104047824 */ /* 0x008fe200018e0600 */
[----:B------:R-:W-:Y:S01]  /*23da0*/  STL [R1+0x684], R13 ;  /* 0x0006840d01007387 */ /* 0x000fe20000100800 */
[----:B------:R-:W-:Y:S01]  /*23db0*/  STL [R1+0xcac], R0 ;  /* 0x000cac0001007387 */ /* 0x000fe20000100800 */
[-C--:B----4-:R-:W-:Y:S01]  /*23dc0*/  IADD3 R29, P3, R29, R7.reuse, RZ ;  /* 0x000000071d1d7210 */ /* 0x090fe20007f7e0ff */
[----:B------:R-:W-:Y:S01]  /*23dd0*/  STL [R1+0x6a8], R12 ;  /* 0x0006a80c01007387 */ /* 0x000fe20000100800 */
[----:B------:R-:W-:Y:S01]  /*23de0*/  STL [R1+0x67c], R5 ;  /* 0x00067c0501007387 */ /* 0x000fe20000100800 */
[----:B------:R-:W-:Y:S02]  /*23df0*/  STL [R1+0x6a0], R4 ;  /* 0x0006a00401007387 */ /* 0x000fe40000100800 */
[----:B------:R0:W-:Y:S02]  /*23e00*/  STL [R1+0xd2c], R7 ;  /* 0x000d2c0701007387 */ /* 0x0001e40000100800 */
[----:B------:R-:W-:Y:S02]  /*23e10*/  STL [R1+0x674], R29 ;  /* 0x0006741d01007387 */ /* 0x000fe40000100800 */
[----:B--2---:R-:W-:Y:S01]  /*23e20*/  IMAD.X R28, R28, 0x1, R2, P4 ;  /* 0x000000011c1c7824 */ /* 0x004fe200020e0602 */
[----:B------:R-:W-:-:S02]  /*23e30*/  IADD3 R3, P4, R3, R7, RZ ;  /* 0x0000000703037210 */ /* 0x000fc40007f9e0ff */
[----:B0-----:R-:W2:Y:S02]  /*23e40*/  LDL.LU R7, [R1+0x690] ;  /* 0x0006900001077983 */ /* 0x001ea40000300800 */
[----:B------:R-:W-:Y:S02]  /*23e50*/  STL [R1+0x698], R28 ;  /* 0x0006981c01007387 */ /* 0x000fe40000100800 */
[----:B------:R-:W3:Y:S02]  /*23e60*/  LDL.LU R0, [R1+0x680] ;  /* 0x0006800001007983 */ /* 0x000ee40000300800 */
[----:B------:R-:W-:Y:S01]  /*23e70*/  STL [R1+0x66c], R3 ;  /* 0x00066c0301007387 */ /* 0x000fe20000100800 */
[----:B---3--:R0:W-:Y:S04]  /*23e80*/  STL [R1+0xd20], R0 ;  /* 0x000d200001007387 */ /* 0x0081e80000100800 */
[----:B0-----:R-:W3:Y:S04]  /*23e90*/  LDL.LU R0, [R1+0x65c] ;  /* 0x00065c0001007983 */ /* 0x001ee80000300800 */
[----:B---3--:R0:W-:Y:S04]  /*23ea0*/  STL [R1+0xd24], R0 ;  /* 0x000d240001007387 */ /* 0x0081e80000100800 */
[----:B0-----:R-:W3:Y:S01]  /*23eb0*/  LDL.LU R0, [R1+0x688] ;  /* 0x0006880001007983 */ /* 0x001ee20000300800 */
[----:B--2---:R-:W-:-:S03]  /*23ec0*/  IMAD.X R7, R7, 0x1, R2, P5 ;  /* 0x0000000107077824 */ /* 0x004fc600028e0602 */
[----:B---3--:R0:W-:Y:S04]  /*23ed0*/  STL [R1+0xd28], R0 ;  /* 0x000d280001007387 */ /* 0x0081e80000100800 */
[----:B0-----:R-:W2:Y:S01]  /*23ee0*/  LDL.LU R0, [R1+0x664] ;  /* 0x0006640001007983 */ /* 0x001ea20000300800 */
[----:B------:R-:W3:Y:S02]  /*23ef0*/  LDL.LU R6, [R1+0x654] ;  /* 0x0006540001067983 */ /* 0x000ee40000300800 */
[----:B------:R-:W4:Y:S02]  /*23f00*/  LDL.LU R27, [R1+0x678] ;  /* 0x00067800011b7983 */ /* 0x000f240000300800 */
        /* <DEDUP_REMOVED lines=24> */
[----:B------:R0:W-:Y:S02]  /*24090*/  STL [R1+0x690], R7 ;  /* 0x0006900701007387 */ /* 0x0001e40000100800 */
[----:B0-----:R-:W2:Y:S02]  /*240a0*/  LDL.LU R7, [R1+0xd2c] ;  /* 0x000d2c0001077983 */ /* 0x001ea40000300800 */
[----:B--2---:R-:W-:-:S05]  /*240b0*/  IADD3 R0, P5, R0, R7, RZ ;  /* 0x0000000700007210 */ /* 0x004fca0007fbe0ff */
[----:B------:R0:W-:Y:S04]  /*240c0*/  STL [R1+0x664], R0 ;  /* 0x0006640001007387 */ /* 0x0001e80000100800 */
[----:B0-----:R-:W2:Y:S02]  /*240d0*/  LDL.LU R0, [R1+0xd28] ;  /* 0x000d280001007983 */ /* 0x001ea40000300800 */
[----:B--2---:R-:W-:-:S05]  /*240e0*/  IMAD.X R0, R0, 0x1, R2, P6 ;  /* 0x0000000100007824 */ /* 0x004fca00030e0602 */
[----:B------:R0:W-:Y:S04]  /*240f0*/  STL [R1+0x688], R0 ;  /* 0x0006880001007387 */ /* 0x0001e80000100800 */
[----:B0-----:R-:W2:Y:S02]  /*24100*/  LDL.LU R0, [R1+0xd24] ;  /* 0x000d240001007983 */ /* 0x001ea40000300800 */
[----:B--2---:R-:W-:-:S05]  /*24110*/  IADD3 R0, P6, R0, R7, RZ ;  /* 0x0000000700007210 */ /* 0x004fca0007fde0ff */
[----:B------:R0:W-:Y:S04]  /*24120*/  STL [R1+0x65c], R0 ;  /* 0x00065c0001007387 */ /* 0x0001e80000100800 */
[----:B0-----:R-:W2:Y:S01]  /*24130*/  LDL.LU R0, [R1+0xd20] ;  /* 0x000d200001007983 */ /* 0x001ea20000300800 */
[--C-:B----4-:R-:W-:Y:S01]  /*24140*/  IMAD.X R27, R27, 0x1, R2.reuse, P2 ;  /* 0x000000011b1b7824 */ /* 0x110fe200010e0602 */
[-C--:B------:R-:W-:Y:S01]  /*24150*/  IADD3 R23, P2, R23, R7.reuse, RZ ;  /* 0x0000000717177210 */ /* 0x080fe20007f5e0ff */
[--C-:B------:R-:W-:Y:S01]  /*24160*/  IMAD.X R20, R20, 0x1, R2.reuse, P3 ;  /* 0x0000000114147824 */ /* 0x100fe200018e0602 */
        /* <DEDUP_REMOVED lines=16> */
[----:B------:R-:W-:Y:S01]  /*24270*/  IADD3 R4, P6, R4, R7, RZ ;  /* 0x0000000704047210 */ /* 0x000fe20007fde0ff */
[----:B------:R-:W-:-:S02]  /*24280*/  IMAD.X R3, R3, 0x1, R2, P2 ;  /* 0x0000000103037824 */ /* 0x000fc400010e0602 */
[----:B--2---:R-:W-:Y:S01]  /*24290*/  IMAD.X R0, R0, 0x1, R2, P1 ;  /* 0x0000000100007824 */ /* 0x004fe200008e0602 */
[----:B---3--:R-:W-:-:S04]  /*242a0*/  IADD3 R6, P1, R6, R7, RZ ;  /* 0x0000000706067210 */ /* 0x008fc80007f3e0ff */
[----:B------:R-:W-:Y:S01]  /*242b0*/  STL [R1+0x680], R0 ;  /* 0x0006800001007387 */ /* 0x000fe20000100800 */
[----:B------:R-:W-:Y:S02]  /*242c0*/  STL [R1+0x654], R6 ;  /* 0x0006540601007387 */ /* 0x000fe40000100800 */
[----:B------:R-:W-:Y:S02]  /*242d0*/  STL [R1+0x678], R27 ;  /* 0x0006781b01007387 */ /* 0x000fe40000100800 */
[----:B------:R-:W-:Y:S01]  /*242e0*/  STL [R1+0x64c], R23 ;  /* 0x00064c1701007387 */ /* 0x000fe20000100800 */
[----:B------:R-:W-:Y:S01]  /*242f0*/  STL [R1+0x670], R20 ;  /* 0x0006701401007387 */ /* 0x000fe20000100800 */
[----:B------:R-:W-:Y:S02]  /*24300*/  STL [R1+0x644], R21 ;  /* 0x0006441501007387 */ /* 0x000fe40000100800 */
[----:B------:R-:W-:Y:S02]  /*24310*/  STL [R1+0x668], R22 ;  /* 0x0006681601007387 */ /* 0x000fe40000100800 */
[----:B------:R-:W-:Y:S02]  /*24320*/  STL [R1+0x63c], R8 ;  /* 0x00063c0801007387 */ /* 0x000fe40000100800 */
[--C-:B------:R-:W-:Y:S01]  /*24330*/  IMAD.X R25, R25, 0x1, R2.reuse, P1 ;  /* 0x0000000119197824 */ /* 0x100fe200008e0602 */
[----:B------:R-:W-:Y:S01]  /*24340*/  STL [R1+0x660], R9 ;  /* 0x0006600901007387 */ /* 0x000fe20000100800 */
[----:B------:R-:W-:Y:S01]  /*24350*/  IADD3 R24, P1, R24, R7, RZ ;  /* 0x0000000718187210 */ /* 0x000fe20007f3e0ff */
[----:B------:R-:W-:Y:S02]  /*24360*/  STL [R1+0x634], R10 ;  /* 0x0006340a01007387 */ /* 0x000fe40000100800 */
[----:B------:R-:W-:Y:S01]  /*24370*/  STL [R1+0x658], R11 ;  /* 0x0006580b01007387 */ /* 0x000fe20000100800 */
[----:B------:R-:W-:Y:S01]  /*24380*/  STL [R1+0x62c], R26 ;  /* 0x00062c1a01007387 */ /* 0x000fe20000100800 */
[----:B------:R-:W-:Y:S02]  /*24390*/  STL [R1+0x650], R25 ;  /* 0x0006501901007387 */ /* 0x000fe40000100800 */
        /* <DEDUP_REMOVED lines=8> */
[----:B------:R-:W-:-:S02]  /*24420*/  IMAD.X R29, R29, 0x1, R2, P1 ;  /* 0x000000011d1d7824 */ /* 0x000fc400008e0602 */
[----:B------:R-:W-:Y:S01]  /*24430*/  STL [R1+0x604], R12 ;  /* 0x0006040c01007387 */ /* 0x000fe20000100800 */
[-C--:B------:R-:W-:Y:S01]  /*24440*/  IADD3 R28, P1, R28, R7.reuse, RZ ;  /* 0x000000071c1c7210 */ /* 0x080fe20007f3e0ff */
[----:B------:R-:W-:Y:S01]  /*24450*/  STL [R1+0x628], R5 ;  /* 0x0006280501007387 */ /* 0x000fe20000100800 */
[----:B------:R-:W-:Y:S02]  /*24460*/  STL [R1+0x5fc], R4 ;  /* 0x0005fc0401007387 */ /* 0x000fe40000100800 */
[----:B------:R0:W-:Y:S02]  /*24470*/  STL [R1+0xd1c], R2 ;  /* 0x000d1c0201007387 */ /* 0x0001e40000100800 */
[----:B------:R-:W-:Y:S01]  /*24480*/  STL [R1+0x620], R29 ;  /* 0x0006201d01007387 */ /* 0x000fe20000100800 */
[----:B0-----:R-:W2:Y:S01]  /*24490*/  LDL.LU R2, [R1+0x5ec] ;  /* 0x0005ec0001027983 */ /* 0x001ea20000300800 */
[----:B------:R-:W-:Y:S02]  /*244a0*/  STL [R1+0x5f4], R28 ;  /* 0x0005f41c01007387 */ /* 0x000fe40000100800 */
[----:B------:R-:W3:Y:S02]  /*244b0*/  LDL.LU R0, [R1+0x5dc] ;  /* 0x0005dc0001007983 */ /* 0x000ee40000300800 */
[----:B------:R-:W-:Y:S01]  /*244c0*/  STL [R1+0x618], R3 ;  /* 0x0006180301007387 */ /* 0x000fe20000100800 */
[----:B---3--:R0:W-:Y:S04]  /*244d0*/  STL [R1+0xd10], R0 ;  /* 0x000d100001007387 */ /* 0x0081e80000100800 */
[----:B0-----:R-:W3:Y:S04]  /*244e0*/  LDL.LU R0, [R1+0x608] ;  /* 0x0006080001007983 */ /* 0x001ee80000300800 */
[----:B---3--:R0:W-:Y:S04]  /*244f0*/  STL [R1+0xd14], R0 ;  /* 0x000d140001007387 */ /* 0x0081e80000100800 */
[----:B0-----:R-:W3:Y:S01]  /*24500*/  LDL.LU R0, [R1+0x5e4] ;  /* 0x0005e40001007983 */ /* 0x001ee20000300800 */
[----:B--2---:R-:W-:-:S03]  /*24510*/  IADD3 R2, P2, R2, R7, RZ ;  /* 0x0000000702027210 */ /* 0x004fc60007f5e0ff */
        /* <DEDUP_REMOVED lines=30> */
[----:B--2---:R-:W-:-:S05]  /*24700*/  IMAD.X R0, R0, 0x1, R2, P3 ;  /* 0x0000000100007824 */ /* 0x004fca00018e0602 */
[----:B------:R0:W-:Y:S04]  /*24710*/  STL [R1+0x610], R0 ;  /* 0x0006100001007387 */ /* 0x0001e80000100800 */
[----:B0-----:R-:W2:Y:S02]  /*24720*/  LDL.LU R0, [R1+0xd18] ;  /* 0x000d180001007983 */ /* 0x001ea40000300800 */
[----:B--2---:R-:W-:-:S05]  /*24730*/  IADD3 R0, P3, R0, R7, RZ ;  /* 0x0000000700007210 */ /* 0x004fca0007f7e0ff */
[----:B------:R0:W-:Y:S04]  /*24740*/  STL [R1+0x5e4], R0 ;  /* 0x0005e40001007387 */ /* 0x0001e80000100800 */
[----:B0-----:R-:W2:Y:S02]  /*24750*/  LDL.LU R0, [R1+0xd14] ;  /* 0x000d140001007983 */ /* 0x001ea40000300800 */
[----:B--2---:R-:W-:-:S05]  /*24760*/  IMAD.X R0, R0, 0x1, R2, P4 ;  /* 0x0000000100007824 */ /* 0x004fca00020e0602 */
[----:B------:R0:W-:Y:S04]  /*24770*/  STL [R1+0x608], R0 ;  /* 0x0006080001007387 */ /* 0x0001e80000100800 */
[----:B0-----:R-:W2:Y:S01]  /*24780*/  LDL.LU R0, [R1+0xd10] ;  /* 0x000d100001007983 */ /* 0x001ea20000300800 */
[--C-:B---3--:R-:W-:Y:S01]  /*24790*/  IMAD.X R6, R6, 0x1, R2.reuse, P5 ;  /* 0x0000000106067824 */ /* 0x108fe200028e0602 */
[-C--:B----4-:R-:W-:Y:S01]  /*247a0*/  IADD3 R27, P5, R27, R7.reuse, RZ ;  /* 0x000000071b1b7210 */ /* 0x090fe20007fbe0ff */
        /* <DEDUP_REMOVED lines=18> */
[----:B------:R-:W-:Y:S01]  /*248d0*/  IMAD.X R28, R28, 0x1, R2, P5 ;  /* 0x000000011c1c7824 */ /* 0x000fe200028e0602 */
[----:B------:R-:W-:-:S02]  /*248e0*/  IADD3 R3, P5, R3, R7, RZ ;  /* 0x0000000703037210 */ /* 0x000fc40007fbe0ff */
[----:B--2---:R-:W-:-:S05]  /*248f0*/  IADD3 R0, P4, R0, R7, RZ ;  /* 0x0000000700007210 */ /* 0x004fca0007f9e0ff */
[----:B------:R-:W-:Y:S01]  /*24900*/  STL [R1+0x5dc], R0 ;  /* 0x0005dc0001007387 */ /* 0x000fe20000100800 */
[----:B------:R-:W-:Y:S02]  /*24910*/  STL [R1+0x600], R6 ;  /* 0x0006000601007387 */ /* 0x000fe40000100800 */
[----:B------:R-:W-:Y:S02]  /*24920*/  STL [R1+0x5d4], R27 ;  /* 0x0005d41b01007387 */ /* 0x000fe40000100800 */
[----:B------:R-:W-:Y:S01]  /*24930*/  STL [R1+0x5f8], R23 ;  /* 0x0005f81701007387 */ /* 0x000fe20000100800 */
[----:B------:R-:W-:Y:S01]  /*24940*/  STL [R1+0x5cc], R20 ;  /* 0x0005cc1401007387 */ /* 0x000fe20000100800 */
        /* <DEDUP_REMOVED lines=16> */
[----:B------:R-:W-:-:S02]  /*24a50*/  IMAD.X R4, R4, 0x1, R2, P4 ;  /* 0x0000000104047824 */ /* 0x000fc400020e0602 */
[----:B------:R-:W-:Y:S02]  /*24a60*/  STL [R1+0x5b8], R14 ;  /* 0x0005b80e01007387 */ /* 0x000fe40000100800 */
[----:B------:R-:W-:Y:S01]  /*24a70*/  STL [R1+0x58c], R13 ;  /* 0x00058c0d01007387 */ /* 0x000fe20000100800 */
[----:B------:R-:W-:Y:S01]  /*24a80*/  IADD3 R29, P4, R29, R7, RZ ;  /* 0x000000071d1d7210 */ /* 0x000fe20007f9e0ff */
[----:B------:R-:W-:Y:S01]  /*24a90*/  STL [R1+0x5b0], R12 ;  /* 0x0005b00c01007387 */ /* 0x000fe20000100800 */
[----:B------:R-:W-:Y:S02]  /*24aa0*/  STL [R1+0x584], R5 ;  /* 0x0005840501007387 */ /* 0x000fe40000100800 */
[----:B------:R-:W-:Y:S02]  /*24ab0*/  STL [R1+0x5a8], R4 ;  /* 0x0005a80401007387 */ /* 0x000fe40000100800 */
[----:B------:R0:W-:Y:S01]  /*24ac0*/  STL [R1+0xd0c], R7 ;  /* 0x000d0c0701007387 */ /* 0x0001e20000100800 */
[----:B------:R-:W-:Y:S04]  /*24ad0*/  STL [R1+0x57c], R29 ;  /* 0x00057c1d01007387 */ /* 0x000fe80000100800 */
        /* <DEDUP_REMOVED lines=572> */
[--C-:B------:R-:W-:Y:S02]  /*26ea0*/  IMAD.X R11, R11, 0x1, R2.reuse, P2 ;  /* 0x000000010b0b7824 */ /* 0x100fe400010e0602 */
[--C-:B------:R-:W-:Y:S02]  /*26eb0*/  IMAD.X R16, R16, 0x1, R2.reuse, P3 ;  /* 0x0000000110107824 */ /* 0x100fe400018e0602 */
[--C-:B------:R-:W-:Y:S02]  /*26ec0*/  IMAD.X R18, R18, 0x1, R2.reuse, P5 ;  /* 0x0000000112127824 */ /* 0x100fe400028e0602 */
[----:B------:R-:W-:Y:S01]  /*26ed0*/  IMAD.X R17, R17, 0x1, R2, P4 ;  /* 0x0000000111117824 */ /* 0x000fe200020e0602 */
[----:B--2---:R-:W-:-:S05]  /*26ee0*/  IADD3 R0, P1, R0, R7, RZ ;  /* 0x0000000700007210 */ /* 0x004fca0007f3e0ff */
[----:B------:R0:W-:Y:S04]  /*26ef0*/  STL [R1+0xaec], R0 ;  /* 0x000aec0001007387 */ /* 0x0001e80000100800 */
[----:B0-----:R0:W5:Y:S01]  /*26f00*/  LDL.LU R0, [R1+0xcac] ;  /* 0x000cac0001007983 */ /* 0x0011620000300800 */
[----:B------:R1:W-:Y:S03]  /*26f10*/  STL [R1+0xab8], R23 ;  /* 0x000ab81701007387 */ /* 0x0003e60000100800 */
[----:B-1----:R0:W5:Y:S01]  /*26f20*/  LDL.LU R23, [R1+0xca8] ;  /* 0x000ca80001177983 */ /* 0x0021620000300800 */
[----:B------:R1:W-:Y:S03]  /*26f30*/  STL [R1+0xaf4], R27 ;  /* 0x000af41b01007387 */ /* 0x0003e60000100800 */
[----:B-1----:R0:W5:Y:S01]  /*26f40*/  LDL.LU R27, [R1+0xca4] ;  /* 0x000ca400011b7983 */ /* 0x0021620000300800 */
[----:B------:R1:W-:Y:S03]  /*26f50*/  STL [R1+0xac0], R6 ;  /* 0x000ac00601007387 */ /* 0x0003e60000100800 */
[----:B-1----:R0:W5:Y:S01]  /*26f60*/  LDL.LU R6, [R1+0xca0] ;  /* 0x000ca00001067983 */ /* 0x0021620000300800 */
[----:B------:R1:W-:Y:S02]  /*26f70*/  STL [R1+0xafc], R26 ;  /* 0x000afc1a01007387 */ /* 0x0003e40000100800 */
[----:B------:R-:W-:Y:S01]  /*26f80*/  IMAD.X R12, R12, 0x1, R2, P1 ;  /* 0x000000010c0c7824 */ /* 0x000fe200008e0602 */
[----:B-1----:R0:W5:Y:S01]  /*26f90*/  LDL.LU R26, [R1+0xc9c] ;  /* 0x000c9c00011a7983 */ /* 0x0021620000300800 */
[----:B------:R1:W-:Y:S01]  /*26fa0*/  STL [R1+0xac8], R25 ;  /* 0x000ac81901007387 */ /* 0x0003e20000100800 */
[----:B------:R-:W-:-:S02]  /*26fb0*/  IADD3 R5, P1, R5, R7, RZ ;  /* 0x0000000705057210 */ /* 0x000fc40007f3e0ff */
[----:B-1----:R0:W5:Y:S01]  /*26fc0*/  LDL.LU R25, [R1+0xc98] ;  /* 0x000c980001197983 */ /* 0x0021620000300800 */
[----:B------:R1:W-:Y:S03]  /*26fd0*/  STL [R1+0xb04], R24 ;  /* 0x000b041801007387 */ /* 0x0003e60000100800 */
        /* <DEDUP_REMOVED lines=23> */
[----:B------:R0:W-:Y:S02]  /*27150*/  STL [R1+0xb34], R21 ;  /* 0x000b341501007387 */ /* 0x0001e40000100800 */
[----:B------:R0:W-:Y:S01]  /*27160*/  STL [R1+0xb00], R22 ;  /* 0x000b001601007387 */ /* 0x0001e20000100800 */
[----:B------:R0:W-:Y:S01]  /*27170*/  STL [R1+0xb38], R8 ;  /* 0x000b380801007387 */ /* 0x0001e20000100800 */
[----:B------:R0:W-:Y:S02]  /*27180*/  STL [R1+0xb08], R9 ;  /* 0x000b080901007387 */ /* 0x0001e40000100800 */
[----:B------:R0:W-:Y:S02]  /*27190*/  STL [R1+0xb10], R10 ;  /* 0x000b100a01007387 */ /* 0x0001e40000100800 */
[----:B------:R0:W-:Y:S01]  /*271a0*/  STL [R1+0xb18], R11 ;  /* 0x000b180b01007387 */ /* 0x0001e20000100800 */
[----:B------:R0:W-:Y:S01]  /*271b0*/  STL [R1+0xb30], R18 ;  /* 0x000b301201007387 */ /* 0x0001e20000100800 */
[----:B------:R0:W-:Y:S02]  /*271c0*/  STL [R1+0xb20], R16 ;  /* 0x000b201001007387 */ /* 0x0001e40000100800 */
[----:B------:R0:W-:Y:S01]  /*271d0*/  STL [R1+0xb28], R17 ;  /* 0x000b281101007387 */ /* 0x0001e20000100800 */
[----:B------:R-:W-:Y:S01]  /*271e0*/  @!P0 CALL.REL.NOINC `(.L_x_1) ;  /* 0x0000001000008944 */ /* 0x000fe20003c00000 */
[----:B------:R-:W-:Y:S05]  /*271f0*/  BRA `(.L_x_2) ;  /* 0xfffe683000007947 */ /* 0x000fea000383ffff */
.L_x_1:
[----:B-----5:R1:W-:Y:S04]  /*27200*/  STL [R1+0xcf4], R26 ;  /* 0x000cf41a01007387 */ /* 0x0203e80000100800 */
[----:B------:R2:W-:Y:S01]  /*27210*/  STL [R1+0xcf0], R25 ;  /* 0x000cf01901007387 */ /* 0x0005e20000100800 */
[----:B-1----:R-:W-:-:S03]  /*27220*/  IMAD.MOV.U32 R26, RZ, RZ, R6 ;  /* 0x000000ffff1a7224 */ /* 0x002fc600078e0006 */
[----:B--2---:R-:W2:Y:S04]  /*27230*/  LDL.LU R25, [R1+0x10c] ;  /* 0x00010c0001197983 */ /* 0x004ea80000300800 */
[----:B------:R1:W-:Y:S04]  /*27240*/  STL [R1+0xcec], R24 ;  /* 0x000cec1801007387 */ /* 0x0003e80000100800 */
[----:B-1----:R-:W3:Y:S04]  /*27250*/  LDL.LU R24, [R1+0x11c] ;  /* 0x00011c0001187983 */ /* 0x002ee80000300800 */
[----:B------:R1:W-:Y:S04]  /*27260*/  STL [R1+0xce8], R23 ;  /* 0x000ce81701007387 */ /* 0x0003e80000100800 */
[----:B-1----:R-:W4:Y:S04]  /*27270*/  LDL.LU R23, [R1+0xec] ;  /* 0x0000ec0001177983 */ /* 0x002f280000300800 */
[----:B0-----:R-:W2:Y:S04]  /*27280*/  LDL.LU R22, [R1+0x100] ;  /* 0x0001000001167983 */ /* 0x001ea80000300800 */
[----:B--2---:R0:W-:Y:S04]  /*27290*/  STL [R1+0xce4], R22 ;  /* 0x000ce41601007387 */ /* 0x0041e80000100800 */
[----:B0-----:R-:W2:Y:S04]  /*272a0*/  LDL.LU R22, [R1+0xf4] ;  /* 0x0000f40001167983 */ /* 0x001ea80000300800 */
[----:B------:R-:W2:Y:S04]  /*272b0*/  LDL.LU R21, [R1+0x110] ;  /* 0x0001100001157983 */ /* 0x000ea80000300800 */
[----:B--2---:R0:W-:Y:S04]  /*272c0*/  STL [R1+0xce0], R21 ;  /* 0x000ce01501007387 */ /* 0x0041e80000100800 */
[----:B0-----:R-:W2:Y:S04]  /*272d0*/  LDL.LU R21, [R1+0x104] ;  /* 0x0001040001157983 */ /* 0x001ea80000300800 */
[----:B------:R0:W-:Y:S04]  /*272e0*/  STL [R1+0xcd8], R19 ;  /* 0x000cd81301007387 */ /* 0x0001e80000100800 */
[----:B0-----:R-:W2:Y:S04]  /*272f0*/  LDL.LU R19, [R1+0xe4] ;  /* 0x0000e40001137983 */ /* 0x001ea80000300800 */
[----:B--2---:R0:W-:Y:S04]  /*27300*/  STL [R1+0xcdc], R19 ;  /* 0x000cdc1301007387 */ /* 0x0041e80000100800 */
[----:B0-----:R-:W2:Y:S04]  /*27310*/  LDL.LU R19, [R1+0x114] ;  /* 0x0001140001137983 */ /* 0x001ea80000300800 */
[----:B------:R-:W2:Y:S04]  /*27320*/  LDL.LU R20, [R1+0xe0] ;  /* 0x0000e00001147983 */ /* 0x000ea80000300800 */
[----:B------:R-:W2:Y:S04]  /*27330*/  LDL.LU R18, [R1+0x138] ;  /* 0x0001380001127983 */ /* 0x000ea80000300800 */
        /* <DEDUP_REMOVED lines=10> */
[----:B------:R0:W-:Y:S04]  /*273e0*/  STL [R1+0xcc4], R14 ;  /* 0x000cc40e01007387 */ /* 0x0001e80000100800 */
[----:B0-----:R-:W2:Y:S04]  /*273f0*/  LDL.LU R14, [R1+0x124] ;  /* 0x00012400010e7983 */ /* 0x001ea80000300800 */
[----:B------:R0:W-:Y:S04]  /*27400*/  STL [R1+0xcc0], R13 ;  /* 0x000cc00d01007387 */ /* 0x0001e80000100800 */
[----:B0-----:R-:W2:Y:S04]  /*27410*/  LDL.LU R13, [R1+0x134] ;  /* 0x00013400010d7983 */ /* 0x001ea80000300800 */
[----:B------:R0:W-:Y:S04]  /*27420*/  STL [R1+0xcbc], R12 ;  /* 0x000cbc0c01007387 */ /* 0x0001e80000100800 */
[----:B0-----:R-:W2:Y:S04]  /*27430*/  LDL.LU R12, [R1+0x144] ;  /* 0x00014400010c7983 */ /* 0x001ea80000300800 */
[----:B------:R-:W2:Y:S04]  /*27440*/  LDL.LU R11, [R1+0x168] ;  /* 0x00016800010b7983 */ /* 0x000ea80000300800 */
[----:B--2---:R0:W-:Y:S04]  /*27450*/  STL [R1+0xcb8], R11 ;  /* 0x000cb80b01007387 */ /* 0x0041e80000100800 */
        /* <DEDUP_REMOVED lines=22> */
[----:B--2---:R0:W-:Y:S04]  /*275c0*/  STL [R1+0xc78], R29 ;  /* 0x000c781d01007387 */ /* 0x0041e80000100800 */
        /* <DEDUP_REMOVED lines=16> */
[----:B0-----:R-:W2:Y:S01]  /*276d0*/  LDL.LU R3, [R1+0x1bc] ;  /* 0x0001bc0001037983 */ /* 0x001ea20000300800 */
[----:B------:R-:W-:-:S03]  /*276e0*/  F2FP.BF16.PACK_AB R27, R26, R27 ;  /* 0x0000001b1a1b723e */ /* 0x000fc600000010ff */
[----:B--2---:R0:W-:Y:S04]  /*276f0*/  STL [R1+0xc94], R3 ;  /* 0x000c940301007387 */ /* 0x0041e80000100800 */
[----:B0-----:R-:W2:Y:S04]  /*27700*/  LDL.LU R3, [R1+0x1ac] ;  /* 0x0001ac0001037983 */ /* 0x001ea80000300800 */
[----:B------:R0:W-:Y:S04]  /*27710*/  STL [R1+0xc6c], R28 ;  /* 0x000c6c1c01007387 */ /* 0x0001e80000100800 */
[----:B0-----:R-:W2:Y:S04]  /*27720*/  LDL.LU R28, [R1+0x1b4] ;  /* 0x0001b400011c7983 */ /* 0x001ea80000300800 */
[----:B------:R-:W2:Y:S04]  /*27730*/  LDL.LU R0, [R1+0x1b0] ;  /* 0x0001b00001007983 */ /* 0x000ea80000300800 */
[----:B------:R-:W2:Y:S04]  /*27740*/  LDL.LU R2, [R1+0x1c4] ;  /* 0x0001c40001027983 */ /* 0x000ea80000300800 */
[----:B------:R-:W2:Y:S02]  /*27750*/  LDL.LU R26, [R1+0xcf4] ;  /* 0x000cf400011a7983 */ /* 0x000ea40000300800 */
[----:B--2---:R-:W-:-:S02]  /*27760*/  F2FP.BF16.PACK_AB R26, R25, R26 ;  /* 0x0000001a191a723e */ /* 0x004fc400000010ff */
[----:B------:R-:W3:Y:S02]  /*27770*/  LDL.LU R25, [R1+0xcf0] ;  /* 0x000cf00001197983 */ /* 0x000ee40000300800 */
[----:B---3--:R-:W-:Y:S02]  /*27780*/  F2FP.BF16.PACK_AB R25, R24, R25 ;  /* 0x000000191819723e */ /* 0x008fe400000010ff */
[----:B------:R-:W4:Y:S02]  /*27790*/  LDL.LU R24, [R1+0xcec] ;  /* 0x000cec0001187983 */ /* 0x000f240000300800 */
[----:B----4-:R-:W-:Y:S02]  /*277a0*/  F2FP.BF16.PACK_AB R24, R23, R24 ;  /* 0x000000181718723e */ /* 0x010fe400000010ff */
[----:B------:R-:W2:Y:S02]  /*277b0*/  LDL.LU R23, [R1+0xce8] ;  /* 0x000ce80001177983 */ /* 0x000ea40000300800 */
[----:B--2---:R-:W-:-:S02]  /*277c0*/  F2FP.BF16.PACK_AB R23, R22, R23 ;  /* 0x000000171617723e */ /* 0x004fc400000010ff */
[----:B------:R-:W2:Y:S02]  /*277d0*/  LDL.LU R22, [R1+0xce4] ;  /* 0x000ce40001167983 */ /* 0x000ea40000300800 */
[----:B--2---:R-:W-:Y:S02]  /*277e0*/  F2FP.BF16.PACK_AB R22, R21, R22 ;  /* 0x000000161516723e */ /* 0x004fe400000010ff */
[----:B------:R-:W2:Y:S02]  /*277f0*/  LDL.LU R21, [R1+0xce0] ;  /* 0x000ce00001157983 */ /* 0x000ea40000300800 */
[----:B--2---:R-:W-:Y:S02]  /*27800*/  F2FP.BF16.PACK_AB R21, R19, R21 ;  /* 0x000000151315723e */ /* 0x004fe400000010ff */
        /* <DEDUP_REMOVED lines=36> */
[----:B------:R-:W2:Y:S04]  /*27a50*/  LDL.LU R3, [R1+0xc94] ;  /* 0x000c940001037983 */ /* 0x000ea80000300800 */
[----:B------:R0:W-:Y:S04]  /*27a60*/  STL [R1+0xc], R29 ;  /* 0x00000c1d01007387 */ /* 0x0001e80000100800 */
[----:B0-----:R-:W2:Y:S02]  /*27a70*/  LDL.LU R29, [R1+0xc90] ;  /* 0x000c9000011d7983 */ /* 0x001ea40000300800 */
[----:B--2---:R-:W-:-:S02]  /*27a80*/  F2FP.BF16.PACK_AB R29, R3, R29 ;  /* 0x0000001d031d723e */ /* 0x004fc400000010ff */
        /* <DEDUP_REMOVED lines=9> */
[----:B------:R0:W-:Y:S04]  /*27b20*/  STL [R1], R29 ;  /* 0x0000001d01007387 */ /* 0x0001e80000100800 */
[----:B0-----:R-:W2:Y:S01]  /*27b30*/  LDL.LU R29, [R1+0xc78] ;  /* 0x000c7800011d7983 */ /* 0x001ea20000300800 */
[----:B------:R-:W-:Y:S02]  /*27b40*/  F2FP.BF16.PACK_AB R0, R28, R0 ;  /* 0x000000001c00723e */ /* 0x000fe400000010ff */
[----:B--2---:R-:W-:-:S02]  /*27b50*/  F2FP.BF16.PACK_AB R3, R29, R3 ;  /* 0x000000031d03723e */ /* 0x004fc400000010ff */
[----:B------:R-:W2:Y:S04]  /*27b60*/  LDL.LU R29, [R1+0xc74] ;  /* 0x000c7400011d7983 */ /* 0x000ea80000300800 */
[----:B------:R0:W-:Y:S04]  /*27b70*/  STL [R1+0x1c], R3 ;  /* 0x00001c0301007387 */ /* 0x0001e80000100800 */
[----:B0-----:R-:W3:Y:S04]  /*27b80*/  LDL.LU R3, [R1+0xc70] ;  /* 0x000c700001037983 */ /* 0x001ee80000300800 */
[----:B------:R-:W3:Y:S04]  /*27b90*/  LDL.LU R28, [R1+0xc6c] ;  /* 0x000c6c00011c7983 */ /* 0x000ee80000300800 */
[----:B------:R3:W-:Y:S01]  /*27ba0*/  STL [R1+0x18], R0 ;  /* 0x0000180001007387 */ /* 0x0007e20000100800 */
[----:B--2---:R-:W-:-:S02]  /*27bb0*/  F2FP.BF16.PACK_AB R2, R2, R29 ;  /* 0x0000001d0202723e */ /* 0x004fc400000010ff */
[----:B---3--:R-:W-:-:S05]  /*27bc0*/  F2FP.BF16.PACK_AB R0, R28, R3 ;  /* 0x000000031c00723e */ /* 0x008fca00000010ff */
[----:B------:R0:W-:Y:S04]  /*27bd0*/  STL [R1+0x10], R0 ;  /* 0x0000100001007387 */ /* 0x0001e80000100800 */
[----:B------:R0:W-:Y:S02]  /*27be0*/  STL [R1+0x14], R2 ;  /* 0x0000140201007387 */ /* 0x0001e40000100800 */
.L_x_0:
[----:B------:R-:W2:Y:S04]  /*27bf0*/  LDL.LU R3, [R1+0x4] ;  /* 0x0000040001037983 */ /* 0x000ea80000300800 */
[----:B0-----:R-:W3:Y:S04]  /*27c00*/  LDL.LU R2, [R1+0x8] ;  /* 0x0000080001027983 */ /* 0x001ee80000300800 */
[----:B------:R-:W4:Y:S04]  /*27c10*/  LDL.LU R0, [R1+0xc] ;  /* 0x00000c0001007983 */ /* 0x000f280000300800 */
[----:B------:R-:W-:Y:S04]  /*27c20*/  STL.64 [R1+0xcb0], R22 ;  /* 0x000cb01601007387 */ /* 0x000fe80000100a00 */
[----:B------:R0:W-:Y:S04]  /*27c30*/  STL.64 [R1+0xca8], R20 ;  /* 0x000ca81401007387 */ /* 0x0001e80000100a00 */
[----:B0-----:R-:W4:Y:S04]  /*27c40*/  LDL.LU R20, [R1+0x10] ;  /* 0x0000100001147983 */ /* 0x001f280000300800 */
[----:B------:R-:W4:Y:S04]  /*27c50*/  LDL.LU R21, [R1+0x14] ;  /* 0x0000140001157983 */ /* 0x000f280000300800 */
[----:B------:R-:W4:Y:S04]  /*27c60*/  LDL.LU R22, [R1+0x18] ;  /* 0x0000180001167983 */ /* 0x000f280000300800 */
[----:B------:R-:W4:Y:S04]  /*27c70*/  LDL.LU R23, [R1+0x1c] ;  /* 0x00001c0001177983 */ /* 0x000f280000300800 */
[----:B------:R-:W-:Y:S04]  /*27c80*/  STL.64 [R1+0xca0], R26 ;  /* 0x000ca01a01007387 */ /* 0x000fe80000100a00 */
[----:B------:R0:W-:Y:S04]  /*27c90*/  STL.64 [R1+0xc98], R24 ;  /* 0x000c981801007387 */ /* 0x0001e80000100a00 */
[----:B0-----:R-:W4:Y:S04]  /*27ca0*/  LDL.LU R24, [R1] ;  /* 0x0000000001187983 */ /* 0x001f280000300800 */
[----:B------:R-:W0:Y:S02]  /*27cb0*/  S2R R29, SR_TID.X ;  /* 0x00000000001d7919 */ /* 0x000e240000002100 */
[----:B0-----:R-:W-:-:S02]  /*27cc0*/  IMAD.SHL.U32 R28, R29, 0x4, RZ ;  /* 0x000000041d1c7824 */ /* 0x001fc400078e00ff */
[----:B------:R-:W-:Y:S01]  /*27cd0*/  BAR.SYNC.DEFER_BLOCKING 0x0 ;  /* 0x0000000000007b1d */ /* 0x000fe20000010000 */
[----:B--2---:R-:W-:Y:S02]  /*27ce0*/  IMAD.MOV.U32 R25, RZ, RZ, R3 ;  /* 0x000000ffff197224 */ /* 0x004fe400078e0003 */
[C---:B------:R-:W-:Y:S02]  /*27cf0*/  IMAD.SHL.U32 R3, R29.reuse, 0x400, RZ ;  /* 0x000004001d037824 */ /* 0x040fe400078e00ff */
[----:B---3--:R-:W-:Y:S02]  /*27d00*/  IMAD.MOV.U32 R26, RZ, RZ, R2 ;  /* 0x000000ffff1a7224 */ /* 0x008fe400078e0002 */
[----:B------:R-:W-:Y:S01]  /*27d10*/  IMAD.SHL.U32 R2, R29, 0x20, RZ ;  /* 0x000000201d027824 */ /* 0x000fe200078e00ff */
[----:B------:R-:W-:Y:S01]  /*27d20*/  LOP3.LUT R3, R3, 0x1800, RZ, 0xc0, !PT ;  /* 0x0000180003037812 */ /* 0x000fe200078ec0ff */
[----:B----4-:R-:W-:Y:S02]  /*27d30*/  IMAD.MOV.U32 R27, RZ, RZ, R0 ;  /* 0x000000ffff1b7224 */ /* 0x010fe400078e0000 */
[C---:B------:R-:W-:Y:S01]  /*27d40*/  IMAD.SHL.U32 R0, R29.reuse, 0x100, RZ ;  /* 0x000001001d007824 */ /* 0x040fe200078e00ff */
[----:B------:R-:W-:-:S04]  /*27d50*/  LOP3.LUT R29, R29, 0x3f, RZ, 0xc0, !PT ;  /* 0x0000003f1d1d7812 */ /* 0x000fc800078ec0ff */
[----:B------:R-:W-:Y:S01]  /*27d60*/  LOP3.LUT R0, R0, 0x1800, RZ, 0xc0, !PT ;  /* 0x0000180000007812 */ /* 0x000fe200078ec0ff */
[----:B------:R-:W-:-:S03]  /*27d70*/  IMAD R3, R29, 0x10, R3 ;  /* 0x000000101d037824 */ /* 0x000fc600078e0203 */
[----:B------:R-:W-:-:S04]  /*27d80*/  LOP3.LUT R0, R0, 0x460, R2, 0xf8, !PT ;  /* 0x0000046000007812 */ /* 0x000fc800078ef802 */
[----:B------:R-:W-:-:S05]  /*27d90*/  LOP3.LUT R0, R0, 0x70, R28, 0x78, !PT ;  /* 0x0000007000007812 */ /* 0x000fca00078e781c */
[----:B------:R0:W-:Y:S04]  /*27da0*/  STS.128 [R0], R20 ;  /* 0x0000001400007388 */ /* 0x0001e80000000c00 */
[----:B0-----:R-:W2:Y:S04]  /*27db0*/  LDL.LU.64 R22, [R1+0xcb0] ;  /* 0x000cb00001167983 */ /* 0x001ea80000300a00 */
[----:B------:R-:W2:Y:S04]  /*27dc0*/  LDL.LU.64 R20, [R1+0xca8] ;  /* 0x000ca80001147983 */ /* 0x000ea80000300a00 */
[----:B------:R0:W-:Y:S04]  /*27dd0*/  STS.128 [R0+0x80], R24 ;  /* 0x0000801800007388 */ /* 0x0001e80000000c00 */
[----:B0-----:R-:W3:Y:S04]  /*27de0*/  LDL.LU.64 R26, [R1+0xca0] ;  /* 0x000ca000011a7983 */ /* 0x001ee80000300a00 */
[----:B------:R-:W3:Y:S04]  /*27df0*/  LDL.LU.64 R24, [R1+0xc98] ;  /* 0x000c980001187983 */ /* 0x000ee80000300a00 */
[----:B-----5:R-:W-:Y:S04]  /*27e00*/  STS.128 [R0+0x100], R4 ;  /* 0x0001000400007388 */ /* 0x020fe80000000c00 */
[----:B------:R-:W-:Y:S04]  /*27e10*/  STS.128 [R0+0x180], R8 ;  /* 0x0001800800007388 */ /* 0x000fe80000000c00 */
[----:B------:R-:W-:Y:S04]  /*27e20*/  STS.128 [R0+0x200], R12 ;  /* 0x0002000c00007388 */ /* 0x000fe80000000c00 */
[----:B------:R-:W-:Y:S04]  /*27e30*/  STS.128 [R0+0x280], R16 ;  /* 0x0002801000007388 */ /* 0x000fe80000000c00 */
[----:B------:R-:W4:Y:S04]  /*27e40*/  LDL.LU R29, [R1+0xb6c] ;  /* 0x000b6c00011d7983 */ /* 0x000f280000300800 */
[----:B------:R-:W4:Y:S04]  /*27e50*/  LDL.LU R28, [R1+0x340] ;  /* 0x00034000011c7983 */ /* 0x000f280000300800 */
[----:B--2---:R-:W-:Y:S04]  /*27e60*/  STS.128 [R0+0x300], R20 ;  /* 0x0003001400007388 */ /* 0x004fe80000000c00 */
[----:B---3--:R-:W-:Y:S04]  /*27e70*/  STS.128 [R0+0x380], R24 ;  /* 0x0003801800007388 */ /* 0x008fe80000000c00 */
[----:B------:R-:W-:Y:S06]  /*27e80*/  BAR.SYNC.DEFER_BLOCKING 0x0 ;  /* 0x0000000000007b1d */ /* 0x000fec0000010000 */
[----:B------:R-:W0:Y:S04]  /*27e90*/  LDS.128 R4, [R3] ;  /* 0x0000000003047984 */ /* 0x000e280000000c00 */
[----:B0-----:R-:W-:Y:S01]  /*27ea0*/  STL [R1+0x24], R5 ;  /* 0x0000240501007387 */ /* 0x001fe20000100800 */
[C---:B----4-:R-:W-:Y:S01]  /*27eb0*/  IMAD R2, R29.reuse, c[0x0][0x194], RZ ;  /* 0x000065001d027a24 */ /* 0x050fe200078e02ff */
[----:B------:R-:W-:Y:S01]  /*27ec0*/  ISETP.GE.AND P0, PT, R29, c[0x0][0x178], PT ;  /* 0x00005e001d007a0c */ /* 0x000fe20003f06270 */
[----:B------:R-:W-:Y:S01]  /*27ed0*/  IMAD R13, R28, c[0x0][0x198], RZ ;  /* 0x000066001c0d7a24 */ /* 0x000fe200078e02ff */
[----:B------:R-:W-:Y:S01]  /*27ee0*/  STL.64 [R1+0x28], R6 ;  /* 0x0000280601007387 */ /* 0x000fe20000100a00 */
[----:B------:R-:W-:Y:S01]  /*27ef0*/  LOP3.LUT R22, R3, 0x20, RZ, 0x3c, !PT ;  /* 0x0000002003167812 */ /* 0x000fe200078e3cff */
[----:B------:R-:W-:-:S02]  /*27f00*/  IMAD.MOV.U32 R19, RZ, RZ, R4 ;  /* 0x000000ffff137224 */ /* 0x000fc400078e0004 */
[----:B------:R-:W2:Y:S04]  /*27f10*/  LDL.LU R17, [R1+0xb7c] ;  /* 0x000b7c0001117983 */ /* 0x000ea80000300800 */
[----:B------:R-:W3:Y:S04]  /*27f20*/  LDL.LU R16, [R1+0xb78] ;  /* 0x000b780001107983 */ /* 0x000ee80000300800 */
[----:B------:R-:W4:Y:S04]  /*27f30*/  LDL.LU R15, [R1+0xb74] ;  /* 0x000b7400010f7983 */ /* 0x000f280000300800 */
[----:B------:R-:W4:Y:S01]  /*27f40*/  LDL.LU R14, [R1+0xb70] ;  /* 0x000b7000010e7983 */ /* 0x000f220000300800 */
[----:B------:R-:W-:-:S02]  /*27f50*/  LEA R0, P1, R2, c[0x0][0x170], 0x1 ;  /* 0x00005c0002007a11 */ /* 0x000fc400078208ff */
[----:B------:R-:W-:Y:S01]  /*27f60*/  ISETP.LT.AND P2, PT, R28, c[0x0][0x17c], !P0 ;  /* 0x00005f001c007a0c */ /* 0x000fe20004741270 */
[----:B------:R-:W0:Y:S01]  /*27f70*/  LDS.128 R4, [R22] ;  /* 0x0000000016047984 */ /* 0x000e220000000c00 */
[----:B------:R-:W-:Y:S02]  /*27f80*/  LEA.HI.X.SX32 R2, R2, c[0x0][0x174], 0x1, P1 ;  /* 0x00005d0002027a11 */ /* 0x000fe400008f0eff */
[----:B------:R-:W-:Y:S02]  /*27f90*/  LEA R12, P3, R13, R0, 0x1 ;  /* 0x000000000d0c7211 */ /* 0x000fe400078608ff */
[C---:B------:R-:W-:Y:S02]  /*27fa0*/  LOP3.LUT R23, R3.reuse, 0x40, RZ, 0x3c, !PT ;  /* 0x0000004003177812 */ /* 0x040fe400078e3cff */
[----:B------:R-:W-:-:S03]  /*27fb0*/  LOP3.LUT R28, R3, 0x60, RZ, 0x3c, !PT ;  /* 0x00000060031c7812 */ /* 0x000fc600078e3cff */
[----:B------:R-:W1:Y:S01]  /*27fc0*/  LDS.128 R8, [R23] ;  /* 0x0000000017087984 */ /* 0x000e620000000c00 */
[----:B------:R-:W-:-:S03]  /*27fd0*/  PRMT R24, R19, 0x7632, R24 ;  /* 0x0000763213187816 */ /* 0x000fc60000000018 */
[----:B0-----:R-:W-:Y:S04]  /*27fe0*/  STL [R1+0xc70], R6 ;  /* 0x000c700601007387 */ /* 0x001fe80000100800 */
[----:B------:R0:W-:Y:S04]  /*27ff0*/  STL [R1+0xc6c], R7 ;  /* 0x000c6c0701007387 */ /* 0x0001e80000100800 */
[----:B0-----:R-:W4:Y:S04]  /*28000*/  LDL.LU R7, [R1+0xb80] ;  /* 0x000b800001077983 */ /* 0x001f280000300800 */
[----:B------:R-:W4:Y:S04]  /*28010*/  LDL.LU R6, [R1+0xb84] ;  /* 0x000b840001067983 */ /* 0x000f280000300800 */
[----:B-1----:R-:W-:Y:S01]  /*28020*/  STL.64 [R1+0xc78], R10 ;  /* 0x000c780a01007387 */ /* 0x002fe20000100a00 */
[----:B--2---:R-:W-:-:S02]  /*28030*/  ISETP.LT.AND P6, PT, R17, c[0x0][0x17c], !P0 ;  /* 0x00005f0011007a0c */ /* 0x004fc400047c1270 */
[C---:B------:R-:W-:Y:S02]  /*28040*/  IADD3 R17, R13.reuse, c[0x0][0x198], RZ ;  /* 0x000066000d117a10 */ /* 0x040fe40007ffe0ff */
[----:B------:R-:W-:Y:S02]  /*28050*/  LEA.HI.X.SX32 R13, R13, R2, 0x1, P3 ;  /* 0x000000020d0d7211 */ /* 0x000fe400018f0eff */
[----:B---3--:R-:W-:Y:S02]  /*28060*/  ISETP.LT.AND P1, PT, R16, c[0x0][0x17c], !P0 ;  /* 0x00005f0010007a0c */ /* 0x008fe40004721270 */
[----:B----4-:R-:W-:Y:S01]  /*28070*/  ISETP.LT.AND P4, PT, R15, c[0x0][0x17c], !P0 ;  /* 0x00005f000f007a0c */ /* 0x010fe20004781270 */
[----:B------:R-:W-:Y:S01]  /*28080*/  @P2 STG.E.U16 [R12.64], R19 ;  /* 0x000000130c002986 */ /* 0x000fe2000c101504 */
[----:B------:R-:W-:Y:S02]  /*28090*/  LEA R16, P5, R17, R0, 0x1 ;  /* 0x0000000011107211 */ /* 0x000fe400078a08ff */
[----:B------:R-:W-:-:S02]  /*280a0*/  ISETP.LT.AND P3, PT, R14, c[0x0][0x17c], !P0 ;  /* 0x00005f000e007a0c */ /* 0x000fc40004761270 */
[----:B------:R-:W0:Y:S01]  /*280b0*/  LDS.128 R12, [R28] ;  /* 0x000000001c0c7984 */ /* 0x000e220000000c00 */
[C---:B------:R-:W-:Y:S02]  /*280c0*/  IADD3 R18, R17.reuse, c[0x0][0x198], RZ ;  /* 0x0000660011127a10 */ /* 0x040fe40007ffe0ff */
[----:B------:R-:W-:Y:S02]  /*280d0*/  LEA.HI.X.SX32 R17, R17, R2, 0x1, P5 ;  /* 0x0000000211117211 */ /* 0x000fe400028f0eff */
[----:B------:R-:W-:-:S03]  /*280e0*/  LEA R20, P2, R18, R0, 0x1 ;  /* 0x0000000012147211 */ /* 0x000fc600078408ff */
[----:B------:R1:W-:Y:S04]  /*280f0*/  @P6 STG.E.U16 [R16.64], R24 ;  /* 0x0000001810006986 */ /* 0x0003e8000c101504 */
[----:B0-----:R-:W-:Y:S04]  /*28100*/  STL.64 [R1+0xc80], R14 ;  /* 0x000c800e01007387 */ /* 0x001fe80000100a00 */
[----:B------:R-:W2:Y:S04]  /*28110*/  LDL.LU R25, [R1+0xb88] ;  /* 0x000b880001197983 */ /* 0x000ea80000300800 */
[----:B-1----:R-:W2:Y:S01]  /*28120*/  LDL.LU R24, [R1+0xb8c] ;  /* 0x000b8c0001187983 */ /* 0x002ea20000300800 */
[----:B------:R-:W-:-:S02]  /*28130*/  IADD3 R19, R18, c[0x0][0x198], RZ ;  /* 0x0000660012137a10 */ /* 0x000fc40007ffe0ff */
[----:B------:R-:W-:Y:S02]  /*28140*/  LEA.HI.X.SX32 R21, R18, R2, 0x1, P2 ;  /* 0x0000000212157211 */ /* 0x000fe400010f0eff */
[C---:B------:R-:W-:Y:S02]  /*28150*/  LEA R18, P6, R19.reuse, R0, 0x1 ;  /* 0x0000000013127211 */ /* 0x040fe400078c08ff */
[----:B------:R-:W-:Y:S02]  /*28160*/  IADD3 R17, R19, c[0x0][0x198], RZ ;  /* 0x0000660013117a10 */ /* 0x000fe40007ffe0ff */
[----:B------:R-:W-:Y:S02]  /*28170*/  ISETP.LT.AND P5, PT, R7, c[0x0][0x17c], !P0 ;  /* 0x00005f0007007a0c */ /* 0x000fe400047a1270 */
[----:B------:R-:W-:Y:S01]  /*28180*/  ISETP.LT.AND P2, PT, R6, c[0x0][0x17c], !P0 ;  /* 0x00005f0006007a0c */ /* 0x000fe20004741270 */
[----:B--2---:R-:W-:Y:S04]  /*28190*/  STL.64 [R1+0xc90], R24 ;  /* 0x000c901801007387 */ /* 0x004fe80000100a00 */
[----:B------:R-:W2:Y:S04]  /*281a0*/  LDL.LU R11, [R1+0xb90] ;  /* 0x000b9000010b7983 */ /* 0x000ea80000300800 */
[----:B------:R0:W1:Y:S01]  /*281b0*/  LDS.128 R24, [R3+0x400] ;  /* 0x0004000003187984 */ /* 0x0000620000000c00 */
[----:B------:R-:W-:-:S02]  /*281c0*/  LEA.HI.X.SX32 R19, R19, R2, 0x1, P6 ;  /* 0x0000000213137211 */ /* 0x000fc400030f0eff */
[C---:B------:R-:W-:Y:S01]  /*281d0*/  LEA R16, P6, R17.reuse, R0, 0x1 ;  /* 0x0000000011107211 */ /* 0x040fe200078c08ff */
[----:B------:R3:W-:Y:S01]  /*281e0*/  @P1 STG.E.U16 [R20.64], R4 ;  /* 0x0000000414001986 */ /* 0x0007e2000c101504 */
[C---:B0-----:R-:W-:Y:S02]  /*281f0*/  IADD3 R3, R17.reuse, c[0x0][0x198], RZ ;  /* 0x0000660011037a10 */ /* 0x041fe40007ffe0ff */
[----:B------:R-:W-:Y:S02]  /*28200*/  LEA.HI.X.SX32 R17, R17, R2, 0x1, P6 ;  /* 0x0000000211117211 */ /* 0x000fe400030f0eff */
[----:B---3--:R-:W-:-:S05]  /*28210*/  PRMT R4, R4, 0x7632, R4 ;  /* 0x0000763204047816 */ /* 0x008fca0000000004 */
[----:B------:R0:W-:Y:S04]  /*28220*/  @P4 STG.E.U16 [R18.64], R4 ;  /* 0x0000000412004986 */ /* 0x0001e8000c101504 */
[----:B------:R-:W-:Y:S01]  /*28230*/  @P3 STG.E.U16 [R16.64], R8 ;  /* 0x0000000810003986 */ /* 0x000fe2000c101504 */
[----:B-1----:R-:W-:-:S03]  /*28240*/  IMAD.MOV.U32 R14, RZ, RZ, R24 ;  /* 0x000000ffff0e7224 */ /* 0x002fc600078e0018 */
[----:B------:R1:W-:Y:S01]  /*28250*/  STL [R1+0xc], R27 ;  /* 0x00000c1b01007387 */ /* 0x0003e20000100800 */
[----:B------:R-:W-:-:S03]  /*28260*/  IMAD.MOV.U32 R6, RZ, RZ, R25 ;  /* 0x000000ffff067224 */ /* 0x000fc600078e0019 */
[----:B------:R-:W3:Y:S01]  /*28270*/  LDL.LU.64 R24, [R1+0xc90] ;  /* 0x000c900001187983 */ /* 0x000ee20000300a00 */
[----:B------:R-:W-:-:S03]  /*28280*/  IMAD.MOV.U32 R7, RZ, RZ, R26 ;  /* 0x000000ffff077224 */ /* 0x000fc600078e001a */
[----:B------:R-:W4:Y:S04]  /*28290*/  LDL.LU R15, [R1+0xb94] ;  /* 0x000b9400010f7983 */ /* 0x000f280000300800 */
[----:B------:R-:W4:Y:S04]  /*282a0*/  LDL.LU R10, [R1+0xb98] ;  /* 0x000b9800010a7983 */ /* 0x000f280000300800 */
[----:B------:R-:W-:Y:S01]  /*282b0*/  STL.64 [R1+0xc88], R6 ;  /* 0x000c880601007387 */ /* 0x000fe20000100a00 */
[C---:B------:R-:W-:Y:S02]  /*282c0*/  LEA R20, P6, R3.reuse, R0, 0x1 ;  /* 0x0000000003147211 */ /* 0x040fe400078c08ff */
[----:B0-----:R-:W-:Y:S01]  /*282d0*/  IADD3 R4, R3, c[0x0][0x198], RZ ;  /* 0x0000660003047a10 */ /* 0x001fe20007ffe0ff */
[----:B------:R-:W0:Y:S01]  /*282e0*/  LDS.128 R16, [R22+0x400] ;  /* 0x0004000016107984 */ /* 0x000e220000000c00 */
[----:B--2---:R-:W-:-:S03]  /*282f0*/  ISETP.LT.AND P3, PT, R11, c[0x0][0x17c], !P0 ;  /* 0x00005f000b007a0c */ /* 0x004fc60004761270 */
[----:B------:R-:W2:Y:S01]  /*28300*/  LDL.LU R11, [R1+0xb9c] ;  /* 0x000b9c00010b7983 */ /* 0x000ea20000300800 */
[----:B------:R-:W-:Y:S02]  /*28310*/  LEA.HI.X.SX32 R21, R3, R2, 0x1, P6 ;  /* 0x0000000203157211 */ /* 0x000fe400030f0eff */
[C---:B------:R-:W-:Y:S02]  /*28320*/  LEA R26, P6, R4.reuse, R0, 0x1 ;  /* 0x00000000041a7211 */ /* 0x040fe400078c08ff */
[C---:B------:R-:W-:Y:S02]  /*28330*/  IADD3 R3, R4.reuse, c[0x0][0x198], RZ ;  /* 0x0000660004037a10 */ /* 0x040fe40007ffe0ff */
[----:B-1----:R-:W-:Y:S02]  /*28340*/  LEA.HI.X.SX32 R27, R4, R2, 0x1, P6 ;  /* 0x00000002041b7211 */ /* 0x002fe400030f0eff */
[----:B------:R-:W-:Y:S02]  /*28350*/  IADD3 R4, R3, c[0x0][0x198], RZ ;  /* 0x0000660003047a10 */ /* 0x000fe40007ffe0ff */
[----:B------:R-:W-:-:S05]  /*28360*/  PRMT R8, R8, 0x7632, R8 ;  /* 0x0000763208087816 */ /* 0x000fca0000000008 */
[----:B------:R1:W-:Y:S04]  /*28370*/  @P5 STG.E.U16 [R20.64], R8 ;  /* 0x0000000814005986 */ /* 0x0003e8000c101504 */
[----:B------:R0:W-:Y:S04]  /*28380*/  @P2 STG.E.U16 [R26.64], R12 ;  /* 0x0000000c1a002986 */ /* 0x0001e8000c101504 */
[----:B------:R-:W2:Y:S01]  /*28390*/  LDS.128 R20, [R23+0x400] ;  /* 0x0004000017147984 */ /* 0x000ea20000000c00 */
[----:B-1----:R-:W-:-:S03]  /*283a0*/  PRMT R8, R12, 0x7632, R8 ;  /* 0x000076320c087816 */ /* 0x002fc60000000008 */
[----:B0-----:R-:W2:Y:S01]  /*283b0*/  LDL.LU R12, [R1+0xba0] ;  /* 0x000ba000010c7983 */ /* 0x001ea20000300800 */
[----:B---3--:R-:W-:Y:S02]  /*283c0*/  ISETP.LT.AND P4, PT, R24, c[0x0][0x17c], !P0 ;  /* 0x00005f0018007a0c */ /* 0x008fe40004781270 */
[----:B------:R-:W-:Y:S02]  /*283d0*/  ISETP.LT.AND P1, PT, R25, c[0x0][0x17c], !P0 ;  /* 0x00005f0019007a0c */ /* 0x000fe40004721270 */
[----:B------:R-:W-:-:S04]  /*283e0*/  LEA R24, P6, R3, R0, 0x1 ;  /* 0x0000000003187211 */ /* 0x000fc800078c08ff */
[----:B------:R-:W-:Y:S02]  /*283f0*/  LEA.HI.X.SX32 R25, R3, R2, 0x1, P6 ;  /* 0x0000000203197211 */ /* 0x000fe400030f0eff */
[----:B------:R-:W-:-:S04]  /*28400*/  LEA R6, P6, R4, R0, 0x1 ;  /* 0x0000000004067211 */ /* 0x000fc800078c08ff */
[----:B------:R-:W-:Y:S01]  /*28410*/  LEA.HI.X.SX32 R7, R4, R2, 0x1, P6 ;  /* 0x0000000204077211 */ /* 0x000fe200030f0eff */
[----:B------:R-:W-:Y:S01]  /*28420*/  @P1 STG.E.U16 [R24.64], R8 ;  /* 0x0000000818001986 */ /* 0x000fe2000c101504 */
[----:B----4-:R-:W-:-:S03]  /*28430*/  ISETP.LT.AND P2, PT, R10, c[0x0][0x17c], !P0 ;  /* 0x00005f000a007a0c */ /* 0x010fc60004741270 */
[----:B------:R-:W3:Y:S04]  /*28440*/  LDL.LU R10, [R1+0xba4] ;  /* 0x000ba400010a7983 */ /* 0x000ee80000300800 */
[----:B------:R0:W-:Y:S01]  /*28450*/  @P4 STG.E.U16 [R6.64], R14 ;  /* 0x0000000e06004986 */ /* 0x0001e2000c101504 */
[----:B------:R-:W-:-:S03]  /*28460*/  IADD3 R3, R4, c[0x0][0x198], RZ ;  /* 0x0000660004037a10 */ /* 0x000fc60007ffe0ff */
[----:B------:R1:W4:Y:S04]  /*28470*/  LDS.128 R24, [R28+0x400] ;  /* 0x000400001c187984 */ /* 0x0003280000000c00 */
[----:B0-----:R-:W4:Y:S01]  /*28480*/  LDL.LU.64 R6, [R1+0xc88] ;  /* 0x000c880001067983 */ /* 0x001f220000300a00 */
[----:B--2---:R-:W-:-:S03]  /*28490*/  ISETP.LT.AND P1, PT, R11, c[0x0][0x17c], !P0 ;  /* 0x00005f000b007a0c */ /* 0x004fc60004721270 */
[----:B------:R-:W2:Y:S01]  /*284a0*/  LDL.LU R11, [R1+0xba8] ;  /* 0x000ba800010b7983 */ /* 0x000ea20000300800 */
[----:B-1----:R-:W-:Y:S02]  /*284b0*/  LEA R28, P6, R3, R0, 0x1 ;  /* 0x00000000031c7211 */ /* 0x002fe400078c08ff */
[----:B------:R-:W-:Y:S02]  /*284c0*/  ISETP.LT.AND P5, PT, R15, c[0x0][0x17c], !P0 ;  /* 0x00005f000f007a0c */ /* 0x000fe400047a1270 */
[C---:B------:R-:W-:Y:S02]  /*284d0*/  IADD3 R4, R3.reuse, c[0x0][0x198], RZ ;  /* 0x0000660003047a10 */ /* 0x040fe40007ffe0ff */
[----:B------:R-:W-:Y:S02]  /*284e0*/  LEA.HI.X.SX32 R29, R3, R2, 0x1, P6 ;  /* 0x00000002031d7211 */ /* 0x000fe400030f0eff */
[----:B------:R-:W-:Y:S02]  /*284f0*/  PRMT R8, R14, 0x7632, R8 ;  /* 0x000076320e087816 */ /* 0x000fe40000000008 */
[----:B------:R-:W-:-:S02]  /*28500*/  LEA R14, P6, R4, R0, 0x1 ;  /* 0x00000000040e7211 */ /* 0x000fc400078c08ff */
[C---:B------:R-:W-:Y:S01]  /*28510*/  IADD3 R3, R4.reuse, c[0x0][0x198], RZ ;  /* 0x0000660004037a10 */ /* 0x040fe20007ffe0ff */
[----:B------:R0:W-:Y:S01]  /*28520*/  @P3 STG.E.U16 [R28.64], R8 ;  /* 0x000000081c003986 */ /* 0x0001e2000c101504 */
[----:B------:R-:W-:-:S05]  /*28530*/  LEA.HI.X.SX32 R15, R4, R2, 0x1, P6 ;  /* 0x00000002040f7211 */ /* 0x000fca00030f0eff */
[----:B------:R1:W-:Y:S01]  /*28540*/  @P5 STG.E.U16 [R14.64], R16 ;  /* 0x000000100e005986 */ /* 0x0003e2000c101504 */
[C---:B0-----:R-:W-:Y:S02]  /*28550*/  LEA R28, P6, R3.reuse, R0, 0x1 ;  /* 0x00000000031c7211 */ /* 0x041fe400078c08ff */
[----:B------:R-:W-:Y:S02]  /*28560*/  ISETP.LT.AND P4, PT, R12, c[0x0][0x17c], !P0 ;  /* 0x00005f000c007a0c */ /* 0x000fe40004781270 */
[----:B------:R-:W4:Y:S01]  /*28570*/  LDL.LU R12, [R1+0xbac] ;  /* 0x000bac00010c7983 */ /* 0x000f220000300800 */
[----:B------:R-:W-:Y:S02]  /*28580*/  LEA.HI.X.SX32 R29, R3, R2, 0x1, P6 ;  /* 0x00000002031d7211 */ /* 0x000fe400030f0eff */
[----:B-1----:R-:W-:-:S05]  /*28590*/  PRMT R16, R16, 0x7632, R16 ;  /* 0x0000763210107816 */ /* 0x002fca0000000010 */
[----:B------:R0:W-:Y:S01]  /*285a0*/  @P2 STG.E.U16 [R28.64], R16 ;  /* 0x000000101c002986 */ /* 0x0001e2000c101504 */
[----:B---3--:R-:W-:-:S03]  /*285b0*/  ISETP.LT.AND P3, PT, R10, c[0x0][0x17c], !P0 ;  /* 0x00005f000a007a0c */ /* 0x008fc60004761270 */
[----:B------:R-:W3:Y:S01]  /*285c0*/  LDL.LU R10, [R1+0xbb0] ;  /* 0x000bb000010a7983 */ /* 0x000ee20000300800 */
[----:B--2---:R-:W-:-:S03]  /*285d0*/  ISETP.LT.AND P5, PT, R11, c[0x0][0x17c], !P0 ;  /* 0x00005f000b007a0c */ /* 0x004fc600047a1270 */
[----:B------:R-:W2:Y:S04]  /*285e0*/  LDL.LU R11, [R1+0x24] ;  /* 0x00002400010b7983 */ /* 0x000ea80000300800 */
[----:B0-----:R-:W2:Y:S01]  /*285f0*/  LDL.LU R16, [R1+0xbb4] ;  /* 0x000bb40001107983 */ /* 0x001ea20000300800 */
[----:B------:R-:W-:-:S04]  /*28600*/  IADD3 R4, R3, c[0x0][0x198], RZ ;  /* 0x0000660003047a10 */ /* 0x000fc80007ffe0ff */
[C---:B------:R-:W-:Y:S02]  /*28610*/  LEA R14, P6, R4.reuse, R0, 0x1 ;  /* 0x00000000040e7211 */ /* 0x040fe400078c08ff */
[C---:B------:R-:W-:Y:S02]  /*28620*/  IADD3 R3, R4.reuse, c[0x0][0x198], RZ ;  /* 0x0000660004037a10 */ /* 0x040fe40007ffe0ff */
[----:B------:R-:W-:Y:S02]  /*28630*/  LEA.HI.X.SX32 R15, R4, R2, 0x1, P6 ;  /* 0x00000002040f7211 */ /* 0x000fe400030f0eff */
[----:B------:R-:W-:-:S03]  /*28640*/  LEA R28, P6, R3, R0, 0x1 ;  /* 0x00000000031c7211 */ /* 0x000fc600078c08ff */
[----:B------:R0:W-:Y:S01]  /*28650*/  @P1 STG.E.U16 [R14.64], R20 ;  /* 0x000000140e001986 */ /* 0x0001e2000c101504 */
[----:B------:R-:W-:Y:S02]  /*28660*/  LEA.HI.X.SX32 R29, R3, R2, 0x1, P6 ;  /* 0x00000002031d7211 */ /* 0x000fe400030f0eff */
[----:B----4-:R-:W-:Y:S02]  /*28670*/  ISETP.LT.AND P2, PT, R12, c[0x0][0x17c], !P0 ;  /* 0x00005f000c007a0c */ /* 0x010fe40004741270 */
[----:B------:R-:W4:Y:S01]  /*28680*/  LDL.LU R12, [R1+0xbb8] ;  /* 0x000bb800010c7983 */ /* 0x000f220000300800 */
[----:B0-----:R-:W-:-:S05]  /*28690*/  PRMT R20, R20, 0x7632, R20 ;  /* 0x0000763214147816 */ /* 0x001fca0000000014 */
[----:B------:R0:W-:Y:S01]  /*286a0*/  @P4 STG.E.U16 [R28.64], R20 ;  /* 0x000000141c004986 */ /* 0x0001e2000c101504 */
[----:B---3--:R-:W-:-:S03]  /*286b0*/  ISETP.LT.AND P1, PT, R10, c[0x0][0x17c], !P0 ;  /* 0x00005f000a007a0c */ /* 0x008fc60004721270 */
[----:B------:R-:W3:Y:S01]  /*286c0*/  LDL.LU R10, [R1+0xbbc] ;  /* 0x000bbc00010a7983 */ /* 0x000ee20000300800 */
[----:B--2---:R-:W-:-:S03]  /*286d0*/  ISETP.LT.AND P4, PT, R16, c[0x0][0x17c], !P0 ;  /* 0x00005f0010007a0c */ /* 0x004fc60004781270 */
[----:B------:R-:W2:Y:S01]  /*286e0*/  LDL.LU R16, [R1+0xbc0] ;  /* 0x000bc00001107983 */ /* 0x000ea20000300800 */
[----:B------:R-:W-:-:S04]  /*286f0*/  IADD3 R4, R3, c[0x0][0x198], RZ ;  /* 0x0000660003047a10 */ /* 0x000fc80007ffe0ff */
[C---:B------:R-:W-:Y:S02]  /*28700*/  LEA R14, P6, R4.reuse, R0, 0x1 ;  /* 0x00000000040e7211 */ /* 0x040fe400078c08ff */
[C---:B------:R-:W-:Y:S02]  /*28710*/  IADD3 R3, R4.reuse, c[0x0][0x198], RZ ;  /* 0x0000660004037a10 */ /* 0x040fe40007ffe0ff */
[----:B------:R-:W-:Y:S02]  /*28720*/  LEA.HI.X.SX32 R15, R4, R2, 0x1, P6 ;  /* 0x00000002040f7211 */ /* 0x000fe400030f0eff */
[C---:B0-----:R-:W-:Y:S02]  /*28730*/  LEA R28, P6, R3.reuse, R0, 0x1 ;  /* 0x00000000031c7211 */ /* 0x041fe400078c08ff */
[C---:B------:R-:W-:Y:S01]  /*28740*/  IADD3 R4, R3.reuse, c[0x0][0x198], RZ ;  /* 0x0000660003047a10 */ /* 0x040fe20007ffe0ff */
[----:B------:R0:W-:Y:S01]  /*28750*/  @P3 STG.E.U16 [R14.64], R24 ;  /* 0x000000180e003986 */ /* 0x0001e2000c101504 */
[----:B------:R-:W-:-:S02]  /*28760*/  LEA.HI.X.SX32 R29, R3, R2, 0x1, P6 ;  /* 0x00000002031d7211 */ /* 0x000fc400030f0eff */
[----:B0-----:R-:W-:Y:S02]  /*28770*/  LEA R14, P6, R4, R0, 0x1 ;  /* 0x00000000040e7211 */ /* 0x001fe400078c08ff */
[----:B------:R-:W-:Y:S02]  /*28780*/  PRMT R24, R24, 0x7632, R24 ;  /* 0x0000763218187816 */ /* 0x000fe40000000018 */
[----:B----4-:R-:W-:Y:S02]  /*28790*/  ISETP.LT.AND P3, PT, R12, c[0x0][0x17c], !P0 ;  /* 0x00005f000c007a0c */ /* 0x010fe40004761270 */
[----:B------:R-:W4:Y:S01]  /*287a0*/  LDL.LU R12, [R1+0xbc4] ;  /* 0x000bc400010c7983 */ /* 0x000f220000300800 */
[----:B------:R-:W-:-:S03]  /*287b0*/  LEA.HI.X.SX32 R15, R4, R2, 0x1, P6 ;  /* 0x00000002040f7211 */ /* 0x000fc600030f0eff */
[----:B------:R-:W-:Y:S04]  /*287c0*/  @P5 STG.E.U16 [R28.64], R24 ;  /* 0x000000181c005986 */ /* 0x000fe8000c101504 */
[----:B------:R0:W-:Y:S04]  /*287d0*/  @P2 STG.E.U16 [R14.64], R11 ;  /* 0x0000000b0e002986 */ /* 0x0001e8000c101504 */
[----:B0-----:R-:W4:Y:S04]  /*287e0*/  LDL.LU.64 R14, [R1+0xc80] ;  /* 0x000c8000010e7983 */ /* 0x001f280000300a00 */
[----:B------:R-:W4:Y:S01]  /*287f0*/  LDL.LU R24, [R1+0xbc8] ;  /* 0x000bc80001187983 */ /* 0x000f220000300800 */
[----:B--2---:R-:W-:-:S03]  /*28800*/  ISETP.LT.AND P2, PT, R16, c[0x0][0x17c], !P0 ;  /* 0x00005f0010007a0c */ /* 0x004fc60004741270 */
[----:B------:R-:W2:Y:S01]  /*28810*/  LDL.LU R16, [R1+0xbcc] ;  /* 0x000bcc0001107983 */ /* 0x000ea20000300800 */
[----:B------:R-:W-:-:S04]  /*28820*/  IADD3 R3, R4, c[0x0][0x198], RZ ;  /* 0x0000660004037a10 */ /* 0x000fc80007ffe0ff */
[C---:B------:R-:W-:Y:S02]  /*28830*/  LEA R28, P6, R3.reuse, R0, 0x1 ;  /* 0x00000000031c7211 */ /* 0x040fe400078c08ff */
[C---:B------:R-:W-:Y:S02]  /*28840*/  IADD3 R4, R3.reuse, c[0x0][0x198], RZ ;  /* 0x0000660003047a10 */ /* 0x040fe40007ffe0ff */
[----:B---3--:R-:W-:Y:S02]  /*28850*/  ISETP.LT.AND P5, PT, R10, c[0x0][0x17c], !P0 ;  /* 0x00005f000a007a0c */ /* 0x008fe400047a1270 */
[----:B------:R-:W-:Y:S02]  /*28860*/  LEA.HI.X.SX32 R29, R3, R2, 0x1, P6 ;  /* 0x00000002031d7211 */ /* 0x000fe400030f0eff */
[----:B------:R-:W-:Y:S02]  /*28870*/  LEA R10, P6, R4, R0, 0x1 ;  /* 0x00000000040a7211 */ /* 0x000fe400078c08ff */
[----:B------:R-:W-:-:S02]  /*28880*/  PRMT R8, R11, 0x7632, R8 ;  /* 0x000076320b087816 */ /* 0x000fc40000000008 */
[----:B------:R-:W-:-:S03]  /*28890*/  LEA.HI.X.SX32 R11, R4, R2, 0x1, P6 ;  /* 0x00000002040b7211 */ /* 0x000fc600030f0eff */
[----:B------:R-:W-:Y:S04]  /*288a0*/  @P1 STG.E.U16 [R28.64], R8 ;  /* 0x000000081c001986 */ /* 0x000fe8000c101504 */
[----:B------:R0:W-:Y:S01]  /*288b0*/  @P4 STG.E.U16 [R10.64], R5 ;  /* 0x000000050a004986 */ /* 0x0001e2000c101504 */
[----:B------:R-:W-:-:S03]  /*288c0*/  IADD3 R3, R4, c[0x0][0x198], RZ ;  /* 0x0000660004037a10 */ /* 0x000fc60007ffe0ff */
[----:B0-----:R-:W3:Y:S04]  /*288d0*/  LDL.LU.64 R10, [R1+0xc78] ;  /* 0x000c7800010a7983 */ /* 0x001ee80000300a00 */
[----:B------:R-:W3:Y:S01]  /*288e0*/  LDL.LU R20, [R1+0xbd0] ;  /* 0x000bd00001147983 */ /* 0x000ee20000300800 */
[C---:B------:R-:W-:Y:S02]  /*288f0*/  LEA R28, P6, R3.reuse, R0, 0x1 ;  /* 0x00000000031c7211 */ /* 0x040fe400078c08ff */
[----:B----4-:R-:W-:Y:S02]  /*28900*/  ISETP.LT.AND P1, PT, R12, c[0x0][0x17c], !P0 ;  /* 0x00005f000c007a0c */ /* 0x010fe40004721270 */
[C---:B------:R-:W-:Y:S02]  /*28910*/  IADD3 R12, R3.reuse, c[0x0][0x198], RZ ;  /* 0x00006600030c7a10 */ /* 0x040fe40007ffe0ff */
[----:B------:R-:W-:-:S02]  /*28920*/  LEA.HI.X.SX32 R29, R3, R2, 0x1, P6 ;  /* 0x00000002031d7211 */ /* 0x000fc400030f0eff */
[----:B------:R-:W-:Y:S02]  /*28930*/  PRMT R3, R5, 0x7632, R3 ;  /* 0x0000763205037816 */ /* 0x000fe40000000003 */
[----:B------:R-:W-:-:S03]  /*28940*/  ISETP.LT.AND P4, PT, R24, c[0x0][0x17c], !P0 ;  /* 0x00005f0018007a0c */ /* 0x000fc60004781270 */
[----:B------:R0:W-:Y:S04]  /*28950*/  @P3 STG.E.U16 [R28.64], R3 ;  /* 0x000000031c003986 */ /* 0x0001e8000c101504 */
[----:B------:R-:W4:Y:S01]  /*28960*/  LDL.LU R24, [R1+0xbd4] ;  /* 0x000bd40001187983 */ /* 0x000f220000300800 */
[----:B--2---:R-:W-:-:S03]  /*28970*/  ISETP.LT.AND P3, PT, R16, c[0x0][0x17c], !P0 ;  /* 0x00005f0010007a0c */ /* 0x004fc60004761270 */
[----:B------:R-:W2:Y:S01]  /*28980*/  LDL.LU R16, [R1+0xbd8] ;  /* 0x000bd80001107983 */ /* 0x000ea20000300800 */
[----:B------:R-:W-:-:S04]  /*28990*/  LEA R4, P6, R12, R0, 0x1 ;  /* 0x000000000c047211 */ /* 0x000fc800078c08ff */
[C---:B------:R-:W-:Y:S02]  /*289a0*/  LEA.HI.X.SX32 R5, R12.reuse, R2, 0x1, P6 ;  /* 0x000000020c057211 */ /* 0x040fe400030f0eff */
[----:B------:R-:W-:-:S03]  /*289b0*/  IADD3 R8, R12, c[0x0][0x198], RZ ;  /* 0x000066000c087a10 */ /* 0x000fc60007ffe0ff */
[----:B------:R1:W-:Y:S01]  /*289c0*/  @P5 STG.E.U16 [R4.64], R9 ;  /* 0x0000000904005986 */ /* 0x0003e2000c101504 */
[C---:B0-----:R-:W-:Y:S02]  /*289d0*/  LEA R28, P6, R8.reuse, R0, 0x1 ;  /* 0x00000000081c7211 */ /* 0x041fe400078c08ff */
[C---:B------:R-:W-:Y:S02]  /*289e0*/  IADD3 R3, R8.reuse, c[0x0][0x198], RZ ;  /* 0x0000660008037a10 */ /* 0x040fe40007ffe0ff */
[----:B------:R-:W-:Y:S02]  /*289f0*/  LEA.HI.X.SX32 R29, R8, R2, 0x1, P6 ;  /* 0x00000002081d7211 */ /* 0x000fe400030f0eff */
[----:B-1----:R-:W-:Y:S02]  /*28a00*/  LEA R4, P6, R3, R0, 0x1 ;  /* 0x0000000003047211 */ /* 0x002fe400078c08ff */
[----:B------:R-:W-:Y:S02]  /*28a10*/  PRMT R9, R9, 0x7632, R9 ;  /* 0x0000763209097816 */ /* 0x000fe40000000009 */
[----:B---3--:R-:W-:-:S02]  /*28a20*/  ISETP.LT.AND P5, PT, R20, c[0x0][0x17c], !P0 ;  /* 0x00005f0014007a0c */ /* 0x008fc400047a1270 */
[----:B------:R-:W3:Y:S01]  /*28a30*/  LDL.LU R20, [R1+0xbdc] ;  /* 0x000bdc0001147983 */ /* 0x000ee20000300800 */
[----:B------:R-:W-:-:S03]  /*28a40*/  LEA.HI.X.SX32 R5, R3, R2, 0x1, P6 ;  /* 0x0000000203057211 */ /* 0x000fc600030f0eff */
[----:B------:R0:W-:Y:S04]  /*28a50*/  @P2 STG.E.U16 [R28.64], R9 ;  /* 0x000000091c002986 */ /* 0x0001e8000c101504 */
[----:B------:R1:W-:Y:S04]  /*28a60*/  @P1 STG.E.U16 [R4.64], R13 ;  /* 0x0000000d04001986 */ /* 0x0003e8000c101504 */
[----:B------:R-:W4:Y:S01]  /*28a70*/  LDL.LU R12, [R1+0xbe0] ;  /* 0x000be000010c7983 */ /* 0x000f220000300800 */
[----:B--2---:R-:W-:-:S03]  /*28a80*/  ISETP.LT.AND P1, PT, R16, c[0x0][0x17c], !P0 ;  /* 0x00005f0010007a0c */ /* 0x004fc60004721270 */
[----:B------:R-:W2:Y:S01]  /*28a90*/  LDL.LU R16, [R1+0xbe4] ;  /* 0x000be40001107983 */ /* 0x000ea20000300800 */
[----:B------:R-:W-:-:S04]  /*28aa0*/  IADD3 R8, R3, c[0x0][0x198], RZ ;  /* 0x0000660003087a10 */ /* 0x000fc80007ffe0ff */
[C---:B0-----:R-:W-:Y:S02]  /*28ab0*/  LEA R28, P6, R8.reuse, R0, 0x1 ;  /* 0x00000000081c7211 */ /* 0x041fe400078c08ff */
[----:B-1----:R-:W-:Y:S02]  /*28ac0*/  PRMT R13, R13, 0x7632, R13 ;  /* 0x000076320d0d7816 */ /* 0x002fe4000000000d */
[C---:B------:R-:W-:Y:S02]  /*28ad0*/  LEA.HI.X.SX32 R29, R8.reuse, R2, 0x1, P6 ;  /* 0x00000002081d7211 */ /* 0x040fe400030f0eff */
[----:B------:R-:W-:-:S03]  /*28ae0*/  IADD3 R3, R8, c[0x0][0x198], RZ ;  /* 0x0000660008037a10 */ /* 0x000fc60007ffe0ff */
[----:B------:R0:W-:Y:S01]  /*28af0*/  @P4 STG.E.U16 [R28.64], R13 ;  /* 0x0000000d1c004986 */ /* 0x0001e2000c101504 */
[C---:B------:R-:W-:Y:S02]  /*28b00*/  LEA R8, P6, R3.reuse, R0, 0x1 ;  /* 0x0000000003087211 */ /* 0x040fe400078c08ff */
[C---:B------:R-:W-:Y:S02]  /*28b10*/  IADD3 R5, R3.reuse, c[0x0][0x198], RZ ;  /* 0x0000660003057a10 */ /* 0x040fe40007ffe0ff */
[----:B------:R-:W-:Y:S02]  /*28b20*/  LEA.HI.X.SX32 R9, R3, R2, 0x1, P6 ;  /* 0x0000000203097211 */ /* 0x000fe400030f0eff */
[C---:B------:R-:W-:Y:S02]  /*28b30*/  LEA R4, P6, R5.reuse, R0, 0x1 ;  /* 0x0000000005047211 */ /* 0x040fe400078c08ff */
[----:B------:R-:W-:Y:S02]  /*28b40*/  IADD3 R3, R5, c[0x0][0x198], RZ ;  /* 0x0000660005037a10 */ /* 0x000fe40007ffe0ff */
[----:B---3--:R-:W-:-:S02]  /*28b50*/  ISETP.LT.AND P4, PT, R20, c[0x0][0x17c], !P0 ;  /* 0x00005f0014007a0c */ /* 0x008fc40004781270 */
[----:B------:R-:W3:Y:S01]  /*28b60*/  LDL.LU R20, [R1+0xbec] ;  /* 0x000bec0001147983 */ /* 0x000ee20000300800 */
[----:B------:R-:W-:Y:S02]  /*28b70*/  LEA.HI.X.SX32 R5, R5, R2, 0x1, P6 ;  /* 0x0000000205057211 */ /* 0x000fe400030f0eff */
[----:B0-----:R-:W-:Y:S01]  /*28b80*/  PRMT R13, R6, 0x7632, R13 ;  /* 0x00007632060d7816 */ /* 0x001fe2000000000d */
[----:B------:R0:W-:Y:S04]  /*28b90*/  @P3 STG.E.U16 [R8.64], R6 ;  /* 0x0000000608003986 */ /* 0x0001e8000c101504 */
[----:B------:R1:W-:Y:S04]  /*28ba0*/  @P5 STG.E.U16 [R4.64], R13 ;  /* 0x0000000d04005986 */ /* 0x0003e8000c101504 */
[----:B0-----:R-:W3:Y:S04]  /*28bb0*/  LDL.LU R6, [R1+0xc70] ;  /* 0x000c700001067983 */ /* 0x001ee80000300800 */
[----:B------:R-:W3:Y:S01]  /*28bc0*/  LDL.LU R28, [R1+0xbe8] ;  /* 0x000be800011c7983 */ /* 0x000ee20000300800 */
[----:B--2---:R-:W-:-:S03]  /*28bd0*/  ISETP.LT.AND P5, PT, R16, c[0x0][0x17c], !P0 ;  /* 0x00005f0010007a0c */ /* 0x004fc600047a1270 */
[----:B------:R-:W2:Y:S01]  /*28be0*/  LDL.LU R16, [R1+0xbf8] ;  /* 0x000bf80001107983 */ /* 0x000ea20000300800 */
[----:B----4-:R-:W-:Y:S02]  /*28bf0*/  ISETP.LT.AND P2, PT, R24, c[0x0][0x17c], !P0 ;  /* 0x00005f0018007a0c */ /* 0x010fe40004741270 */
[C---:B------:R-:W-:Y:S01]  /*28c00*/  LEA R8, P6, R3.reuse, R0, 0x1 ;  /* 0x0000000003087211 */ /* 0x040fe200078c08ff */
[----:B------:R-:W4:Y:S01]  /*28c10*/  LDL.LU R24, [R1+0xbf4] ;  /* 0x000bf40001187983 */ /* 0x000f220000300800 */
[----:B------:R-:W-:Y:S02]  /*28c20*/  ISETP.LT.AND P3, PT, R12, c[0x0][0x17c], !P0 ;  /* 0x00005f000c007a0c */ /* 0x000fe40004761270 */
[C---:B------:R-:W-:Y:S02]  /*28c30*/  IADD3 R12, R3.reuse, c[0x0][0x198], RZ ;  /* 0x00006600030c7a10 */ /* 0x040fe40007ffe0ff */
[----:B------:R-:W-:Y:S02]  /*28c40*/  LEA.HI.X.SX32 R9, R3, R2, 0x1, P6 ;  /* 0x0000000203097211 */ /* 0x000fe400030f0eff */
[----:B-1----:R-:W-:-:S03]  /*28c50*/  LEA R4, P6, R12, R0, 0x1 ;  /* 0x000000000c047211 */ /* 0x002fc600078c08ff */
[----:B------:R0:W-:Y:S01]  /*28c60*/  @P2 STG.E.U16 [R8.64], R17 ;  /* 0x0000001108002986 */ /* 0x0001e2000c101504 */
[----:B------:R-:W-:Y:S02]  /*28c70*/  LEA.HI.X.SX32 R5, R12, R2, 0x1, P6 ;  /* 0x000000020c057211 */ /* 0x000fe400030f0eff */
[----:B0-----:R-:W-:-:S05]  /*28c80*/  PRMT R17, R17, 0x7632, R17 ;  /* 0x0000763211117816 */ /* 0x001fca0000000011 */
[----:B------:R0:W-:Y:S01]  /*28c90*/  @P1 STG.E.U16 [R4.64], R17 ;  /* 0x0000001104001986 */ /* 0x0001e2000c101504 */
[----:B------:R-:W-:Y:S02]  /*28ca0*/  IADD3 R3, R12, c[0x0][0x198], RZ ;  /* 0x000066000c037a10 */ /* 0x000fe40007ffe0ff */
[----:B---3--:R-:W-:Y:S02]  /*28cb0*/  ISETP.LT.AND P2, PT, R20, c[0x0][0x17c], !P0 ;  /* 0x00005f0014007a0c */ /* 0x008fe40004741270 */
[----:B------:R-:W3:Y:S04]  /*28cc0*/  LDL.LU R20, [R1+0x28] ;  /* 0x0000280001147983 */ /* 0x000ee80000300800 */
[----:B0-----:R-:W3:Y:S01]  /*28cd0*/  LDL.LU R17, [R1+0xc04] ;  /* 0x000c040001117983 */ /* 0x001ee20000300800 */
[----:B------:R-:W-:-:S04]  /*28ce0*/  LEA R8, P6, R3, R0, 0x1 ;  /* 0x0000000003087211 */ /* 0x000fc800078c08ff */
[----:B------:R-:W-:-:S05]  /*28cf0*/  LEA.HI.X.SX32 R9, R3, R2, 0x1, P6 ;  /* 0x0000000203097211 */ /* 0x000fca00030f0eff */
[----:B------:R0:W-:Y:S01]  /*28d00*/  @P4 STG.E.U16 [R8.64], R21 ;  /* 0x0000001508004986 */ /* 0x0001e2000c101504 */
[----:B--2---:R-:W-:-:S03]  /*28d10*/  ISETP.LT.AND P4, PT, R16, c[0x0][0x17c], !P0 ;  /* 0x00005f0010007a0c */ /* 0x004fc60004781270 */
[----:B------:R-:W2:Y:S01]  /*28d20*/  LDL.LU R16, [R1+0xc00] ;  /* 0x000c000001107983 */ /* 0x000ea20000300800 */
[----:B------:R-:W-:-:S04]  /*28d30*/  IADD3 R12, R3, c[0x0][0x198], RZ ;  /* 0x00006600030c7a10 */ /* 0x000fc80007ffe0ff */
[C---:B------:R-:W-:Y:S02]  /*28d40*/  LEA R4, P6, R12.reuse, R0, 0x1 ;  /* 0x000000000c047211 */ /* 0x040fe400078c08ff */
[C---:B------:R-:W-:Y:S02]  /*28d50*/  IADD3 R3, R12.reuse, c[0x0][0x198], RZ ;  /* 0x000066000c037a10 */ /* 0x040fe40007ffe0ff */
[----:B------:R-:W-:Y:S02]  /*28d60*/  LEA.HI.X.SX32 R5, R12, R2, 0x1, P6 ;  /* 0x000000020c057211 */ /* 0x000fe400030f0eff */
[----:B0-----:R-:W-:Y:S02]  /*28d70*/  LEA R8, P6, R3, R0, 0x1 ;  /* 0x0000000003087211 */ /* 0x001fe400078c08ff */
[----:B------:R-:W-:Y:S02]  /*28d80*/  PRMT R21, R21, 0x7632, R21 ;  /* 0x0000763215157816 */ /* 0x000fe40000000015 */
[----:B------:R-:W-:-:S02]  /*28d90*/  LEA.HI.X.SX32 R9, R3, R2, 0x1, P6 ;  /* 0x0000000203097211 */ /* 0x000fc400030f0eff */
[----:B------:R-:W-:Y:S01]  /*28da0*/  ISETP.LT.AND P1, PT, R28, c[0x0][0x17c], !P0 ;  /* 0x00005f001c007a0c */ /* 0x000fe20004721270 */
[----:B------:R0:W-:Y:S01]  /*28db0*/  @P3 STG.E.U16 [R4.64], R21 ;  /* 0x0000001504003986 */ /* 0x0001e2000c101504 */
[----:B----4-:R-:W-:-:S03]  /*28dc0*/  ISETP.LT.AND P3, PT, R24, c[0x0][0x17c], !P0 ;  /* 0x00005f0018007a0c */ /* 0x010fc60004761270 */
[----:B------:R-:W4:Y:S04]  /*28dd0*/  LDL.LU R28, [R1+0xc0c] ;  /* 0x000c0c00011c7983 */ /* 0x000f280000300800 */
[----:B------:R1:W-:Y:S04]  /*28de0*/  @P5 STG.E.U16 [R8.64], R25 ;  /* 0x0000001908005986 */ /* 0x0003e8000c101504 */
[----:B------:R-:W4:Y:S01]  /*28df0*/  LDL.LU R24, [R1+0xc08] ;  /* 0x000c080001187983 */ /* 0x000f220000300800 */
[----:B------:R-:W-:Y:S02]  /*28e00*/  IADD3 R12, R3, c[0x0][0x198], RZ ;  /* 0x00006600030c7a10 */ /* 0x000fe40007ffe0ff */
[----:B---3--:R-:W-:-:S02]  /*28e10*/  ISETP.LT.AND P5, PT, R17, c[0x0][0x17c], !P0 ;  /* 0x00005f0011007a0c */ /* 0x008fc400047a1270 */
[----:B------:R-:W3:Y:S01]  /*28e20*/  LDL.LU R17, [R1+0xc14] ;  /* 0x000c140001117983 */ /* 0x000ee20000300800 */
[C---:B0-----:R-:W-:Y:S02]  /*28e30*/  LEA R4, P6, R12.reuse, R0, 0x1 ;  /* 0x000000000c047211 */ /* 0x041fe400078c08ff */
[----:B-1----:R-:W-:Y:S01]  /*28e40*/  PRMT R25, R25, 0x7632, R25 ;  /* 0x0000763219197816 */ /* 0x002fe20000000019 */
[----:B------:R-:W4:Y:S01]  /*28e50*/  LDL.LU R21, [R1+0xc10] ;  /* 0x000c100001157983 */ /* 0x000f220000300800 */
        /* <DEDUP_REMOVED lines=8> */
[C---:B0-----:R-:W-:Y:S02]  /*28ee0*/  LEA R4, P6, R12.reuse, R0, 0x1 ;  /* 0x000000000c047211 */ /* 0x041fe400078c08ff */
[C---:B------:R-:W-:Y:S02]  /*28ef0*/  IADD3 R3, R12.reuse, c[0x0][0x198], RZ ;  /* 0x000066000c037a10 */ /* 0x040fe40007ffe0ff */
[----:B------:R-:W-:-:S02]  /*28f00*/  LEA.HI.X.SX32 R5, R12, R2, 0x1, P6 ;  /* 0x000000020c057211 */ /* 0x000fc400030f0eff */
[----:B------:R-:W-:Y:S01]  /*28f10*/  PRMT R13, R20, 0x7632, R13 ;  /* 0x00007632140d7816 */ /* 0x000fe2000000000d */
[----:B------:R0:W-:Y:S04]  /*28f20*/  @P1 STG.E.U16 [R8.64], R20 ;  /* 0x0000001408001986 */ /* 0x0001e8000c101504 */
[----:B------:R1:W-:Y:S01]  /*28f30*/  @P4 STG.E.U16 [R4.64], R13 ;  /* 0x0000000d04004986 */ /* 0x0003e2000c101504 */
[----:B0-----:R-:W-:-:S03]  /*28f40*/  LEA R8, P6, R3, R0, 0x1 ;  /* 0x0000000003087211 */ /* 0x001fc600078c08ff */
[----:B------:R-:W4:Y:S04]  /*28f50*/  LDL.LU R20, [R1+0xc18] ;  /* 0x000c180001147983 */ /* 0x000f280000300800 */
[----:B-1----:R-:W4:Y:S01]  /*28f60*/  LDL.LU R13, [R1+0xc24] ;  /* 0x000c2400010d7983 */ /* 0x002f220000300800 */
[C---:B------:R-:W-:Y:S02]  /*28f70*/  LEA.HI.X.SX32 R9, R3.reuse, R2, 0x1, P6 ;  /* 0x0000000203097211 */ /* 0x040fe400030f0eff */
[----:B------:R-:W-:-:S03]  /*28f80*/  IADD3 R12, R3, c[0x0][0x198], RZ ;  /* 0x00006600030c7a10 */ /* 0x000fc60007ffe0ff */
[----:B------:R0:W-:Y:S01]  /*28f90*/  @P3 STG.E.U16 [R8.64], R6 ;  /* 0x0000000608003986 */ /* 0x0001e2000c101504 */
[----:B---3--:R-:W-:-:S03]  /*28fa0*/  ISETP.LT.AND P3, PT, R17, c[0x0][0x17c], !P0 ;  /* 0x00005f0011007a0c */ /* 0x008fc60004761270 */
[----:B------:R-:W3:Y:S01]  /*28fb0*/  LDL.LU R17, [R1+0xc20] ;  /* 0x000c200001117983 */ /* 0x000ee20000300800 */
[C---:B------:R-:W-:Y:S02]  /*28fc0*/  LEA R4, P6, R12.reuse, R0, 0x1 ;  /* 0x000000000c047211 */ /* 0x040fe400078c08ff */
[C---:B------:R-:W-:Y:S02]  /*28fd0*/  IADD3 R3, R12.reuse, c[0x0][0x198], RZ ;  /* 0x000066000c037a10 */ /* 0x040fe40007ffe0ff */
[----:B------:R-:W-:Y:S02]  /*28fe0*/  LEA.HI.X.SX32 R5, R12, R2, 0x1, P6 ;  /* 0x000000020c057211 */ /* 0x000fe400030f0eff */
[C---:B0-----:R-:W-:Y:S02]  /*28ff0*/  LEA R8, P6, R3.reuse, R0, 0x1 ;  /* 0x0000000003087211 */ /* 0x041fe400078c08ff */
[----:B------:R-:W-:Y:S02]  /*29000*/  PRMT R12, R6, 0x7632, R12 ;  /* 0x00007632060c7816 */ /* 0x000fe4000000000c */
[----:B------:R-:W-:-:S03]  /*29010*/  LEA.HI.X.SX32 R9, R3, R2, 0x1, P6 ;  /* 0x0000000203097211 */ /* 0x000fc600030f0eff */
[----:B------:R0:W-:Y:S04]  /*29020*/  @P5 STG.E.U16 [R4.64], R12 ;  /* 0x0000000c04005986 */ /* 0x0001e8000c101504 */
[----:B------:R1:W-:Y:S01]  /*29030*/  @P2 STG.E.U16 [R8.64], R10 ;  /* 0x0000000a08002986 */ /* 0x0003e2000c101504 */
[----:B--2---:R-:W-:-:S03]  /*29040*/  ISETP.LT.AND P2, PT, R16, c[0x0][0x17c], !P0 ;  /* 0x00005f0010007a0c */ /* 0x004fc60004741270 */
[----:B------:R-:W2:Y:S01]  /*29050*/  LDL.LU R16, [R1+0xc2c] ;  /* 0x000c2c0001107983 */ /* 0x000ea20000300800 */
[----:B------:R-:W-:Y:S02]  /*29060*/  IADD3 R6, R3, c[0x0][0x198], RZ ;  /* 0x0000660003067a10 */ /* 0x000fe40007ffe0ff */
[----:B----4-:R-:W-:Y:S02]  /*29070*/  ISETP.LT.AND P1, PT, R28, c[0x0][0x17c], !P0 ;  /* 0x00005f001c007a0c */ /* 0x010fe40004721270 */
[----:B0-----:R-:W-:Y:S02]  /*29080*/  LEA R4, P6, R6, R0, 0x1 ;  /* 0x0000000006047211 */ /* 0x001fe400078c08ff */
[----:B------:R-:W-:Y:S02]  /*29090*/  ISETP.LT.AND P4, PT, R24, c[0x0][0x17c], !P0 ;  /* 0x00005f0018007a0c */ /* 0x000fe40004781270 */
[C---:B------:R-:W-:Y:S02]  /*290a0*/  IADD3 R3, R6.reuse, c[0x0][0x198], RZ ;  /* 0x0000660006037a10 */ /* 0x040fe40007ffe0ff */
[----:B------:R-:W-:-:S02]  /*290b0*/  LEA.HI.X.SX32 R5, R6, R2, 0x1, P6 ;  /* 0x0000000206057211 */ /* 0x000fc400030f0eff */
[C---:B-1----:R-:W-:Y:S02]  /*290c0*/  LEA R8, P6, R3.reuse, R0, 0x1 ;  /* 0x0000000003087211 */ /* 0x042fe400078c08ff */
[----:B------:R-:W-:Y:S02]  /*290d0*/  PRMT R10, R10, 0x7632, R10 ;  /* 0x000076320a0a7816 */ /* 0x000fe4000000000a */
[C---:B------:R-:W-:Y:S02]  /*290e0*/  LEA.HI.X.SX32 R9, R3.reuse, R2, 0x1, P6 ;  /* 0x0000000203097211 */ /* 0x040fe400030f0eff */
[----:B------:R-:W-:Y:S01]  /*290f0*/  IADD3 R6, R3, c[0x0][0x198], RZ ;  /* 0x0000660003067a10 */ /* 0x000fe20007ffe0ff */
[----:B------:R0:W-:Y:S01]  /*29100*/  @P1 STG.E.U16 [R4.64], R10 ;  /* 0x0000000a04001986 */ /* 0x0001e2000c101504 */
[----:B------:R-:W-:-:S03]  /*29110*/  ISETP.LT.AND P5, PT, R21, c[0x0][0x17c], !P0 ;  /* 0x00005f0015007a0c */ /* 0x000fc600047a1270 */
[----:B------:R-:W4:Y:S04]  /*29120*/  LDL.LU R21, [R1+0xc28] ;  /* 0x000c280001157983 */ /* 0x000f280000300800 */
[----:B------:R1:W-:Y:S01]  /*29130*/  @P4 STG.E.U16 [R8.64], R14 ;  /* 0x0000000e08004986 */ /* 0x0003e2000c101504 */
[----:B------:R-:W-:Y:S02]  /*29140*/  ISETP.LT.AND P1, PT, R20, c[0x0][0x17c], !P0 ;  /* 0x00005f0014007a0c */ /* 0x000fe40004721270 */
[----:B0-----:R-:W-:Y:S01]  /*29150*/  LEA R4, P6, R6, R0, 0x1 ;  /* 0x0000000006047211 */ /* 0x001fe200078c08ff */
[----:B------:R-:W4:Y:S01]  /*29160*/  LDL.LU R20, [R1+0xc34] ;  /* 0x000c340001147983 */ /* 0x000f220000300800 */
[----:B------:R-:W-:-:S03]  /*29170*/  ISETP.LT.AND P4, PT, R13, c[0x0][0x17c], !P0 ;  /* 0x00005f000d007a0c */ /* 0x000fc60004781270 */
[----:B------:R-:W4:Y:S01]  /*29180*/  LDL.LU R13, [R1+0xc30] ;  /* 0x000c3000010d7983 */ /* 0x000f220000300800 */
[----:B------:R-:W-:Y:S02]  /*29190*/  LEA.HI.X.SX32 R5, R6, R2, 0x1, P6 ;  /* 0x0000000206057211 */ /* 0x000fe400030f0eff */
[----:B-1----:R-:W-:-:S05]  /*291a0*/  PRMT R14, R14, 0x7632, R14 ;  /* 0x000076320e0e7816 */ /* 0x002fca000000000e */
[----:B------:R-:W-:Y:S01]  /*291b0*/  @P3 STG.E.U16 [R4.64], R14 ;  /* 0x0000000e04003986 */ /* 0x000fe2000c101504 */
[----:B---3--:R-:W-:-:S03]  /*291c0*/  ISETP.LT.AND P3, PT, R17, c[0x0][0x17c], !P0 ;  /* 0x00005f0011007a0c */ /* 0x008fc60004761270 */
[----:B------:R-:W3:Y:S01]  /*291d0*/  LDL.LU R17, [R1+0xc3c] ;  /* 0x000c3c0001117983 */ /* 0x000ee20000300800 */
[----:B------:R-:W-:-:S04]  /*291e0*/  IADD3 R3, R6, c[0x0][0x198], RZ ;  /* 0x0000660006037a10 */ /* 0x000fc80007ffe0ff */
[----:B------:R-:W-:-:S04]  /*291f0*/  LEA R8, P6, R3, R0, 0x1 ;  /* 0x0000000003087211 */ /* 0x000fc800078c08ff */
[----:B------:R-:W-:Y:S02]  /*29200*/  LEA.HI.X.SX32 R9, R3, R2, 0x1, P6 ;  /* 0x0000000203097211 */ /* 0x000fe400030f0eff */
[----:B------:R-:W-:-:S03]  /*29210*/  PRMT R10, R7, 0x7632, R10 ;  /* 0x00007632070a7816 */ /* 0x000fc6000000000a */
[----:B------:R0:W-:Y:S04]  /*29220*/  @P5 STG.E.U16 [R8.64], R7 ;  /* 0x0000000708005986 */ /* 0x0001e8000c101504 */
[----:B0-----:R-:W3:Y:S01]  /*29230*/  LDL.LU R7, [R1+0xc6c] ;  /* 0x000c6c0001077983 */ /* 0x001ee20000300800 */
[----:B--2---:R-:W-:-:S03]  /*29240*/  ISETP.LT.AND P5, PT, R16, c[0x0][0x17c], !P0 ;  /* 0x00005f0010007a0c */ /* 0x004fc600047a1270 */
[----:B------:R-:W2:Y:S04]  /*29250*/  LDL.LU R16, [R1+0xc38] ;  /* 0x000c380001107983 */ /* 0x000ea80000300800 */
[----:B------:R-:W2:Y:S01]  /*29260*/  LDL.LU R14, [R1+0xc40] ;  /* 0x000c4000010e7983 */ /* 0x000ea20000300800 */
[----:B------:R-:W-:-:S04]  /*29270*/  IADD3 R6, R3, c[0x0][0x198], RZ ;  /* 0x0000660003067a10 */ /* 0x000fc80007ffe0ff */
[C---:B------:R-:W-:Y:S02]  /*29280*/  LEA R4, P6, R6.reuse, R0, 0x1 ;  /* 0x0000000006047211 */ /* 0x040fe400078c08ff */
[C---:B------:R-:W-:Y:S02]  /*29290*/  IADD3 R3, R6.reuse, c[0x0][0x198], RZ ;  /* 0x0000660006037a10 */ /* 0x040fe40007ffe0ff */
[----:B------:R-:W-:Y:S02]  /*292a0*/  LEA.HI.X.SX32 R5, R6, R2, 0x1, P6 ;  /* 0x0000000206057211 */ /* 0x000fe400030f0eff */
[C---:B------:R-:W-:Y:S02]  /*292b0*/  LEA R8, P6, R3.reuse, R0, 0x1 ;  /* 0x0000000003087211 */ /* 0x040fe400078c08ff */
[C---:B------:R-:W-:Y:S01]  /*292c0*/  IADD3 R6, R3.reuse, c[0x0][0x198], RZ ;  /* 0x0000660003067a10 */ /* 0x040fe20007ffe0ff */
[----:B------:R0:W-:Y:S01]  /*292d0*/  @P2 STG.E.U16 [R4.64], R10 ;  /* 0x0000000a04002986 */ /* 0x0001e2000c101504 */
[----:B------:R-:W-:-:S02]  /*292e0*/  LEA.HI.X.SX32 R9, R3, R2, 0x1, P6 ;  /* 0x0000000203097211 */ /* 0x000fc400030f0eff */
[----:B------:R-:W-:-:S03]  /*292f0*/  IADD3 R3, R6, c[0x0][0x198], RZ ;  /* 0x0000660006037a10 */ /* 0x000fc60007ffe0ff */
[----:B------:R1:W-:Y:S01]  /*29300*/  @P1 STG.E.U16 [R8.64], R18 ;  /* 0x0000001208001986 */ /* 0x0003e2000c101504 */
[----:B0-----:R-:W-:-:S03]  /*29310*/  LEA R4, P6, R6, R0, 0x1 ;  /* 0x0000000006047211 */ /* 0x001fc600078c08ff */
[----:B------:R-:W2:Y:S01]  /*29320*/  LDL.LU R10, [R1+0xc44] ;  /* 0x000c4400010a7983 */ /* 0x000ea20000300800 */
[----:B------:R-:W-:-:S03]  /*29330*/  LEA.HI.X.SX32 R5, R6, R2, 0x1, P6 ;  /* 0x0000000206057211 */ /* 0x000fc600030f0eff */
[----:B------:R-:W2:Y:S01]  /*29340*/  LDL.LU R24, [R1+0x2c] ;  /* 0x00002c0001187983 */ /* 0x000ea20000300800 */
[----:B-1----:R-:W-:Y:S02]  /*29350*/  PRMT R18, R18, 0x7632, R18 ;  /* 0x0000763212127816 */ /* 0x002fe40000000012 */
[----:B------:R-:W-:-:S03]  /*29360*/  LEA R8, P6, R3, R0, 0x1 ;  /* 0x0000000003087211 */ /* 0x000fc600078c08ff */
[----:B------:R0:W-:Y:S01]  /*29370*/  @P4 STG.E.U16 [R4.64], R18 ;  /* 0x0000001204004986 */ /* 0x0001e2000c101504 */
[----:B----4-:R-:W-:-:S03]  /*29380*/  ISETP.LT.AND P4, PT, R13, c[0x0][0x17c], !P0 ;  /* 0x00005f000d007a0c */ /* 0x010fc60004781270 */
[----:B------:R-:W4:Y:S01]  /*29390*/  LDL.LU R13, [R1+0xc4c] ;  /* 0x000c4c00010d7983 */ /* 0x000f220000300800 */
[----:B------:R-:W-:Y:S02]  /*293a0*/  LEA.HI.X.SX32 R9, R3, R2, 0x1, P6 ;  /* 0x0000000203097211 */ /* 0x000fe400030f0eff */
[----:B------:R-:W-:-:S03]  /*293b0*/  ISETP.LT.AND P1, PT, R20, c[0x0][0x17c], !P0 ;  /* 0x00005f0014007a0c */ /* 0x000fc60004721270 */
[----:B------:R1:W-:Y:S01]  /*293c0*/  @P3 STG.E.U16 [R8.64], R22 ;  /* 0x0000001608003986 */ /* 0x0003e2000c101504 */
[----:B---3--:R-:W-:Y:S02]  /*293d0*/  ISETP.LT.AND P3, PT, R17, c[0x0][0x17c], !P0 ;  /* 0x00005f0011007a0c */ /* 0x008fe40004761270 */
[----:B------:R-:W-:Y:S01]  /*293e0*/  IADD3 R6, R3, c[0x0][0x198], RZ ;  /* 0x0000660003067a10 */ /* 0x000fe20007ffe0ff */
[----:B------:R-:W3:Y:S04]  /*293f0*/  LDL.LU R17, [R1+0xc50] ;  /* 0x000c500001117983 */ /* 0x000ee80000300800 */
[----:B------:R-:W3:Y:S01]  /*29400*/  LDL.LU R20, [R1+0xc58] ;  /* 0x000c580001147983 */ /* 0x000ee20000300800 */
[C---:B0-----:R-:W-:Y:S02]  /*29410*/  LEA R4, P6, R6.reuse, R0, 0x1 ;  /* 0x0000000006047211 */ /* 0x041fe400078c08ff */
[----:B------:R-:W-:Y:S01]  /*29420*/  ISETP.LT.AND P2, PT, R21, c[0x0][0x17c], !P0 ;  /* 0x00005f0015007a0c */ /* 0x000fe20004741270 */
[----:B------:R-:W3:Y:S01]  /*29430*/  LDL.LU R18, [R1+0xc5c] ;  /* 0x000c5c0001127983 */ /* 0x000ee20000300800 */
[----:B------:R-:W-:-:S02]  /*29440*/  IADD3 R3, R6, c[0x0][0x198], RZ ;  /* 0x0000660006037a10 */ /* 0x000fc40007ffe0ff */
[----:B------:R-:W-:Y:S02]  /*29450*/  LEA.HI.X.SX32 R5, R6, R2, 0x1, P6 ;  /* 0x0000000206057211 */ /* 0x000fe400030f0eff */
[C---:B-1----:R-:W-:Y:S02]  /*29460*/  LEA R8, P6, R3.reuse, R0, 0x1 ;  /* 0x0000000003087211 */ /* 0x042fe400078c08ff */
[----:B------:R-:W-:Y:S02]  /*29470*/  PRMT R22, R22, 0x7632, R22 ;  /* 0x0000763216167816 */ /* 0x000fe40000000016 */
[----:B------:R-:W-:-:S03]  /*29480*/  LEA.HI.X.SX32 R9, R3, R2, 0x1, P6 ;  /* 0x0000000203097211 */ /* 0x000fc600030f0eff */
[----:B------:R-:W-:Y:S04]  /*29490*/  @P5 STG.E.U16 [R4.64], R22 ;  /* 0x0000001604005986 */ /* 0x000fe8000c101504 */
[----:B------:R0:W-:Y:S01]  /*294a0*/  @P2 STG.E.U16 [R8.64], R26 ;  /* 0x0000001a08002986 */ /* 0x0001e2000c101504 */
[----:B--2---:R-:W-:-:S03]  /*294b0*/  ISETP.LT.AND P5, PT, R16, c[0x0][0x17c], !P0 ;  /* 0x00005f0010007a0c */ /* 0x004fc600047a1270 */
[----:B------:R-:W2:Y:S01]  /*294c0*/  LDL.LU R16, [R1+0xc64] ;  /* 0x000c640001107983 */ /* 0x000ea20000300800 */
[----:B------:R-:W-:-:S03]  /*294d0*/  ISETP.LT.AND P2, PT, R14, c[0x0][0x17c], !P0 ;  /* 0x00005f000e007a0c */ /* 0x000fc60004741270 */
[----:B------:R-:W2:Y:S01]  /*294e0*/  LDL.LU R14, [R1+0xc68] ;  /* 0x000c6800010e7983 */ /* 0x000ea20000300800 */
[----:B------:R-:W-:Y:S02]  /*294f0*/  IADD3 R6, R3, c[0x0][0x198], RZ ;  /* 0x0000660003067a10 */ /* 0x000fe40007ffe0ff */
[----:B0-----:R-:W-:Y:S01]  /*29500*/  PRMT R26, R26, 0x7632, R26 ;  /* 0x000076321a1a7816 */ /* 0x001fe2000000001a */
[----:B------:R-:W2:Y:S01]  /*29510*/  LDL.LU R22, [R1+0xc60] ;  /* 0x000c600001167983 */ /* 0x000ea20000300800 */
[C---:B------:R-:W-:Y:S02]  /*29520*/  LEA R4, P6, R6.reuse, R0, 0x1 ;  /* 0x0000000006047211 */ /* 0x040fe400078c08ff */
[C---:B------:R-:W-:Y:S01]  /*29530*/  IADD3 R3, R6.reuse, c[0x0][0x198], RZ ;  /* 0x0000660006037a10 */ /* 0x040fe20007ffe0ff */
[----:B------:R-:W2:Y:S01]  /*29540*/  LDL.LU R21, [R1+0xc54] ;  /* 0x000c540001157983 */ /* 0x000ea20000300800 */
[----:B------:R-:W-:Y:S02]  /*29550*/  LEA.HI.X.SX32 R5, R6, R2, 0x1, P6 ;  /* 0x0000000206057211 */ /* 0x000fe400030f0eff */
[----:B------:R-:W-:-:S02]  /*29560*/  LEA R8, P6, R3, R0, 0x1 ;  /* 0x0000000003087211 */ /* 0x000fc400078c08ff */
[C---:B------:R-:W-:Y:S01]  /*29570*/  IADD3 R6, R3.reuse, c[0x0][0x198], RZ ;  /* 0x0000660003067a10 */ /* 0x040fe20007ffe0ff */
[----:B------:R0:W-:Y:S01]  /*29580*/  @P1 STG.E.U16 [R4.64], R26 ;  /* 0x0000001a04001986 */ /* 0x0001e2000c101504 */
[----:B------:R-:W-:Y:S02]  /*29590*/  LEA.HI.X.SX32 R9, R3, R2, 0x1, P6 ;  /* 0x0000000203097211 */ /* 0x000fe400030f0eff */
[----:B------:R-:W-:Y:S02]  /*295a0*/  ISETP.LT.AND P1, PT, R10, c[0x0][0x17c], !P0 ;  /* 0x00005f000a007a0c */ /* 0x000fe40004721270 */
[C---:B0-----:R-:W-:Y:S02]  /*295b0*/  LEA R4, P6, R6.reuse, R0, 0x1 ;  /* 0x0000000006047211 */ /* 0x041fe400078c08ff */
[----:B------:R-:W-:Y:S01]  /*295c0*/  IADD3 R10, R6, c[0x0][0x198], RZ ;  /* 0x00006600060a7a10 */ /* 0x000fe20007ffe0ff */
[----:B------:R0:W-:Y:S01]  /*295d0*/  @P4 STG.E.U16 [R8.64], R24 ;  /* 0x0000001808004986 */ /* 0x0001e2000c101504 */
[----:B------:R-:W-:-:S02]  /*295e0*/  PRMT R3, R24, 0x7632, R3 ;  /* 0x0000763218037816 */ /* 0x000fc40000000003 */
[----:B------:R-:W-:Y:S02]  /*295f0*/  LEA.HI.X.SX32 R5, R6, R2, 0x1, P6 ;  /* 0x0000000206057211 */ /* 0x000fe400030f0eff */
[----:B----4-:R-:W-:Y:S02]  /*29600*/  ISETP.LT.AND P4, PT, R13, c[0x0][0x17c], !P0 ;  /* 0x00005f000d007a0c */ /* 0x010fe40004781270 */
[C---:B------:R-:W-:Y:S02]  /*29610*/  IADD3 R13, R10.reuse, c[0x0][0x198], RZ ;  /* 0x000066000a0d7a10 */ /* 0x040fe40007ffe0ff */
[C---:B0-----:R-:W-:Y:S01]  /*29620*/  LEA R8, P6, R10.reuse, R0, 0x1 ;  /* 0x000000000a087211 */ /* 0x041fe200078c08ff */
[----:B------:R0:W-:Y:S03]  /*29630*/  @P3 STG.E.U16 [R4.64], R3 ;  /* 0x0000000304003986 */ /* 0x0001e6000c101504 */
[----:B------:R-:W-:-:S02]  /*29640*/  LEA.HI.X.SX32 R9, R10, R2, 0x1, P6 ;  /* 0x000000020a097211 */ /* 0x000fc400030f0eff */
[----:B---3--:R-:W-:Y:S02]  /*29650*/  ISETP.LT.AND P3, PT, R17, c[0x0][0x17c], !P0 ;  /* 0x00005f0011007a0c */ /* 0x008fe40004761270 */
[C---:B------:R-:W-:Y:S02]  /*29660*/  IADD3 R17, R13.reuse, c[0x0][0x198], RZ ;  /* 0x000066000d117a10 */ /* 0x040fe40007ffe0ff */
[----:B0-----:R-:W-:-:S04]  /*29670*/  LEA R4, P6, R13, R0, 0x1 ;  /* 0x000000000d047211 */ /* 0x001fc800078c08ff */
[----:B------:R-:W-:Y:S02]  /*29680*/  LEA.HI.X.SX32 R5, R13, R2, 0x1, P6 ;  /* 0x000000020d057211 */ /* 0x000fe400030f0eff */
[----:B------:R-:W-:Y:S02]  /*29690*/  ISETP.LT.AND P6, PT, R20, c[0x0][0x17c], !P0 ;  /* 0x00005f0014007a0c */ /* 0x000fe400047c1270 */
[----:B------:R-:W3:Y:S01]  /*296a0*/  LDL.LU R20, [R1+0xc] ;  /* 0x00000c0001147983 */ /* 0x000ee20000300800 */
[----:B------:R-:W-:-:S03]  /*296b0*/  PRMT R10, R7, 0x7632, R10 ;  /* 0x00007632070a7816 */ /* 0x000fc6000000000a */
[----:B------:R0:W-:Y:S01]  /*296c0*/  @P5 STG.E.U16 [R8.64], R7 ;  /* 0x0000000708005986 */ /* 0x0001e2000c101504 */
[C---:B------:R-:W-:Y:S02]  /*296d0*/  LEA R6, P5, R17.reuse, R0, 0x1 ;  /* 0x0000000011067211 */ /* 0x040fe400078a08ff */
[----:B------:R-:W-:Y:S01]  /*296e0*/  IADD3 R13, R17, c[0x0][0x198], RZ ;  /* 0x00006600110d7a10 */ /* 0x000fe20007ffe0ff */
[----:B------:R1:W-:Y:S03]  /*296f0*/  @P2 STG.E.U16 [R4.64], R10 ;  /* 0x0000000a04002986 */ /* 0x0003e6000c101504 */
[----:B------:R-:W-:Y:S02]  /*29700*/  IADD3 R3, R13, c[0x0][0x198], RZ ;  /* 0x000066000d037a10 */ /* 0x000fe40007ffe0ff */
[----:B0-----:R-:W-:Y:S02]  /*29710*/  LEA.HI.X.SX32 R7, R17, R2, 0x1, P5 ;  /* 0x0000000211077211 */ /* 0x001fe400028f0eff */
[----:B-1----:R-:W-:-:S03]  /*29720*/  LEA R4, P5, R13, R0, 0x1 ;  /* 0x000000000d047211 */ /* 0x002fc600078a08ff */
[----:B------:R0:W-:Y:S01]  /*29730*/  @P1 STG.E.U16 [R6.64], R11 ;  /* 0x0000000b06001986 */ /* 0x0001e2000c101504 */
[----:B------:R-:W-:Y:S02]  /*29740*/  LEA.HI.X.SX32 R5, R13, R2, 0x1, P5 ;  /* 0x000000020d057211 */ /* 0x000fe400028f0eff */
[----:B------:R-:W-:Y:S02]  /*29750*/  ISETP.LT.AND P2, PT, R18, c[0x0][0x17c], !P0 ;  /* 0x00005f0012007a0c */ /* 0x000fe40004741270 */
[----:B0-----:R-:W-:-:S04]  /*29760*/  LEA R6, P5, R3, R0, 0x1 ;  /* 0x0000000003067211 */ /* 0x001fc800078a08ff */
[----:B------:R-:W-:Y:S02]  /*29770*/  LEA.HI.X.SX32 R7, R3, R2, 0x1, P5 ;  /* 0x0000000203077211 */ /* 0x000fe400028f0eff */
[----:B--2---:R-:W-:Y:S02]  /*29780*/  ISETP.LT.AND P1, PT, R16, c[0x0][0x17c], !P0 ;  /* 0x00005f0010007a0c */ /* 0x004fe40004721270 */
[----:B------:R-:W-:Y:S02]  /*29790*/  ISETP.LT.AND P5, PT, R14, c[0x0][0x17c], !P0 ;  /* 0x00005f000e007a0c */ /* 0x000fe400047a1270 */
[----:B------:R-:W2:Y:S04]  /*297a0*/  LDL.LU R14, [R1+0xc48] ;  /* 0x000c4800010e7983 */ /* 0x000ea80000300800 */
[----:B------:R-:W4:Y:S04]  /*297b0*/  LDL.LU R18, [R1+0xbfc] ;  /* 0x000bfc0001127983 */ /* 0x000f280000300800 */
[----:B------:R-:W4:Y:S01]  /*297c0*/  LDL.LU R16, [R1+0xbf0] ;  /* 0x000bf00001107983 */ /* 0x000f220000300800 */
[----:B------:R-:W-:-:S02]  /*297d0*/  PRMT R12, R11, 0x7632, R12 ;  /* 0x000076320b0c7816 */ /* 0x000fc4000000000c */
[----:B------:R-:W-:-:S03]  /*297e0*/  IADD3 R9, R3, c[0x0][0x198], RZ ;  /* 0x0000660003097a10 */ /* 0x000fc60007ffe0ff */
[----:B------:R0:W-:Y:S01]  /*297f0*/  @P4 STG.E.U16 [R4.64], R12 ;  /* 0x0000000c04004986 */ /* 0x0001e2000c101504 */
[C---:B------:R-:W-:Y:S02]  /*29800*/  LEA R8, P4, R9.reuse, R0, 0x1 ;  /* 0x0000000009087211 */ /* 0x040fe400078808ff */
[C---:B------:R-:W-:Y:S02]  /*29810*/  IADD3 R3, R9.reuse, c[0x0][0x198], RZ ;  /* 0x0000660009037a10 */ /* 0x040fe40007ffe0ff */
[----:B------:R-:W-:Y:S02]  /*29820*/  LEA.HI.X.SX32 R9, R9, R2, 0x1, P4 ;  /* 0x0000000209097211 */ /* 0x000fe400020f0eff */
[----:B------:R-:W-:Y:S01]  /*29830*/  IADD3 R13, R3, c[0x0][0x198], RZ ;  /* 0x00006600030d7a10 */ /* 0x000fe20007ffe0ff */
[----:B------:R-:W-:Y:S01]  /*29840*/  @P3 STG.E.U16 [R6.64], R15 ;  /* 0x0000000f06003986 */ /* 0x000fe2000c101504 */
[----:B0-----:R-:W-:Y:S02]  /*29850*/  PRMT R5, R15, 0x7632, R5 ;  /* 0x000076320f057816 */ /* 0x001fe40000000005 */
[----:B------:R-:W-:-:S02]  /*29860*/  LEA R10, P3, R3, R0, 0x1 ;  /* 0x00000000030a7211 */ /* 0x000fc400078608ff */
[C---:B------:R-:W-:Y:S01]  /*29870*/  IADD3 R17, R13.reuse, c[0x0][0x198], RZ ;  /* 0x000066000d117a10 */ /* 0x040fe20007ffe0ff */
[----:B------:R0:W-:Y:S01]  /*29880*/  @P6 STG.E.U16 [R8.64], R5 ;  /* 0x0000000508006986 */ /* 0x0001e2000c101504 */
[----:B------:R-:W-:Y:S02]  /*29890*/  LEA R4, P6, R13, R0, 0x1 ;  /* 0x000000000d047211 */ /* 0x000fe400078c08ff */
[-C--:B------:R-:W-:Y:S02]  /*298a0*/  LEA.HI.X.SX32 R11, R3, R2.reuse, 0x1, P3 ;  /* 0x00000002030b7211 */ /* 0x080fe400018f0eff */
[----:B------:R-:W-:Y:S02]  /*298b0*/  IADD3 R3, R17, c[0x0][0x198], RZ ;  /* 0x0000660011037a10 */ /* 0x000fe40007ffe0ff */
[----:B0-----:R-:W-:Y:S02]  /*298c0*/  LEA.HI.X.SX32 R5, R13, R2, 0x1, P6 ;  /* 0x000000020d057211 */ /* 0x001fe400030f0eff */
[----:B------:R-:W-:-:S04]  /*298d0*/  IADD3 R13, R3, c[0x0][0x198], RZ ;  /* 0x00006600030d7a10 */ /* 0x000fc80007ffe0ff */
[----:B------:R-:W-:Y:S02]  /*298e0*/  IADD3 R15, R13, c[0x0][0x198], RZ ;  /* 0x000066000d0f7a10 */ /* 0x000fe40007ffe0ff */
[----:B---3--:R-:W-:Y:S01]  /*298f0*/  PRMT R7, R20, 0x7632, R7 ;  /* 0x0000763214077816 */ /* 0x008fe20000000007 */
[----:B------:R-:W-:Y:S04]  /*29900*/  @P2 STG.E.U16 [R10.64], R20 ;  /* 0x000000140a002986 */ /* 0x000fe8000c101504 */
[----:B------:R0:W-:Y:S01]  /*29910*/  @P1 STG.E.U16 [R4.64], R7 ;  /* 0x0000000704001986 */ /* 0x0001e2000c101504 */
[-C--:B------:R-:W-:Y:S02]  /*29920*/  LEA R6, P1, R17, R0.reuse, 0x1 ;  /* 0x0000000011067211 */ /* 0x080fe400078208ff */
[----:B------:R-:W-:-:S02]  /*29930*/  LEA R12, P6, R13, R0, 0x1 ;  /* 0x000000000d0c7211 */ /* 0x000fc400078c08ff */
[----:B------:R-:W-:Y:S02]  /*29940*/  LEA R8, P2, R3, R0, 0x1 ;  /* 0x0000000003087211 */ /* 0x000fe400078408ff */
[-C--:B0-----:R-:W-:Y:S02]  /*29950*/  LEA.HI.X.SX32 R7, R17, R2.reuse, 0x1, P1 ;  /* 0x0000000211077211 */ /* 0x081fe400008f0eff */
[----:B------:R-:W-:Y:S02]  /*29960*/  IADD3 R17, R15, c[0x0][0x198], RZ ;  /* 0x000066000f117a10 */ /* 0x000fe40007ffe0ff */
[----:B------:R-:W-:Y:S02]  /*29970*/  LEA.HI.X.SX32 R13, R13, R2, 0x1, P6 ;  /* 0x000000020d0d7211 */ /* 0x000fe400030f0eff */
[----:B------:R-:W-:Y:S02]  /*29980*/  LEA R4, P1, R17, R0, 0x1 ;  /* 0x0000000011047211 */ /* 0x000fe400078208ff */
[----:B------:R-:W-:-:S02]  /*29990*/  ISETP.LT.AND P4, PT, R22, c[0x0][0x17c], !P0 ;  /* 0x00005f0016007a0c */ /* 0x000fc40004781270 */
[----:B------:R-:W-:Y:S02]  /*299a0*/  LEA.HI.X.SX32 R9, R3, R2, 0x1, P2 ;  /* 0x0000000203097211 */ /* 0x000fe400010f0eff */
[----:B------:R-:W-:Y:S02]  /*299b0*/  LEA R10, P6, R15, R0, 0x1 ;  /* 0x000000000f0a7211 */ /* 0x000fe400078c08ff */
[----:B------:R-:W-:Y:S02]  /*299c0*/  ISETP.LT.AND P3, PT, R21, c[0x0][0x17c], !P0 ;  /* 0x00005f0015007a0c */ /* 0x000fe40004761270 */
[C---:B------:R-:W-:Y:S02]  /*299d0*/  IADD3 R3, R17.reuse, c[0x0][0x198], RZ ;  /* 0x0000660011037a10 */ /* 0x040fe40007ffe0ff */
[-C--:B------:R-:W-:Y:S02]  /*299e0*/  LEA.HI.X.SX32 R5, R17, R2.reuse, 0x1, P1 ;  /* 0x0000000211057211 */ /* 0x080fe400008f0eff */
[----:B------:R-:W-:Y:S01]  /*299f0*/  LEA.HI.X.SX32 R11, R15, R2, 0x1, P6 ;  /* 0x000000020f0b7211 */ /* 0x000fe200030f0eff */
[----:B------:R0:W-:Y:S01]  /*29a00*/  @P5 STG.E.U16 [R6.64], R19 ;  /* 0x0000001306005986 */ /* 0x0001e2000c101504 */
[----:B--2---:R-:W-:-:S02]  /*29a10*/  ISETP.LT.AND P2, PT, R14, c[0x0][0x17c], !P0 ;  /* 0x00005f000e007a0c */ /* 0x004fc40004741270 */
[----:B------:R-:W-:Y:S02]  /*29a20*/  LEA R14, P6, R3, R0, 0x1 ;  /* 0x00000000030e7211 */ /* 0x000fe400078c08ff */
[----:B----4-:R-:W-:Y:S02]  /*29a30*/  ISETP.LT.AND P1, PT, R18, c[0x0][0x17c], !P0 ;  /* 0x00005f0012007a0c */ /* 0x010fe40004721270 */
[----:B------:R-:W-:Y:S02]  /*29a40*/  ISETP.LT.AND P0, PT, R16, c[0x0][0x17c], !P0 ;  /* 0x00005f0010007a0c */ /* 0x000fe40004701270 */
[----:B------:R-:W-:Y:S02]  /*29a50*/  PRMT R0, R19, 0x7632, R0 ;  /* 0x0000763213007816 */ /* 0x000fe40000000000 */
[----:B------:R-:W-:Y:S02]  /*29a60*/  LEA.HI.X.SX32 R15, R3, R2, 0x1, P6 ;  /* 0x00000002030f7211 */ /* 0x000fe400030f0eff */
[----:B------:R-:W-:Y:S01]  /*29a70*/  PRMT R2, R23, 0x7632, R2 ;  /* 0x0000763217027816 */ /* 0x000fe20000000002 */
[----:B------:R0:W-:Y:S04]  /*29a80*/  @P4 STG.E.U16 [R8.64], R0 ;  /* 0x0000000008004986 */ /* 0x0001e8000c101504 */
[----:B------:R0:W-:Y:S04]  /*29a90*/  @P3 STG.E.U16 [R12.64], R23 ;  /* 0x000000170c003986 */ /* 0x0001e8000c101504 */
[----:B------:R0:W-:Y:S04]  /*29aa0*/  @P2 STG.E.U16 [R10.64], R2 ;  /* 0x000000020a002986 */ /* 0x0001e8000c101504 */
[----:B------:R0:W-:Y:S01]  /*29ab0*/  @P1 STG.E.U16 [R4.64], R27 ;  /* 0x0000001b04001986 */ /* 0x0001e2000c101504 */
[----:B------:R-:W-:Y:S05]  /*29ac0*/  @!P0 EXIT ;  /* 0x000000000000894d */ /* 0x000fea0003800000 */
[----:B0-----:R-:W-:-:S05]  /*29ad0*/  PRMT R7, R27, 0x7632, R7 ;  /* 0x000076321b077816 */ /* 0x001fca0000000007 */
[----:B------:R-:W-:Y:S01]  /*29ae0*/  STG.E.U16 [R14.64], R7 ;  /* 0x000000070e007986 */ /* 0x000fe2000c101504 */
[----:B------:R-:W-:Y:S05]  /*29af0*/  EXIT ;  /* 0x000000000000794d */ /* 0x000fea0003800000 */
.L_x_3:
[----:B------:R-:W-:-:S00]  /*29b00*/  BRA `(.L_x_3) ;  /* 0xfffffff000007947 */ /* 0x000fc0000383ffff */
[----:B------:R-:W-:-:S00]  /*29b10*/  NOP ;  /* 0x0000000000007918 */ /* 0x000fc00000000000 */
        /* <DEDUP_REMOVED lines=14> */
.L_x_4:


//--------------------- .nv.shared.matmul_kernel  --------------------------
	.section	.nv.shared.matmul_kernel,"aw",@nobits
	.sectionflags	@""
	.align	16
